def matmul_kernel(
    a_ptr,
    b_ptr,
    c_ptr,
    M,
    N,
    K,
    stride_am,
    stride_ak,
    stride_bk,
    stride_bn,
    stride_cm,
    stride_cn,
    BLOCK_M: tl.constexpr,
    BLOCK_N: tl.constexpr,
    BLOCK_K: tl.constexpr,
    GROUP_M: tl.constexpr,
):
    pid = tl.program_id(axis=0)
    num_pid_m = tl.cdiv(M, BLOCK_M)
    num_pid_n = tl.cdiv(N, BLOCK_N)
    num_pid_in_group = GROUP_M * num_pid_n
    group_id = pid // num_pid_in_group
    first_pid_m = group_id * GROUP_M
    group_size_m = min(num_pid_m - first_pid_m, GROUP_M)
    pid_m = first_pid_m + ((pid % num_pid_in_group) % group_size_m)
    pid_n = (pid % num_pid_in_group) // group_size_m

    offs_am = (pid_m * BLOCK_M + tl.arange(0, BLOCK_M)) % M
    offs_bn = (pid_n * BLOCK_N + tl.arange(0, BLOCK_N)) % N
    offs_k = tl.arange(0, BLOCK_K)
    a_ptrs = a_ptr + offs_am[:, None] * stride_am + offs_k[None, :] * stride_ak
    b_ptrs = b_ptr + offs_k[:, None] * stride_bk + offs_bn[None, :] * stride_bn

    acc = tl.zeros((BLOCK_M, BLOCK_N), dtype=tl.float32)
    for kk in range(0, tl.cdiv(K, BLOCK_K)):
        a = tl.load(a_ptrs, mask=offs_k[None, :] < K - kk * BLOCK_K, other=0.0)
        b = tl.load(b_ptrs, mask=offs_k[:, None] < K - kk * BLOCK_K, other=0.0)
        acc = tl.dot(a, b, acc)
        a_ptrs += BLOCK_K * stride_ak
        b_ptrs += BLOCK_K * stride_bk

    c = acc.to(c_ptr.dtype.element_ty)
    offs_cm = pid_m * BLOCK_M + tl.arange(0, BLOCK_M)
    offs_cn = pid_n * BLOCK_N + tl.arange(0, BLOCK_N)
    c_ptrs = c_ptr + offs_cm[:, None] * stride_cm + offs_cn[None, :] * stride_cn
    mask = (offs_cm[:, None] < M) & (offs_cn[None, :] < N)
    tl.store(c_ptrs, c, mask=mask)

# config = {"BLOCK_K": 128, "BLOCK_M": 256, "BLOCK_N": 128, "GROUP_M": 8, "arch": "sm_100", "dtype": "fp32", "num_ctas": 1, "num_stages": 6, "num_warps": 4}
# arch = sm_100


// ===== COMPILED SASS (sm_100a) =====

	.target	sm_100a

	.elftype	@"ET_EXEC"


//--------------------- .note.nv.tkinfo           --------------------------
	.section	.note.nv.tkinfo,"",@"SHT_NOTE"
	.sectionflags	@"SHF_NOTE_NV_TKINFO"
	.tkinfo
        /*0018*/ 	.word	0x00000081
        /*0030*/ 	.string	""
        /*0030*/ 	.string	"ptxas-blackwell"
        /*0030*/ 	.string	"Cuda compilation tools, release 12.9, V12.9.86"
        /*0030*/ 	.string	"Build cuda_12.9.r12.9/compiler.36037853_0"
        /*0030*/ 	.string	"-v  -suppress-debug-info  -lineinfo  -arch sm_100a "



//--------------------- .note.nv.cuver            --------------------------
	.section	.note.nv.cuver,"",@"SHT_NOTE"
	.sectionflags	@"SHF_NOTE_NV_CUVER"
        /*0018*/ 	.short	0x0001
        /*001a*/ 	.short	0x0064
        /*001c*/ 	.short	0x0001
        /*001e*/ 	.short	0x0000
        /*0020*/ 	.short	0x0001
        /*0022*/ 	.short	0x0000


//--------------------- .nv.info                  --------------------------
	.section	.nv.info,"",@"SHT_CUDA_INFO"
	.align	4


	//----- nvinfo : EIATTR_REGCOUNT
	.align		4
        /*0000*/ 	.byte	0x04, 0x2f
        /*0002*/ 	.short	(.L_4 - .L_3)
	.align		4
.L_3:
        /*0004*/ 	.word	index@(matmul_kernel)
        /*0008*/ 	.word	0x000000ff


	//----- nvinfo : EIATTR_FRAME_SIZE
	.align		4
.L_4:
        /*000c*/ 	.byte	0x04, 0x11
        /*000e*/ 	.short	(.L_6 - .L_5)
	.align		4
.L_5:
        /*0010*/ 	.word	index@($__internal_2_$__cuda_sm10x_tcgen05_guardrail_trap_unallocated_columns_being_dealloced)
        /*0014*/ 	.word	0x00001730


	//----- nvinfo : EIATTR_FRAME_SIZE
	.align		4
.L_6:
        /*0018*/ 	.byte	0x04, 0x11
        /*001a*/ 	.short	(.L_8 - .L_7)
	.align		4
.L_7:
        /*001c*/ 	.word	index@($__internal_1_$__cuda_sm10x_tcgen05_guardrail_trap_phase_invalid_during_alloc)
        /*0020*/ 	.word	0x00001730


	//----- nvinfo : EIATTR_FRAME_SIZE
	.align		4
.L_8:
        /*0024*/ 	.byte	0x04, 0x11
        /*0026*/ 	.short	(.L_10 - .L_9)
	.align		4
.L_9:
        /*0028*/ 	.word	index@($__internal_0_$__cuda_sm10x_tcgen05_guardrail_trap_col_being_dealloced_not_returned_by_alloc)
        /*002c*/ 	.word	0x00001730


	//----- nvinfo : EIATTR_FRAME_SIZE
	.align		4
.L_10:
        /*0030*/ 	.byte	0x04, 0x11
        /*0032*/ 	.short	(.L_12 - .L_11)
	.align		4
.L_11:
        /*0034*/ 	.word	index@(matmul_kernel)
        /*0038*/ 	.word	0x00001730


	//----- nvinfo : EIATTR_MIN_STACK_SIZE
	.align		4
.L_12:
        /*003c*/ 	.byte	0x04, 0x12
        /*003e*/ 	.short	(.L_14 - .L_13)
	.align		4
.L_13:
        /*0040*/ 	.word	index@(matmul_kernel)
        /*0044*/ 	.word	0x00001730
.L_14:


//--------------------- .nv.info.matmul_kernel    --------------------------
	.section	.nv.info.matmul_kernel,"",@"SHT_CUDA_INFO"
	.sectionflags	@""
	.align	4


	//----- nvinfo : EIATTR_CUDA_API_VERSION
	.align		4
        /*0000*/ 	.byte	0x04, 0x37
        /*0002*/ 	.short	(.L_16 - .L_15)
.L_15:
        /*0004*/ 	.word	0x00000081


	//----- nvinfo : EIATTR_KPARAM_INFO
	.align		4
.L_16:
        /*0008*/ 	.byte	0x04, 0x17
        /*000a*/ 	.short	(.L_18 - .L_17)
.L_17:
        /*000c*/ 	.word	0x00000000
        /*0010*/ 	.short	0x000d
        /*0012*/ 	.short	0x0048
        /*0014*/ 	.byte	0x00, 0xf4, 0x21, 0x00


	//----- nvinfo : EIATTR_KPARAM_INFO
	.align		4
.L_18:
        /*0018*/ 	.byte	0x04, 0x17
        /*001a*/ 	.short	(.L_20 - .L_19)
.L_19:
        /*001c*/ 	.word	0x00000000
        /*0020*/ 	.short	0x000c
        /*0022*/ 	.short	0x0040
        /*0024*/ 	.byte	0x00, 0xf4, 0x21, 0x00


	//----- nvinfo : EIATTR_KPARAM_INFO
	.align		4
.L_20:
        /*0028*/ 	.byte	0x04, 0x17
        /*002a*/ 	.short	(.L_22 - .L_21)
.L_21:
        /*002c*/ 	.word	0x00000000
        /*0030*/ 	.short	0x000b
        /*0032*/ 	.short	0x0038
        /*0034*/ 	.byte	0x00, 0xf0, 0x11, 0x00


	//----- nvinfo : EIATTR_KPARAM_INFO
	.align		4
.L_22:
        /*0038*/ 	.byte	0x04, 0x17
        /*003a*/ 	.short	(.L_24 - .L_23)
.L_23:
        /*003c*/ 	.word	0x00000000
        /*0040*/ 	.short	0x000a
        /*0042*/ 	.short	0x0034
        /*0044*/ 	.byte	0x00, 0xf0, 0x11, 0x00


	//----- nvinfo : EIATTR_KPARAM_INFO
	.align		4
.L_24:
        /*0048*/ 	.byte	0x04, 0x17
        /*004a*/ 	.short	(.L_26 - .L_25)
.L_25:
        /*004c*/ 	.word	0x00000000
        /*0050*/ 	.short	0x0009
        /*0052*/ 	.short	0x0030
        /*0054*/ 	.byte	0x00, 0xf0, 0x11, 0x00


	//----- nvinfo : EIATTR_KPARAM_INFO
	.align		4
.L_26:
        /*0058*/ 	.byte	0x04, 0x17
        /*005a*/ 	.short	(.L_28 - .L_27)
.L_27:
        /*005c*/ 	.word	0x00000000
        /*0060*/ 	.short	0x0008
        /*0062*/ 	.short	0x002c
        /*0064*/ 	.byte	0x00, 0xf0, 0x11, 0x00


	//----- nvinfo : EIATTR_KPARAM_INFO
	.align		4
.L_28:
        /*0068*/ 	.byte	0x04, 0x17
        /*006a*/ 	.short	(.L_30 - .L_29)
.L_29:
        /*006c*/ 	.word	0x00000000
        /*0070*/ 	.short	0x0007
        /*0072*/ 	.short	0x0028
        /*0074*/ 	.byte	0x00, 0xf0, 0x11, 0x00


	//----- nvinfo : EIATTR_KPARAM_INFO
	.align		4
.L_30:
        /*0078*/ 	.byte	0x04, 0x17
        /*007a*/ 	.short	(.L_32 - .L_31)
.L_31:
        /*007c*/ 	.word	0x00000000
        /*0080*/ 	.short	0x0006
        /*0082*/ 	.short	0x0024
        /*0084*/ 	.byte	0x00, 0xf0, 0x11, 0x00


	//----- nvinfo : EIATTR_KPARAM_INFO
	.align		4
.L_32:
        /*0088*/ 	.byte	0x04, 0x17
        /*008a*/ 	.short	(.L_34 - .L_33)
.L_33:
        /*008c*/ 	.word	0x00000000
        /*0090*/ 	.short	0x0005
        /*0092*/ 	.short	0x0020
        /*0094*/ 	.byte	0x00, 0xf0, 0x11, 0x00


	//----- nvinfo : EIATTR_KPARAM_INFO
	.align		4
.L_34:
        /*0098*/ 	.byte	0x04, 0x17
        /*009a*/ 	.short	(.L_36 - .L_35)
.L_35:
        /*009c*/ 	.word	0x00000000
        /*00a0*/ 	.short	0x0004
        /*00a2*/ 	.short	0x001c
        /*00a4*/ 	.byte	0x00, 0xf0, 0x11, 0x00


	//----- nvinfo : EIATTR_KPARAM_INFO
	.align		4
.L_36:
        /*00a8*/ 	.byte	0x04, 0x17
        /*00aa*/ 	.short	(.L_38 - .L_37)
.L_37:
        /*00ac*/ 	.word	0x00000000
        /*00b0*/ 	.short	0x0003
        /*00b2*/ 	.short	0x0018
        /*00b4*/ 	.byte	0x00, 0xf0, 0x11, 0x00


	//----- nvinfo : EIATTR_KPARAM_INFO
	.align		4
.L_38:
        /*00b8*/ 	.byte	0x04, 0x17
        /*00ba*/ 	.short	(.L_40 - .L_39)
.L_39:
        /*00bc*/ 	.word	0x00000000
        /*00c0*/ 	.short	0x0002
        /*00c2*/ 	.short	0x0010
        /*00c4*/ 	.byte	0x00, 0xf4, 0x21, 0x00


	//----- nvinfo : EIATTR_KPARAM_INFO
	.align		4
.L_40:
        /*00c8*/ 	.byte	0x04, 0x17
        /*00ca*/ 	.short	(.L_42 - .L_41)
.L_41:
        /*00cc*/ 	.word	0x00000000
        /*00d0*/ 	.short	0x0001
        /*00d2*/ 	.short	0x0008
        /*00d4*/ 	.byte	0x00, 0xf4, 0x21, 0x00


	//----- nvinfo : EIATTR_KPARAM_INFO
	.align		4
.L_42:
        /*00d8*/ 	.byte	0x04, 0x17
        /*00da*/ 	.short	(.L_44 - .L_43)
.L_43:
        /*00dc*/ 	.word	0x00000000
        /*00e0*/ 	.short	0x0000
        /*00e2*/ 	.short	0x0000
        /*00e4*/ 	.byte	0x00, 0xf4, 0x21, 0x00


	//----- nvinfo : EIATTR_AT_ENTRY_FRAGMENTS
	.align		4
.L_44:
        /*00e8*/ 	.byte	0x04, 0x4f
        /*00ea*/ 	.short	(.L_46 - .L_45)


	//   ....[0]....
.L_45:
        /*00ec*/ 	.word	0x00000004


	//----- nvinfo : EIATTR_RESERVED_SMEM_USED
	.align		4
.L_46:
        /*00f0*/ 	.byte	0x01, 0x41
	.zero		2


	//----- nvinfo : EIATTR_SPARSE_MMA_MASK
	.align		4
        /*00f4*/ 	.byte	0x03, 0x50
        /*00f6*/ 	.short	0x0000


	//----- nvinfo : EIATTR_TCGEN05_1CTA_USED
	.align		4
        /*00f8*/ 	.byte	0x01, 0x51
	.zero		2


	//----- nvinfo : EIATTR_MAXREG_COUNT
	.align		4
        /*00fc*/ 	.byte	0x03, 0x1b
        /*00fe*/ 	.short	0x00ff


	//----- nvinfo : EIATTR_NUM_BARRIERS
	.align		4
        /*0100*/ 	.byte	0x02, 0x4c
        /*0102*/ 	.byte	0x01
	.zero		1


	//----- nvinfo : EIATTR_ANNOTATIONS
	.align		4
        /*0104*/ 	.byte	0x04, 0x55
        /*0106*/ 	.short	(.L_48 - .L_47)


	//   ....[0]....
.L_47:
        /*0108*/ 	.word	0x00000001
        /*010c*/ 	.byte	0x60, 0x62, 0x00, 0x00, 0x01, 0x00, 0x00, 0x00, 0xf0, 0x65, 0x00, 0x00, 0x01, 0x00, 0x00, 0x00
        /* <DEDUP_REMOVED lines=3437> */
        /*d7ec*/ 	.byte	0x70, 0x14, 0x05, 0x00


	//----- nvinfo : EIATTR_INT_WARP_WIDE_INSTR_OFFSETS
	.align		4
.L_48:
        /*d7f0*/ 	.byte	0x04, 0x31
        /*d7f2*/ 	.short	(.L_50 - .L_49)


	//   ....[0]....
.L_49:
        /*d7f4*/ 	.word	0x00008f70


	//   ....[1]....
        /*d7f8*/ 	.word	0x00008fc0


	//   ....[2]....
        /*d7fc*/ 	.word	0x00009040


	//   ....[3]....
        /*d800*/ 	.word	0x000569e0


	//   ....[4]....
        /*d804*/ 	.word	0x00056a30


	//----- nvinfo : EIATTR_COOP_GROUP_MASK_REGIDS
	.align		4
.L_50:
        /*d808*/ 	.byte	0x04, 0x29
        /*d80a*/ 	.short	(.L_52 - .L_51)


	//   ....[0]....
.L_51:
        /*d80c*/ 	.word	0xffffffff


	//   ....[1]....
        /*d810*/ 	.word	0xffffffff


	//   ....[2]....
        /*d814*/ 	.word	0xffffffff


	//   ....[3]....
        /*d818*/ 	.word	0xffffffff


	//----- nvinfo : EIATTR_COOP_GROUP_INSTR_OFFSETS
	.align		4
.L_52:
        /*d81c*/ 	.byte	0x04, 0x28
        /*d81e*/ 	.short	(.L_54 - .L_53)


	//   ....[0]....
.L_53:
        /*d820*/ 	.word	0x00000070


	//   ....[1]....
        /*d824*/ 	.word	0x00000330


	//   ....[2]....
        /*d828*/ 	.word	0x00056870


	//   ....[3]....
        /*d82c*/ 	.word	0x00056ae0


	//----- nvinfo : EIATTR_VRC_CTA_INIT_COUNT
	.align		4
.L_54:
        /*d830*/ 	.byte	0x02, 0x4a
        /*d832*/ 	.byte	0x80
	.zero		1


	//----- nvinfo : EIATTR_MBARRIER_INSTR_OFFSETS
	.align		4
        /*d834*/ 	.byte	0x04, 0x39
        /*d836*/ 	.short	(.L_56 - .L_55)


	//   ....[0]....
.L_55:
        /*d838*/ 	.word	0x00009110
        /*d83c*/ 	.word	0x000000ff
        /*d840*/ 	.word	0x00000000
        /*d844*/ 	.short	0x0100
        /*d846*/ 	.byte	0x08
	.zero		1


	//   ....[1]....
        /*d848*/ 	.word	0x00009150
        /*d84c*/ 	.word	0x000000ff
        /*d850*/ 	.word	0x00100008
        /*d854*/ 	.short	0x0100
        /*d856*/ 	.byte	0x07
	.zero		1


	//   ....[2]....
        /*d858*/ 	.word	0x0003ed40
        /*d85c*/ 	.word	0x000000ff
        /*d860*/ 	.word	0x00000000
        /*d864*/ 	.short	0x010a
        /*d866*/ 	.byte	0x08
	.zero		1


	//   ....[3]....
        /*d868*/ 	.word	0x00050410
        /*d86c*/ 	.word	0x000000ff
        /*d870*/ 	.word	0x00000000
        /*d874*/ 	.short	0x010a
        /*d876*/ 	.byte	0x08
	.zero		1


	//   ....[4]....
        /*d878*/ 	.word	0x000504e0
        /*d87c*/ 	.word	0x000000ff
        /*d880*/ 	.word	0x00100000
        /*d884*/ 	.short	0x0108
        /*d886*/ 	.byte	0x07
	.zero		1


	//   ....[5]....
        /*d888*/ 	.word	0x000505c0
        /*d88c*/ 	.word	0x000000ff
        /*d890*/ 	.word	0x00100008
        /*d894*/ 	.short	0x0108
        /*d896*/ 	.byte	0x07
	.zero		1


	//   ....[6]....
        /*d898*/ 	.word	0x00056b00
        /*d89c*/ 	.word	0x000000ff
        /*d8a0*/ 	.word	0x00000000
        /*d8a4*/ 	.short	0x010a
        /*d8a6*/ 	.byte	0x08
	.zero		1


	//   ....[7]....
        /*d8a8*/ 	.word	0x00056b30
        /*d8ac*/ 	.word	0x000000ff
        /*d8b0*/ 	.word	0x00000000
        /*d8b4*/ 	.short	0x010a
        /*d8b6*/ 	.byte	0x08
	.zero		1


	//----- nvinfo : EIATTR_NUM_MBARRIERS
	.align		4
.L_56:
        /*d8b8*/ 	.byte	0x03, 0x38
        /*d8ba*/ 	.short	0x0002


	//----- nvinfo : EIATTR_EXIT_INSTR_OFFSETS
	.align		4
        /*d8bc*/ 	.byte	0x04, 0x1c
        /*d8be*/ 	.short	(.L_58 - .L_57)


	//   ....[0]....
.L_57:
        /*d8c0*/ 	.word	0x00056af0


	//----- nvinfo : EIATTR_REQNTID
	.align		4
.L_58:
        /*d8c4*/ 	.byte	0x04, 0x10
        /*d8c6*/ 	.short	(.L_60 - .L_59)
.L_59:
        /*d8c8*/ 	.word	0x00000080
        /*d8cc*/ 	.word	0x00000001
        /*d8d0*/ 	.word	0x00000001


	//----- nvinfo : EIATTR_CRS_STACK_SIZE
	.align		4
.L_60:
        /*d8d4*/ 	.byte	0x04, 0x1e
        /*d8d6*/ 	.short	(.L_62 - .L_61)
.L_61:
        /*d8d8*/ 	.word	0x00000000


	//----- nvinfo : EIATTR_CBANK_PARAM_SIZE
	.align		4
.L_62:
        /*d8dc*/ 	.byte	0x03, 0x19
        /*d8de*/ 	.short	0x0050


	//----- nvinfo : EIATTR_PARAM_CBANK
	.align		4
        /*d8e0*/ 	.byte	0x04, 0x0a
        /*d8e2*/ 	.short	(.L_64 - .L_63)
	.align		4
.L_63:
        /*d8e4*/ 	.word	index@(.nv.constant0.matmul_kernel)
        /*d8e8*/ 	.short	0x0380
        /*d8ea*/ 	.short	0x0050


	//----- nvinfo : EIATTR_SW_WAR
	.align		4
.L_64:
        /*d8ec*/ 	.byte	0x04, 0x36
        /*d8ee*/ 	.short	(.L_66 - .L_65)
.L_65:
        /*d8f0*/ 	.word	0x00000008
.L_66:


//--------------------- .nv.compat                --------------------------
	.section	.nv.compat,"",@"SHT_CUDA_COMPAT_INFO"
	.align	4
        /*0000*/ 	.byte	0x02, 0x02, 0x02, 0x00, 0x02, 0x05, 0x05, 0x00, 0x02, 0x03, 0x00, 0x00, 0x02, 0x06, 0x01, 0x00


//--------------------- .nv.callgraph             --------------------------
	.section	.nv.callgraph,"",@"SHT_CUDA_CALLGRAPH"
	.align	4
	.sectionentsize	8
	.align		4
        /*0000*/ 	.word	0x00000000
	.align		4
        /*0004*/ 	.word	0xffffffff
	.align		4
        /*0008*/ 	.word	0x00000000
	.align		4
        /*000c*/ 	.word	0xfffffffe
	.align		4
        /*0010*/ 	.word	0x00000000
	.align		4
        /*0014*/ 	.word	0xfffffffd
	.align		4
        /*0018*/ 	.word	0x00000000
	.align		4
        /*001c*/ 	.word	0xfffffffc


//--------------------- .text.matmul_kernel       --------------------------
	.section	.text.matmul_kernel,"ax",@progbits
	.align	128
        .global         matmul_kernel
        .type           matmul_kernel,@function
        .size           matmul_kernel,(.L_x_22 - matmul_kernel)
        .other          matmul_kernel,@"STO_CUDA_ENTRY STV_DEFAULT"
matmul_kernel:
.text.matmul_kernel:
[----:B------:R-:W1:Y:S01]  /*0000*/  LDC R1, c[0x0][0x37c] ;  /* 0x0000df00ff017b82 */ /* 0x000e620000000800 */
[----:B------:R-:W2:Y:S01]  /*0010*/  S2R R0, SR_TID.X ;  /* 0x0000000000007919 */ /* 0x000ea20000002100 */
[----:B-1----:R-:W-:Y:S01]  /*0020*/  VIADD R1, R1, 0xffffe8d0 ;  /* 0xffffe8d001017836 */ /* 0x002fe20000000000 */
[----:B--2---:R-:W-:-:S13]  /*0030*/  ISETP.GE.U32.AND P0, PT, R0, 0x20, PT ;  /* 0x000000200000780c */ /* 0x004fda0003f06070 */
[----:B------:R-:W-:Y:S02]  /*0040*/  VOTEU.ANY UP0, P0 ;  /* 0x0000000000ff7886 */ /* 0x000fe40000000100 */
[----:B------:R-:W-:Y:S05]  /*0050*/  BRA.U UP0, `(.L_x_0) ;  /* 0x0000000100b87547 */ /* 0x000fea000b800000 */
[----:B------:R-:W1:Y:S01]  /*0060*/  S2UR UR6, SR_CgaCtaId ;  /* 0x00000000000679c3 */ /* 0x000e620000008800 */
[----:B------:R-:W-:Y:S01]  /*0070*/  NOP ;  /* 0x0000000000007918 */ /* 0x000fe20000000000 */
[----:B------:R-:W-:Y:S02]  /*0080*/  UMOV UR4, 0x40 ;  /* 0x0000004000047882 */ /* 0x000fe40000000000 */
[----:B-1----:R-:W-:-:S09]  /*0090*/  ULEA UR4, UR6, UR4, 0x18 ;  /* 0x0000000406047291 */ /* 0x002fd2000f8ec0ff */
[----:B------:R-:W1:Y:S01]  /*00a0*/  LDS.U8 R0, [UR4] ;  /* 0x00000004ff007984 */ /* 0x000e620008000000 */
[----:B------:R-:W-:Y:S02]  /*00b0*/  UMOV UR4, 0x400 ;  /* 0x0000040000047882 */ /* 0x000fe40000000000 */
[----:B------:R-:W-:Y:S01]  /*00c0*/  ULEA UR4, UR6, UR4, 0x18 ;  /* 0x0000000406047291 */ /* 0x000fe2000f8ec0ff */
[----:B-1----:R-:W-:-:S13]  /*00d0*/  ISETP.NE.AND P0, PT, R0, RZ, PT ;  /* 0x000000ff0000720c */ /* 0x002fda0003f05270 */
[----:B------:R-:W-:Y:S05]  /*00e0*/  @P0 BRA `(.L_x_1) ;  /* 0x00000000007c0947 */ /* 0x000fea0003800000 */
[----:B------:R-:W-:-:S13]  /*00f0*/  ELECT P0, URZ, PT ;  /* 0x0000000000ff782f */ /* 0x000fda0003800000 */
[----:B------:R-:W-:Y:S05]  /*0100*/  @!P0 BRA `(.L_x_2) ;  /* 0x0000000000848947 */ /* 0x000fea0003800000 */
[----:B------:R-:W-:Y:S01]  /*0110*/  UMOV UR5, 0x10 ;  /* 0x0000001000057882 */ /* 0x000fe20000000000 */
[----:B------:R-:W-:Y:S01]  /*0120*/  IMAD.MOV.U32 R4, RZ, RZ, 0x1 ;  /* 0x00000001ff047424 */ /* 0x000fe200078e00ff */
[----:B------:R-:W-:-:S03]  /*0130*/  MOV R5, 0xffff ;  /* 0x0000ffff00057802 */ /* 0x000fc60000000f00 */
[----:B------:R-:W-:Y:S04]  /*0140*/  DEPBAR.LE SB1, 0x36 ;  /* 0x00009d800000791a */ /* 0x000fe80000000000 */
[----:B------:R-:W1:Y:S02]  /*0150*/  UTCATOMSWS.FIND_AND_SET.ALIGN UP1, UR5, UR5 ;  /* 0x00000005000575e3 */ /* 0x000e640008020800 */
[----:B-1----:R-:W-:-:S04]  /*0160*/  PLOP3.LUT P0, PT, PT, PT, UP1, 0x80, 0x8 ;  /* 0x000000000008781c */ /* 0x002fc80003f0f018 */
[----:B------:R-:W-:-:S04]  /*0170*/  SEL R0, RZ, 0xffffffff, !P0 ;  /* 0xffffffffff007807 */ /* 0x000fc80004000000 */
[----:B------:R-:W-:Y:S01]  /*0180*/  ISETP.NE.AND P0, PT, R0, RZ, PT ;  /* 0x000000ff0000720c */ /* 0x000fe20003f05270 */
[----:B------:R-:W-:-:S12]  /*0190*/  IMAD.U32 R0, RZ, RZ, UR5 ;  /* 0x00000005ff007e24 */ /* 0x000fd8000f8e00ff */
[----:B------:R-:W-:Y:S05]  /*01a0*/  @P0 BRA `(.L_x_3) ;  /* 0x0000000000240947 */ /* 0x000fea0003800000 */
.L_x_4:
[----:B------:R-:W-:Y:S05]  /*01b0*/  NANOSLEEP 0x64 ;  /* 0x000000640000795d */ /* 0x000fea0003800000 */
[----:B------:R-:W-:-:S05]  /*01c0*/  UMOV UR5, 0x10 ;  /* 0x0000001000057882 */ /* 0x000fca0000000000 */
[----:B------:R-:W-:Y:S04]  /*01d0*/  DEPBAR.LE SB1, 0x36 ;  /* 0x00009d800000791a */ /* 0x000fe80000000000 */
[----:B------:R-:W1:Y:S02]  /*01e0*/  UTCATOMSWS.FIND_AND_SET.ALIGN UP1, UR5, UR5 ;  /* 0x00000005000575e3 */ /* 0x000e640008020800 */
[----:B-1----:R-:W-:-:S04]  /*01f0*/  PLOP3.LUT P0, PT, PT, PT, UP1, 0x80, 0x8 ;  /* 0x000000000008781c */ /* 0x002fc80003f0f018 */
[----:B------:R-:W-:-:S04]  /*0200*/  SEL R0, RZ, 0xffffffff, !P0 ;  /* 0xffffffffff007807 */ /* 0x000fc80004000000 */
[----:B------:R-:W-:Y:S01]  /*0210*/  ISETP.NE.AND P0, PT, R0, RZ, PT ;  /* 0x000000ff0000720c */ /* 0x000fe20003f05270 */
[----:B------:R-:W-:-:S12]  /*0220*/  IMAD.U32 R0, RZ, RZ, UR5 ;  /* 0x00000005ff007e24 */ /* 0x000fd8000f8e00ff */
[----:B------:R-:W-:Y:S05]  /*0230*/  @!P0 BRA `(.L_x_4) ;  /* 0xfffffffc00dc8947 */ /* 0x000fea000383ffff */
.L_x_3:
[----:B------:R-:W-:Y:S01]  /*0240*/  IADD3 R3, PT, PT, R0, 0x10, RZ ;  /* 0x0000001000037810 */ /* 0x000fe20007ffe0ff */
[----:B------:R-:W-:Y:S01]  /*0250*/  UMOV UR5, 0x50 ;  /* 0x0000005000057882 */ /* 0x000fe20000000000 */
[----:B------:R-:W-:Y:S01]  /*0260*/  SHF.L.U32 R2, R5, R0, RZ ;  /* 0x0000000005027219 */ /* 0x000fe200000006ff */
[----:B------:R-:W-:Y:S01]  /*0270*/  ULEA UR5, UR6, UR5, 0x18 ;  /* 0x0000000506057291 */ /* 0x000fe2000f8ec0ff */
[----:B------:R-:W-:Y:S01]  /*0280*/  SHF.L.U32 R3, R4, R3, RZ ;  /* 0x0000000304037219 */ /* 0x000fe200000006ff */
[----:B------:R-:W-:-:S03]  /*0290*/  IMAD.SHL.U32 R0, R0, 0x20, RZ ;  /* 0x0000002000007824 */ /* 0x000fc600078e00ff */
[----:B------:R-:W-:-:S05]  /*02a0*/  LOP3.LUT R2, R3, R2, RZ, 0xfc, !PT ;  /* 0x0000000203027212 */ /* 0x000fca00078efcff */
[----:B------:R1:W-:Y:S04]  /*02b0*/  ATOMS.OR RZ, [UR5], R2 ;  /* 0x00000002ffff798c */ /* 0x0003e8000b000005 */
[----:B------:R1:W-:Y:S01]  /*02c0*/  STS [UR4], R0 ;  /* 0x00000000ff007988 */ /* 0x0003e20008000804 */
[----:B------:R-:W-:Y:S05]  /*02d0*/  BRA `(.L_x_2) ;  /* 0x0000000000107947 */ /* 0x000fea0003800000 */
.L_x_1:
[----:B------:R-:W-:Y:S01]  /*02e0*/  IMAD.MOV.U32 R0, RZ, RZ, -0x1 ;  /* 0xffffffffff007424 */ /* 0x000fe200078e00ff */
[----:B------:R-:W-:-:S04]  /*02f0*/  MOV R2, 0x320 ;  /* 0x0000032000027802 */ /* 0x000fc80000000f00 */
[----:B------:R1:W-:Y:S03]  /*0300*/  STS [UR4], R0 ;  /* 0x00000000ff007988 */ /* 0x0003e60008000804 */
[----:B-1----:R-:W-:Y:S05]  /*0310*/  CALL.REL.NOINC `($__internal_1_$__cuda_sm10x_tcgen05_guardrail_trap_phase_invalid_during_alloc) ;  /* 0x00000568001c7944 */ /* 0x002fea0003c00000 */
.L_x_2:
[----:B------:R-:W-:Y:S05]  /*0320*/  WARPSYNC.ALL ;  /* 0x0000000000007948 */ /* 0x000fea0003800000 */
[----:B------:R-:W-:Y:S01]  /*0330*/  NOP ;  /* 0x0000000000007918 */ /* 0x000fe20000000000 */
.L_x_0:
[----:B------:R-:W2:Y:S01]  /*0340*/  LDC.64 R4, c[0x0][0x398] ;  /* 0x0000e600ff047b82 */ /* 0x000ea20000000a00 */
[----:B------:R-:W3:Y:S01]  /*0350*/  S2R R7, SR_CTAID.X ;  /* 0x0000000000077919 */ /* 0x000ee20000002500 */
[----:B------:R-:W-:Y:S01]  /*0360*/  UMOV UR7, 0x400 ;  /* 0x0000040000077882 */ /* 0x000fe20000000000 */
[----:B------:R-:W4:Y:S01]  /*0370*/  LDCU UR74, c[0x0][0x3a4] ;  /* 0x00007480ff4a77ac */ /* 0x000f220008000800 */
[----:B------:R-:W1:Y:S01]  /*0380*/  S2R R16, SR_TID.X ;  /* 0x0000000000107919 */ /* 0x000e620000002100 */
[----:B------:R-:W1:Y:S03]  /*0390*/  LDCU.128 UR12, c[0x0][0x380] ;  /* 0x00007000ff0c77ac */ /* 0x000e660008000c00 */
[----:B------:R-:W1:Y:S01]  /*03a0*/  S2UR UR5, SR_CgaCtaId ;  /* 0x00000000000579c3 */ /* 0x000e620000008800 */
[----:B------:R-:W1:Y:S01]  /*03b0*/  LDCU UR40, c[0x0][0x3b0] ;  /* 0x00007600ff2877ac */ /* 0x000e620008000800 */
[----:B------:R-:W1:Y:S06]  /*03c0*/  LDCU UR44, c[0x0][0x3b0] ;  /* 0x00007600ff2c77ac */ /* 0x000e6c0008000800 */
[----:B------:R-:W4:Y:S01]  /*03d0*/  LDC R252, c[0x0][0x3a0] ;  /* 0x0000e800fffc7b82 */ /* 0x000f220000000800 */
[----:B------:R-:W1:Y:S01]  /*03e0*/  LDCU UR72, c[0x0][0x3b0] ;  /* 0x00007600ff4877ac */ /* 0x000e620008000800 */
[----:B------:R-:W1:Y:S02]  /*03f0*/  LDCU UR73, c[0x0][0x3b0] ;  /* 0x00007600ff4977ac */ /* 0x000e640008000800 */
[----:B-12---:R-:W-:Y:S01]  /*0400*/  IADD3 R0, PT, PT, R5, 0x7f, RZ ;  /* 0x0000007f05007810 */ /* 0x006fe20007ffe0ff */
[----:B------:R-:W1:Y:S03]  /*0410*/  LDCU UR71, c[0x0][0x3b0] ;  /* 0x00007600ff4777ac */ /* 0x000e660008000800 */
[----:B------:R-:W-:Y:S01]  /*0420*/  SHF.R.S32.HI R3, RZ, 0x1f, R0 ;  /* 0x0000001fff037819 */ /* 0x000fe20000011400 */
[----:B------:R-:W2:Y:S03]  /*0430*/  LDCU UR43, c[0x0][0x3b0] ;  /* 0x00007600ff2b77ac */ /* 0x000ea60008000800 */
[----:B------:R-:W-:-:S02]  /*0440*/  LEA.HI R3, R3, R0, RZ, 0x7 ;  /* 0x0000000003037211 */ /* 0x000fc400078f38ff */
[----:B---3--:R-:W-:Y:S01]  /*0450*/  IABS R10, R7 ;  /* 0x00000007000a7213 */ /* 0x008fe20000000000 */
[----:B------:R-:W-:Y:S01]  /*0460*/  ULEA UR7, UR5, UR7, 0x18 ;  /* 0x0000000705077291 */ /* 0x000fe2000f8ec0ff */
[----:B------:R-:W-:Y:S01]  /*0470*/  SHF.R.S32.HI R3, RZ, 0x7, R3 ;  /* 0x00000007ff037819 */ /* 0x000fe20000011403 */
[----:B------:R-:W3:Y:S01]  /*0480*/  LDCU UR70, c[0x0][0x3b0] ;  /* 0x00007600ff4677ac */ /* 0x000ee20008000800 */
[----:B------:R-:W-:-:S03]  /*0490*/  LOP3.LUT R83, R16, 0x7f, RZ, 0xc0, !PT ;  /* 0x0000007f10537812 */ /* 0x000fc600078ec0ff */
[----:B------:R-:W-:Y:S01]  /*04a0*/  IMAD.SHL.U32 R6, R3, 0x8, RZ ;  /* 0x0000000803067824 */ /* 0x000fe200078e00ff */
[----:B------:R-:W1:Y:S04]  /*04b0*/  LDCU UR42, c[0x0][0x3b0] ;  /* 0x00007600ff2a77ac */ /* 0x000e680008000800 */
[-C--:B------:R-:W-:Y:S01]  /*04c0*/  IABS R9, R6.reuse ;  /* 0x0000000600097213 */ /* 0x080fe20000000000 */
[----:B------:R-:W1:Y:S01]  /*04d0*/  LDCU UR69, c[0x0][0x3b0] ;  /* 0x00007600ff4577ac */ /* 0x000e620008000800 */
[----:B------:R-:W-:Y:S02]  /*04e0*/  IABS R12, R6 ;  /* 0x00000006000c7213 */ /* 0x000fe40000000000 */
[----:B------:R-:W1:Y:S01]  /*04f0*/  I2F.RP R0, R9 ;  /* 0x0000000900007306 */ /* 0x000e620000209400 */
[----:B------:R-:W2:Y:S01]  /*0500*/  LDCU UR68, c[0x0][0x3b0] ;  /* 0x00007600ff4477ac */ /* 0x000ea20008000800 */
[----:B------:R-:W2:Y:S01]  /*0510*/  LDCU UR41, c[0x0][0x3b0] ;  /* 0x00007600ff2977ac */ /* 0x000ea20008000800 */
[----:B------:R-:W2:Y:S01]  /*0520*/  LDCU UR67, c[0x0][0x3b0] ;  /* 0x00007600ff4377ac */ /* 0x000ea20008000800 */
[----:B------:R-:W2:Y:S04]  /*0530*/  LDCU UR39, c[0x0][0x3b0] ;  /* 0x00007600ff2777ac */ /* 0x000ea80008000800 */
[----:B-1----:R-:W1:Y:S01]  /*0540*/  MUFU.RCP R0, R0 ;  /* 0x0000000000007308 */ /* 0x002e620000001000 */
[----:B------:R-:W2:Y:S01]  /*0550*/  LDCU UR66, c[0x0][0x3b0] ;  /* 0x00007600ff4277ac */ /* 0x000ea20008000800 */
[----:B------:R-:W2:Y:S01]  /*0560*/  LDCU UR65, c[0x0][0x3b0] ;  /* 0x00007600ff4177ac */ /* 0x000ea20008000800 */
[----:B------:R-:W2:Y:S01]  /*0570*/  LDCU UR36, c[0x0][0x3b0] ;  /* 0x00007600ff2477ac */ /* 0x000ea20008000800 */
[----:B------:R-:W2:Y:S01]  /*0580*/  LDCU UR64, c[0x0][0x3b0] ;  /* 0x00007600ff4077ac */ /* 0x000ea20008000800 */
[----:B-1----:R-:W-:Y:S01]  /*0590*/  VIADD R2, R0, 0xffffffe ;  /* 0x0ffffffe00027836 */ /* 0x002fe20000000000 */
[----:B------:R-:W-:Y:S01]  /*05a0*/  IADD3 R0, PT, PT, RZ, -R12, RZ ;  /* 0x8000000cff007210 */ /* 0x000fe20007ffe0ff */
[----:B------:R-:W1:Y:S02]  /*05b0*/  LDCU UR63, c[0x0][0x3b0] ;  /* 0x00007600ff3f77ac */ /* 0x000e640008000800 */
[----:B------:R2:W3:Y:S01]  /*05c0*/  F2I.FTZ.U32.TRUNC.NTZ R3, R2 ;  /* 0x0000000200037305 */ /* 0x0004e2000021f000 */
[----:B------:R-:W1:Y:S01]  /*05d0*/  LDCU UR62, c[0x0][0x3b0] ;  /* 0x00007600ff3e77ac */ /* 0x000e620008000800 */
[----:B------:R-:W1:Y:S01]  /*05e0*/  LDCU UR61, c[0x0][0x3b0] ;  /* 0x00007600ff3d77ac */ /* 0x000e620008000800 */
[----:B--2---:R-:W-:Y:S01]  /*05f0*/  IMAD.MOV.U32 R2, RZ, RZ, RZ ;  /* 0x000000ffff027224 */ /* 0x004fe200078e00ff */
[----:B------:R-:W2:Y:S01]  /*0600*/  LDCU UR9, c[0x0][0x3b0] ;  /* 0x00007600ff0977ac */ /* 0x000ea20008000800 */
[----:B------:R-:W1:Y:S01]  /*0610*/  LDCU UR16, c[0x0][0x3b0] ;  /* 0x00007600ff1077ac */ /* 0x000e620008000800 */
[----:B---3--:R-:W-:Y:S01]  /*0620*/  IADD3 R8, PT, PT, RZ, -R3, RZ ;  /* 0x80000003ff087210 */ /* 0x008fe20007ffe0ff */
[----:B------:R-:W3:Y:S04]  /*0630*/  LDCU UR60, c[0x0][0x3b0] ;  /* 0x00007600ff3c77ac */ /* 0x000ee80008000800 */
[----:B------:R-:W-:-:S02]  /*0640*/  IMAD R11, R8, R9, RZ ;  /* 0x00000009080b7224 */ /* 0x000fc400078e02ff */
[----:B------:R-:W-:Y:S01]  /*0650*/  IMAD.MOV.U32 R8, RZ, RZ, R10 ;  /* 0x000000ffff087224 */ /* 0x000fe200078e000a */
[----:B------:R-:W-:Y:S01]  /*0660*/  IABS R10, R4 ;  /* 0x00000004000a7213 */ /* 0x000fe20000000000 */
[----:B------:R-:W-:Y:S01]  /*0670*/  IMAD.HI.U32 R3, R3, R11, R2 ;  /* 0x0000000b03037227 */ /* 0x000fe200078e0002 */
[----:B------:R-:W1:Y:S01]  /*0680*/  LDCU UR59, c[0x0][0x3b0] ;  /* 0x00007600ff3b77ac */ /* 0x000e620008000800 */
[----:B------:R-:W1:Y:S04]  /*0690*/  LDCU UR58, c[0x0][0x3b0] ;  /* 0x00007600ff3a77ac */ /* 0x000e680008000800 */
[----:B------:R-:W-:Y:S01]  /*06a0*/  IMAD.HI.U32 R3, R3, R8, RZ ;  /* 0x0000000803037227 */ /* 0x000fe200078e00ff */
[----:B------:R-:W1:Y:S03]  /*06b0*/  LDCU UR37, c[0x0][0x3b0] ;  /* 0x00007600ff2577ac */ /* 0x000e660008000800 */
[----:B------:R-:W-:Y:S01]  /*06c0*/  IMAD R0, R3, R0, R8 ;  /* 0x0000000003007224 */ /* 0x000fe200078e0208 */
[----:B------:R-:W1:Y:S04]  /*06d0*/  LDCU UR20, c[0x0][0x3b0] ;  /* 0x00007600ff1477ac */ /* 0x000e680008000800 */
[----:B------:R-:W-:Y:S01]  /*06e0*/  ISETP.GT.U32.AND P1, PT, R9, R0, PT ;  /* 0x000000000900720c */ /* 0x000fe20003f24070 */
[----:B------:R-:W1:Y:S01]  /*06f0*/  LDCU UR18, c[0x0][0x3b0] ;  /* 0x00007600ff1277ac */ /* 0x000e620008000800 */
[----:B------:R-:W1:Y:S01]  /*0700*/  LDCU UR21, c[0x0][0x3b0] ;  /* 0x00007600ff1577ac */ /* 0x000e620008000800 */
[----:B------:R-:W1:Y:S10]  /*0710*/  LDCU UR57, c[0x0][0x3b0] ;  /* 0x00007600ff3977ac */ /* 0x000e740008000800 */
[----:B------:R-:W-:Y:S01]  /*0720*/  @!P1 IMAD.IADD R0, R0, 0x1, -R9 ;  /* 0x0000000100009824 */ /* 0x000fe200078e0a09 */
[----:B------:R-:W1:Y:S01]  /*0730*/  LDCU UR56, c[0x0][0x3b0] ;  /* 0x00007600ff3877ac */ /* 0x000e620008000800 */
[----:B------:R-:W-:Y:S01]  /*0740*/  @!P1 VIADD R3, R3, 0x1 ;  /* 0x0000000103039836 */ /* 0x000fe20000000000 */
[----:B------:R-:W-:-:S02]  /*0750*/  ISETP.NE.AND P1, PT, R6, RZ, PT ;  /* 0x000000ff0600720c */ /* 0x000fc40003f25270 */
[----:B------:R-:W-:Y:S01]  /*0760*/  ISETP.GE.U32.AND P0, PT, R0, R9, PT ;  /* 0x000000090000720c */ /* 0x000fe20003f06070 */
[----:B------:R-:W1:Y:S01]  /*0770*/  LDCU UR55, c[0x0][0x3b0] ;  /* 0x00007600ff3777ac */ /* 0x000e620008000800 */
[-C--:B------:R-:W-:Y:S01]  /*0780*/  LOP3.LUT R0, R7, R6.reuse, RZ, 0x3c, !PT ;  /* 0x0000000607007212 */ /* 0x080fe200078e3cff */
[----:B------:R-:W1:Y:S03]  /*0790*/  LDCU UR38, c[0x0][0x3b0] ;  /* 0x00007600ff2677ac */ /* 0x000e660008000800 */
[----:B------:R-:W-:Y:S01]  /*07a0*/  ISETP.GE.AND P2, PT, R0, RZ, PT ;  /* 0x000000ff0000720c */ /* 0x000fe20003f46270 */
[----:B------:R-:W-:Y:S01]  /*07b0*/  VIADD R0, R4, 0xff ;  /* 0x000000ff04007836 */ /* 0x000fe20000000000 */
[----:B------:R-:W1:Y:S05]  /*07c0*/  LDCU UR11, c[0x0][0x3b0] ;  /* 0x00007600ff0b77ac */ /* 0x000e6a0008000800 */
[----:B------:R-:W-:Y:S01]  /*07d0*/  @P0 IADD3 R3, PT, PT, R3, 0x1, RZ ;  /* 0x0000000103030810 */ /* 0x000fe20007ffe0ff */
[----:B------:R-:W1:Y:S04]  /*07e0*/  LDCU UR8, c[0x0][0x3b0] ;  /* 0x00007600ff0877ac */ /* 0x000e680008000800 */
[----:B------:R-:W-:Y:S01]  /*07f0*/  IMAD.MOV.U32 R2, RZ, RZ, R3 ;  /* 0x000000ffff027224 */ /* 0x000fe200078e0003 */
[----:B------:R-:W-:Y:S01]  /*0800*/  SHF.R.S32.HI R3, RZ, 0x1f, R0 ;  /* 0x0000001fff037819 */ /* 0x000fe20000011400 */
[----:B------:R-:W1:Y:S03]  /*0810*/  LDCU UR54, c[0x0][0x3b0] ;  /* 0x00007600ff3677ac */ /* 0x000e660008000800 */
[----:B------:R-:W-:Y:S01]  /*0820*/  @!P2 IADD3 R2, PT, PT, -R2, RZ, RZ ;  /* 0x000000ff0202a210 */ /* 0x000fe20007ffe1ff */
[----:B------:R-:W1:Y:S01]  /*0830*/  LDCU UR53, c[0x0][0x3b0] ;  /* 0x00007600ff3577ac */ /* 0x000e620008000800 */
[----:B------:R-:W-:-:S02]  /*0840*/  @!P1 LOP3.LUT R2, RZ, R6, RZ, 0x33, !PT ;  /* 0x00000006ff029212 */ /* 0x000fc400078e33ff */
[----:B------:R-:W-:Y:S01]  /*0850*/  LEA.HI R3, R3, R0, RZ, 0x8 ;  /* 0x0000000003037211 */ /* 0x000fe200078f40ff */
[----:B------:R-:W1:Y:S02]  /*0860*/  LDCU UR35, c[0x0][0x3b0] ;  /* 0x00007600ff2377ac */ /* 0x000e640008000800 */
[C---:B------:R-:W-:Y:S01]  /*0870*/  IMAD.SHL.U32 R12, R2.reuse, 0x8, RZ ;  /* 0x00000008020c7824 */ /* 0x040fe200078e00ff */
[----:B------:R-:W-:Y:S01]  /*0880*/  IADD3 R2, PT, PT, -R2, RZ, RZ ;  /* 0x000000ff02027210 */ /* 0x000fe20007ffe1ff */
[----:B------:R-:W1:Y:S03]  /*0890*/  LDCU UR6, c[0x0][0x3b0] ;  /* 0x00007600ff0677ac */ /* 0x000e660008000800 */
[----:B------:R-:W-:Y:S01]  /*08a0*/  LEA.HI.SX32 R3, R3, -R12, 0x18 ;  /* 0x8000000c03037211 */ /* 0x000fe200078fc2ff */
[----:B------:R-:W-:Y:S01]  /*08b0*/  IMAD R14, R6, R2, R7 ;  /* 0x00000002060e7224 */ /* 0x000fe200078e0207 */
[----:B------:R-:W1:Y:S02]  /*08c0*/  LDCU UR52, c[0x0][0x3b0] ;  /* 0x00007600ff3477ac */ /* 0x000e640008000800 */
[----:B------:R-:W-:-:S02]  /*08d0*/  VIMNMX R13, PT, PT, R3, 0x8, PT ;  /* 0x00000008030d7848 */ /* 0x000fc40003fe0100 */
[----:B------:R-:W-:Y:S01]  /*08e0*/  IABS R11, R14 ;  /* 0x0000000e000b7213 */ /* 0x000fe20000000000 */
[----:B------:R-:W1:Y:S01]  /*08f0*/  LDCU UR34, c[0x0][0x3b0] ;  /* 0x00007600ff2277ac */ /* 0x000e620008000800 */
[-C--:B------:R-:W-:Y:S02]  /*0900*/  IABS R9, R13.reuse ;  /* 0x0000000d00097213 */ /* 0x080fe40000000000 */
[----:B------:R-:W-:Y:S01]  /*0910*/  IABS R6, R13 ;  /* 0x0000000d00067213 */ /* 0x000fe20000000000 */
[----:B------:R-:W1:Y:S01]  /*0920*/  LDCU UR26, c[0x0][0x3b0] ;  /* 0x00007600ff1a77ac */ /* 0x000e620008000800 */
[----:B------:R-:W2:Y:S01]  /*0930*/  I2F.RP R0, R9 ;  /* 0x0000000900007306 */ /* 0x000ea20000209400 */
[----:B------:R-:W1:Y:S01]  /*0940*/  LDCU UR24, c[0x0][0x3b0] ;  /* 0x00007600ff1877ac */ /* 0x000e620008000800 */
[----:B------:R-:W1:Y:S01]  /*0950*/  LDCU UR51, c[0x0][0x3b0] ;  /* 0x00007600ff3377ac */ /* 0x000e620008000800 */
[----:B------:R-:W1:Y:S05]  /*0960*/  LDCU UR50, c[0x0][0x3b0] ;  /* 0x00007600ff3277ac */ /* 0x000e6a0008000800 */
[----:B--2---:R-:W2:Y:S01]  /*0970*/  MUFU.RCP R0, R0 ;  /* 0x0000000000007308 */ /* 0x004ea20000001000 */
[----:B------:R-:W1:Y:S01]  /*0980*/  LDCU UR22, c[0x0][0x3b0] ;  /* 0x00007600ff1677ac */ /* 0x000e620008000800 */
[----:B------:R-:W1:Y:S01]  /*0990*/  LDCU UR49, c[0x0][0x3b0] ;  /* 0x00007600ff3177ac */ /* 0x000e620008000800 */
[----:B------:R-:W1:Y:S01]  /*09a0*/  LDCU UR76, c[0x0][0x3b0] ;  /* 0x00007600ff4c77ac */ /* 0x000e620008000800 */
[----:B------:R-:W1:Y:S01]  /*09b0*/  LDCU UR48, c[0x0][0x3b0] ;  /* 0x00007600ff3077ac */ /* 0x000e620008000800 */
[----:B--2---:R-:W-:Y:S01]  /*09c0*/  VIADD R3, R0, 0xffffffe ;  /* 0x0ffffffe00037836 */ /* 0x004fe20000000000 */
[----:B------:R-:W2:Y:S01]  /*09d0*/  LDCU UR47, c[0x0][0x3b0] ;  /* 0x00007600ff2f77ac */ /* 0x000ea20008000800 */
[----:B------:R-:W-:Y:S01]  /*09e0*/  IMAD.MOV R0, RZ, RZ, -R6 ;  /* 0x000000ffff007224 */ /* 0x000fe200078e0a06 */
[----:B------:R-:W-:Y:S01]  /*09f0*/  IABS R6, R5 ;  /* 0x0000000500067213 */ /* 0x000fe20000000000 */
[----:B------:R-:W1:Y:S02]  /*0a00*/  LDCU UR46, c[0x0][0x3b0] ;  /* 0x00007600ff2e77ac */ /* 0x000e640008000800 */
[----:B------:R-:W2:Y:S01]  /*0a10*/  F2I.FTZ.U32.TRUNC.NTZ R3, R3 ;  /* 0x0000000300037305 */ /* 0x000ea2000021f000 */
[----:B------:R-:W1:Y:S01]  /*0a20*/  LDCU UR19, c[0x0][0x3b0] ;  /* 0x00007600ff1377ac */ /* 0x000e620008000800 */
[----:B------:R-:W1:Y:S01]  /*0a30*/  LDCU UR45, c[0x0][0x3b0] ;  /* 0x00007600ff2d77ac */ /* 0x000e620008000800 */
[----:B------:R-:W1:Y:S01]  /*0a40*/  LDCU UR17, c[0x0][0x3b0] ;  /* 0x00007600ff1177ac */ /* 0x000e620008000800 */
[----:B--2---:R-:W-:Y:S01]  /*0a50*/  IMAD.MOV R8, RZ, RZ, -R3 ;  /* 0x000000ffff087224 */ /* 0x004fe200078e0a03 */
[----:B------:R-:W2:Y:S03]  /*0a60*/  LDCU UR31, c[0x0][0x3b0] ;  /* 0x00007600ff1f77ac */ /* 0x000ea60008000800 */
[----:B------:R-:W-:Y:S01]  /*0a70*/  IMAD.MOV.U32 R2, RZ, RZ, R8 ;  /* 0x000000ffff027224 */ /* 0x000fe200078e0008 */
[----:B------:R-:W1:Y:S03]  /*0a80*/  LDCU UR33, c[0x0][0x3b0] ;  /* 0x00007600ff2177ac */ /* 0x000e660008000800 */
[----:B------:R-:W-:-:S02]  /*0a90*/  IMAD R7, R2, R9, RZ ;  /* 0x0000000902077224 */ /* 0x000fc400078e02ff */
[----:B------:R-:W-:Y:S01]  /*0aa0*/  HFMA2 R2, -RZ, RZ, 0, 0 ;  /* 0x00000000ff027431 */ /* 0x000fe200000001ff */
[----:B------:R-:W1:Y:S01]  /*0ab0*/  LDCU UR32, c[0x0][0x3b0] ;  /* 0x00007600ff2077ac */ /* 0x000e620008000800 */
[----:B------:R-:W1:Y:S01]  /*0ac0*/  LDCU UR30, c[0x0][0x3b0] ;  /* 0x00007600ff1e77ac */ /* 0x000e620008000800 */
[----:B------:R-:W1:Y:S02]  /*0ad0*/  LDCU UR29, c[0x0][0x3b0] ;  /* 0x00007600ff1d77ac */ /* 0x000e640008000800 */
[----:B------:R-:W-:Y:S02]  /*0ae0*/  IMAD.HI.U32 R2, R3, R7, R2 ;  /* 0x0000000703027227 */ /* 0x000fe400078e0002 */
[----:B------:R-:W1:Y:S01]  /*0af0*/  I2F.RP R3, R10 ;  /* 0x0000000a00037306 */ /* 0x000e620000209400 */
[----:B------:R-:W2:Y:S03]  /*0b00*/  LDCU UR28, c[0x0][0x3b0] ;  /* 0x00007600ff1c77ac */ /* 0x000ea60008000800 */
[----:B------:R-:W-:Y:S01]  /*0b10*/  IMAD.HI.U32 R2, R2, R11, RZ ;  /* 0x0000000b02027227 */ /* 0x000fe200078e00ff */
[----:B------:R-:W2:Y:S03]  /*0b20*/  LDCU UR77, c[0x0][0x3b0] ;  /* 0x00007600ff4d77ac */ /* 0x000ea60008000800 */
[----:B------:R-:W-:Y:S01]  /*0b30*/  IMAD R0, R2, R0, R11 ;  /* 0x0000000002007224 */ /* 0x000fe200078e020b */
[----:B------:R-:W2:Y:S01]  /*0b40*/  I2F.RP R7, R6 ;  /* 0x0000000600077306 */ /* 0x000ea20000209400 */
[----:B------:R-:W3:Y:S01]  /*0b50*/  LDCU UR27, c[0x0][0x3b0] ;  /* 0x00007600ff1b77ac */ /* 0x000ee20008000800 */
[----:B------:R-:W-:Y:S02]  /*0b60*/  BAR.SYNC.DEFER_BLOCKING 0x0 ;  /* 0x0000000000007b1d */ /* 0x000fe40000010000 */
[----:B------:R-:W-:-:S04]  /*0b70*/  ISETP.GT.U32.AND P1, PT, R9, R0, PT ;  /* 0x000000000900720c */ /* 0x000fc80003f24070 */
[----:B-1----:R-:W-:Y:S01]  /*0b80*/  MUFU.RCP R3, R3 ;  /* 0x0000000300037308 */ /* 0x002fe20000001000 */
[----:B------:R-:W1:Y:S01]  /*0b90*/  LDCU UR25, c[0x0][0x3b0] ;  /* 0x00007600ff1977ac */ /* 0x000e620008000800 */
[----:B------:R-:W1:Y:S06]  /*0ba0*/  LDCU UR23, c[0x0][0x3b0] ;  /* 0x00007600ff1777ac */ /* 0x000e6c0008000800 */
[----:B--2---:R-:W2:Y:S01]  /*0bb0*/  MUFU.RCP R7, R7 ;  /* 0x0000000700077308 */ /* 0x004ea20000001000 */
[----:B------:R-:W-:Y:S01]  /*0bc0*/  @!P1 IMAD.IADD R0, R0, 0x1, -R9 ;  /* 0x0000000100009824 */ /* 0x000fe200078e0a09 */
[----:B------:R-:W-:Y:S01]  /*0bd0*/  @!P1 IADD3 R2, PT, PT, R2, 0x1, RZ ;  /* 0x0000000102029810 */ /* 0x000fe20007ffe0ff */
[----:B------:R-:W1:Y:S01]  /*0be0*/  LDCU UR75, c[0x0][0x3b0] ;  /* 0x00007600ff4b77ac */ /* 0x000e620008000800 */
[----:B------:R-:W-:-:S02]  /*0bf0*/  ISETP.NE.AND P1, PT, R13, RZ, PT ;  /* 0x000000ff0d00720c */ /* 0x000fc40003f25270 */
[----:B------:R-:W-:Y:S02]  /*0c00*/  ISETP.GE.U32.AND P0, PT, R0, R9, PT ;  /* 0x000000090000720c */ /* 0x000fe40003f06070 */
[----:B------:R-:W-:-:S04]  /*0c10*/  LOP3.LUT R0, R14, R13, RZ, 0x3c, !PT ;  /* 0x0000000d0e007212 */ /* 0x000fc800078e3cff */
[----:B------:R-:W-:Y:S01]  /*0c20*/  ISETP.GE.AND P2, PT, R0, RZ, PT ;  /* 0x000000ff0000720c */ /* 0x000fe20003f46270 */
[----:B--2---:R-:W-:-:S06]  /*0c30*/  VIADD R8, R7, 0xffffffe ;  /* 0x0ffffffe07087836 */ /* 0x004fcc0000000000 */
[----:B------:R-:W-:Y:S01]  /*0c40*/  @P0 VIADD R2, R2, 0x1 ;  /* 0x0000000102020836 */ /* 0x000fe20000000000 */
[----:B------:R2:W1:Y:S03]  /*0c50*/  F2I.FTZ.U32.TRUNC.NTZ R9, R8 ;  /* 0x0000000800097305 */ /* 0x000466000021f000 */
[----:B------:R-:W-:Y:S01]  /*0c60*/  IMAD.MOV.U32 R198, RZ, RZ, R2 ;  /* 0x000000ffffc67224 */ /* 0x000fe200078e0002 */
[----:B------:R-:W-:-:S03]  /*0c70*/  IADD3 R2, PT, PT, R3, 0xffffffe, RZ ;  /* 0x0ffffffe03027810 */ /* 0x000fc60007ffe0ff */
[----:B------:R-:W-:Y:S01]  /*0c80*/  @!P2 IMAD.MOV R198, RZ, RZ, -R198 ;  /* 0x000000ffffc6a224 */ /* 0x000fe200078e0ac6 */
[----:B------:R-:W-:Y:S01]  /*0c90*/  @!P1 LOP3.LUT R198, RZ, R13, RZ, 0x33, !PT ;  /* 0x0000000dffc69212 */ /* 0x000fe200078e33ff */
[----:B------:R3:W4:Y:S01]  /*0ca0*/  F2I.FTZ.U32.TRUNC.NTZ R3, R2 ;  /* 0x0000000200037305 */ /* 0x000722000021f000 */
[----:B--2---:R-:W-:Y:S02]  /*0cb0*/  MOV R8, RZ ;  /* 0x000000ff00087202 */ /* 0x004fe40000000f00 */
[C---:B------:R-:W-:Y:S02]  /*0cc0*/  IADD3 R0, PT, PT, -R198.reuse, RZ, RZ ;  /* 0x000000ffc6007210 */ /* 0x040fe40007ffe1ff */
[----:B------:R-:W-:Y:S02]  /*0cd0*/  SHF.L.U32 R198, R198, 0x7, RZ ;  /* 0x00000007c6c67819 */ /* 0x000fe400000006ff */
[----:B-1----:R-:W-:Y:S01]  /*0ce0*/  IADD3 R15, PT, PT, RZ, -R9, RZ ;  /* 0x80000009ff0f7210 */ /* 0x002fe20007ffe0ff */
[----:B------:R-:W-:Y:S01]  /*0cf0*/  IMAD R0, R13, R0, R14 ;  /* 0x000000000d007224 */ /* 0x000fe200078e020e */
[C---:B------:R-:W-:Y:S01]  /*0d00*/  IADD3 R14, PT, PT, R198.reuse, 0x1, RZ ;  /* 0x00000001c60e7810 */ /* 0x040fe20007ffe0ff */
[----:B---3--:R-:W-:Y:S01]  /*0d10*/  IMAD.MOV.U32 R2, RZ, RZ, RZ ;  /* 0x000000ffff027224 */ /* 0x008fe200078e00ff */
[----:B------:R-:W-:Y:S01]  /*0d20*/  IADD3 R20, PT, PT, R198, 0xb, RZ ;  /* 0x0000000bc6147810 */ /* 0x000fe20007ffe0ff */
[----:B------:R-:W-:Y:S01]  /*0d30*/  IMAD.IADD R0, R12, 0x1, R0 ;  /* 0x000000010c007824 */ /* 0x000fe200078e0200 */
[C---:B------:R-:W-:Y:S01]  /*0d40*/  IADD3 R22, PT, PT, R198.reuse, 0xd, RZ ;  /* 0x0000000dc6167810 */ /* 0x040fe20007ffe0ff */
[C---:B------:R-:W-:Y:S01]  /*0d50*/  VIADD R18, R198.reuse, 0x7f ;  /* 0x0000007fc6127836 */ /* 0x040fe20000000000 */
[----:B------:R-:W1:Y:S01]  /*0d60*/  LDS R12, [UR7] ;  /* 0x00000007ff0c7984 */ /* 0x000e620008000800 */
[----:B----4-:R-:W-:Y:S01]  /*0d70*/  IMAD.MOV R7, RZ, RZ, -R3 ;  /* 0x000000ffff077224 */ /* 0x010fe200078e0a03 */
[----:B------:R-:W-:Y:S01]  /*0d80*/  IADD3 R26, PT, PT, R198, 0x12, RZ ;  /* 0x00000012c61a7810 */ /* 0x000fe20007ffe0ff */
[----:B------:R-:W-:Y:S01]  /*0d90*/  IMAD R199, R0, 0x100, R83 ;  /* 0x0000010000c77824 */ /* 0x000fe200078e0253 */
[----:B------:R-:W-:Y:S01]  /*0da0*/  ISETP.GE.AND P4, PT, R18, RZ, PT ;  /* 0x000000ff1200720c */ /* 0x000fe20003f86270 */
[----:B------:R-:W-:Y:S01]  /*0db0*/  IMAD R7, R7, R10, RZ ;  /* 0x0000000a07077224 */ /* 0x000fe200078e02ff */
[C---:B------:R-:W-:Y:S01]  /*0dc0*/  IADD3 R30, PT, PT, R198.reuse, 0x17, RZ ;  /* 0x00000017c61e7810 */ /* 0x040fe20007ffe0ff */
[----:B------:R-:W-:Y:S01]  /*0dd0*/  VIADD R200, R199, 0x80 ;  /* 0x00000080c7c87836 */ /* 0x000fe20000000000 */
[----:B------:R-:W-:Y:S01]  /*0de0*/  IABS R11, R199 ;  /* 0x000000c7000b7213 */ /* 0x000fe20000000000 */
[----:B------:R-:W-:Y:S01]  /*0df0*/  IMAD.HI.U32 R2, R3, R7, R2 ;  /* 0x0000000703027227 */ /* 0x000fe200078e0002 */
[----:B------:R-:W-:-:S02]  /*0e00*/  IADD3 R46, PT, PT, R198, 0x22, RZ ;  /* 0x00000022c62e7810 */ /* 0x000fc40007ffe0ff */
[----:B------:R-:W-:Y:S01]  /*0e10*/  IABS R13, R200 ;  /* 0x000000c8000d7213 */ /* 0x000fe20000000000 */
[----:B------:R-:W-:Y:S01]  /*0e20*/  IMAD R3, R15, R6, RZ ;  /* 0x000000060f037224 */ /* 0x000fe200078e02ff */
[----:B------:R-:W-:Y:S01]  /*0e30*/  IABS R15, R18 ;  /* 0x00000012000f7213 */ /* 0x000fe20000000000 */
[C---:B------:R-:W-:Y:S01]  /*0e40*/  VIADD R17, R198.reuse, 0x3 ;  /* 0x00000003c6117836 */ /* 0x040fe20000000000 */
[----:B------:R-:W-:Y:S01]  /*0e50*/  IADD3 R18, PT, PT, R198, 0x9, RZ ;  /* 0x00000009c6127810 */ /* 0x000fe20007ffe0ff */
[----:B------:R-:W-:Y:S01]  /*0e60*/  IMAD.HI.U32 R0, R9, R3, R8 ;  /* 0x0000000309007227 */ /* 0x000fe200078e0008 */
[----:B------:R-:W-:Y:S02]  /*0e70*/  IABS R45, R46 ;  /* 0x0000002e002d7213 */ /* 0x000fe40000000000 */
[----:B------:R-:W-:Y:S01]  /*0e80*/  IABS R25, R18 ;  /* 0x0000001200197213 */ /* 0x000fe20000000000 */
[----:B------:R-:W-:Y:S01]  /*0e90*/  IMAD.HI.U32 R3, R2, R11, RZ ;  /* 0x0000000b02037227 */ /* 0x000fe200078e00ff */
[----:B------:R-:W-:-:S02]  /*0ea0*/  IADD3 R52, PT, PT, R198, 0x27, RZ ;  /* 0x00000027c6347810 */ /* 0x000fc40007ffe0ff */
[----:B------:R-:W-:Y:S01]  /*0eb0*/  IADD3 R56, PT, PT, R198, 0x29, RZ ;  /* 0x00000029c6387810 */ /* 0x000fe20007ffe0ff */
[----:B------:R-:W-:Y:S01]  /*0ec0*/  IMAD.HI.U32 R2, R2, R13, RZ ;  /* 0x0000000d02027227 */ /* 0x000fe200078e00ff */
[----:B------:R-:W-:Y:S02]  /*0ed0*/  IADD3 R67, PT, PT, R198, 0x35, RZ ;  /* 0x00000035c6437810 */ /* 0x000fe40007ffe0ff */
[----:B------:R-:W-:Y:S01]  /*0ee0*/  IABS R51, R56 ;  /* 0x0000003800337213 */ /* 0x000fe20000000000 */
[----:B------:R-:W-:Y:S01]  /*0ef0*/  IMAD.MOV R3, RZ, RZ, -R3 ;  /* 0x000000ffff037224 */ /* 0x000fe200078e0a03 */
[----:B------:R-:W-:Y:S01]  /*0f00*/  IABS R63, R67 ;  /* 0x00000043003f7213 */ /* 0x000fe20000000000 */
[----:B------:R-:W-:Y:S01]  /*0f10*/  IMAD.HI.U32 R7, R0, R15, RZ ;  /* 0x0000000f00077227 */ /* 0x000fe200078e00ff */
[C---:B------:R-:W-:Y:S02]  /*0f20*/  IADD3 R71, PT, PT, R198.reuse, 0x3b, RZ ;  /* 0x0000003bc6477810 */ /* 0x040fe40007ffe0ff */
[C---:B------:R-:W-:Y:S01]  /*0f30*/  IADD3 R111, PT, PT, R198.reuse, 0x61, RZ ;  /* 0x00000061c66f7810 */ /* 0x040fe20007ffe0ff */
[----:B------:R-:W-:Y:S01]  /*0f40*/  IMAD.MOV R8, RZ, RZ, -R2 ;  /* 0x000000ffff087224 */ /* 0x000fe200078e0a02 */
[----:B------:R-:W-:Y:S01]  /*0f50*/  IADD3 R161, PT, PT, R198, 0x66, RZ ;  /* 0x00000066c6a17810 */ /* 0x000fe20007ffe0ff */
[----:B------:R-:W-:Y:S01]  /*0f60*/  IMAD R2, R10, R3, R11 ;  /* 0x000000030a027224 */ /* 0x000fe200078e020b */
[----:B------:R-:W-:Y:S01]  /*0f70*/  IABS R3, R14 ;  /* 0x0000000e00037213 */ /* 0x000fe20000000000 */
[----:B------:R-:W-:Y:S01]  /*0f80*/  IMAD.MOV R9, RZ, RZ, -R7 ;  /* 0x000000ffff097224 */ /* 0x000fe200078e0a07 */
[----:B-1----:R-:W-:Y:S01]  /*0f90*/  R2UR UR10, R12 ;  /* 0x000000000c0a72ca */ /* 0x002fe200000e0000 */
[C---:B------:R-:W-:Y:S01]  /*0fa0*/  IMAD R7, R10.reuse, R8, R13 ;  /* 0x000000080a077224 */ /* 0x040fe200078e020d */
[----:B------:R-:W-:Y:S01]  /*0fb0*/  ISETP.GT.U32.AND P0, PT, R10, R2, PT ;  /* 0x000000020a00720c */ /* 0x000fe20003f04070 */
[----:B------:R-:W-:Y:S01]  /*0fc0*/  IMAD R15, R6, R9, R15 ;  /* 0x00000009060f7224 */ /* 0x000fe200078e020f */
[----:B------:R-:W-:Y:S01]  /*0fd0*/  SHF.R.U32.HI R8, RZ, 0x5, R16 ;  /* 0x00000005ff087819 */ /* 0x000fe20000011610 */
[----:B------:R-:W-:Y:S01]  /*0fe0*/  IMAD.MOV.U32 R9, RZ, RZ, R3 ;  /* 0x000000ffff097224 */ /* 0x000fe200078e0003 */
[----:B------:R-:W-:Y:S01]  /*0ff0*/  ISETP.GT.U32.AND P1, PT, R10, R7, PT ;  /* 0x000000070a00720c */ /* 0x000fe20003f24070 */
[C---:B------:R-:W-:Y:S01]  /*1000*/  VIADD R21, R198.reuse, 0xc ;  /* 0x0000000cc6157836 */ /* 0x040fe20000000000 */
[----:B------:R-:W-:Y:S01]  /*1010*/  IADD3 R16, PT, PT, R198, 0x2, RZ ;  /* 0x00000002c6107810 */ /* 0x000fe20007ffe0ff */
[----:B------:R-:W-:Y:S01]  /*1020*/  IMAD.HI.U32 R3, R0, R9, RZ ;  /* 0x0000000900037227 */ /* 0x000fe200078e00ff */
[----:B------:R-:W-:-:S02]  /*1030*/  ISETP.GT.U32.AND P2, PT, R6, R15, PT ;  /* 0x0000000f0600720c */ /* 0x000fc40003f44070 */
[----:B------:R-:W-:Y:S01]  /*1040*/  IABS R11, R16 ;  /* 0x00000010000b7213 */ /* 0x000fe20000000000 */
[----:B------:R-:W-:Y:S01]  /*1050*/  IMAD.MOV R3, RZ, RZ, -R3 ;  /* 0x000000ffff037224 */ /* 0x000fe200078e0a03 */
[----:B------:R-:W-:Y:S01]  /*1060*/  IABS R13, R17 ;  /* 0x00000011000d7213 */ /* 0x000fe20000000000 */
[----:B------:R-:W-:Y:S01]  /*1070*/  VIADD R24, R198, 0x11 ;  /* 0x00000011c6187836 */ /* 0x000fe20000000000 */
[----:B------:R-:W-:Y:S01]  /*1080*/  @!P0 IADD3 R2, PT, PT, R2, -R10, RZ ;  /* 0x8000000a02028210 */ /* 0x000fe20007ffe0ff */
[----:B------:R-:W-:Y:S01]  /*1090*/  IMAD R9, R6, R3, R9 ;  /* 0x0000000306097224 */ /* 0x000fe200078e0209 */
[----:B------:R-:W-:Y:S01]  /*10a0*/  R2UR UR4, R8 ;  /* 0x00000000080472ca */ /* 0x000fe200000e0000 */
[----:B------:R-:W-:Y:S01]  /*10b0*/  @!P1 IMAD.IADD R7, R7, 0x1, -R10 ;  /* 0x0000000107079824 */ /* 0x000fe200078e0a0a */
[----:B------:R-:W-:Y:S01]  /*10c0*/  ISETP.GT.U32.AND P3, PT, R10, R2, PT ;  /* 0x000000020a00720c */ /* 0x000fe20003f64070 */
[----:B------:R-:W-:Y:S01]  /*10d0*/  IMAD.HI.U32 R3, R0, R11, RZ ;  /* 0x0000000b00037227 */ /* 0x000fe200078e00ff */
[----:B------:R-:W-:-:S02]  /*10e0*/  ISETP.GT.U32.AND P1, PT, R6, R9, PT ;  /* 0x000000090600720c */ /* 0x000fc40003f24070 */
[----:B------:R-:W-:Y:S01]  /*10f0*/  ISETP.GT.U32.AND P5, PT, R10, R7, PT ;  /* 0x000000070a00720c */ /* 0x000fe20003fa4070 */
[----:B------:R-:W-:Y:S01]  /*1100*/  IMAD.HI.U32 R8, R0, R13, RZ ;  /* 0x0000000d00087227 */ /* 0x000fe200078e00ff */
[----:B------:R-:W-:Y:S02]  /*1110*/  IADD3 R3, PT, PT, -R3, RZ, RZ ;  /* 0x000000ff03037210 */ /* 0x000fe40007ffe1ff */
[----:B------:R-:W-:Y:S01]  /*1120*/  ISETP.GE.AND P6, PT, R16, RZ, PT ;  /* 0x000000ff1000720c */ /* 0x000fe20003fc6270 */
[----:B------:R-:W-:Y:S01]  /*1130*/  IMAD.MOV R12, RZ, RZ, -R8 ;  /* 0x000000ffff0c7224 */ /* 0x000fe200078e0a08 */
[----:B------:R-:W-:Y:S01]  /*1140*/  ISETP.GE.AND P0, PT, R14, RZ, PT ;  /* 0x000000ff0e00720c */ /* 0x000fe20003f06270 */
[----:B------:R-:W-:Y:S01]  /*1150*/  IMAD R8, R6, R3, R11 ;  /* 0x0000000306087224 */ /* 0x000fe200078e020b */
[----:B------:R-:W-:Y:S01]  /*1160*/  LOP3.LUT R3, RZ, R4, RZ, 0x33, !PT ;  /* 0x00000004ff037212 */ /* 0x000fe200078e33ff */
[----:B------:R-:W-:Y:S01]  /*1170*/  @!P3 IMAD.IADD R2, R2, 0x1, -R10 ;  /* 0x000000010202b824 */ /* 0x000fe200078e0a0a */
[----:B------:R-:W-:Y:S01]  /*1180*/  ISETP.GE.AND P3, PT, R199, RZ, PT ;  /* 0x000000ffc700720c */ /* 0x000fe20003f66270 */
[--C-:B------:R-:W-:Y:S01]  /*1190*/  @!P2 IMAD.IADD R15, R15, 0x1, -R6.reuse ;  /* 0x000000010f0fa824 */ /* 0x100fe200078e0a06 */
[----:B------:R-:W-:Y:S01]  /*11a0*/  IABS R39, R21 ;  /* 0x0000001500277213 */ /* 0x000fe20000000000 */
[----:B------:R-:W-:Y:S01]  /*11b0*/  IMAD R13, R6, R12, R13 ;  /* 0x0000000c060d7224 */ /* 0x000fe200078e020d */
[----:B------:R-:W-:Y:S01]  /*11c0*/  @!P5 IADD3 R7, PT, PT, R7, -R10, RZ ;  /* 0x8000000a0707d210 */ /* 0x000fe20007ffe0ff */
[----:B------:R-:W-:Y:S01]  /*11d0*/  @!P1 IMAD.IADD R9, R9, 0x1, -R6 ;  /* 0x0000000109099824 */ /* 0x000fe200078e0a06 */
[----:B------:R-:W-:Y:S01]  /*11e0*/  ISETP.GE.AND P5, PT, R200, RZ, PT ;  /* 0x000000ffc800720c */ /* 0x000fe20003fa6270 */
[----:B------:R-:W-:Y:S01]  /*11f0*/  VIADD R16, R198, 0x8 ;  /* 0x00000008c6107836 */ /* 0x000fe20000000000 */
[----:B------:R-:W-:Y:S01]  /*1200*/  ISETP.GT.U32.AND P2, PT, R6, R15, PT ;  /* 0x0000000f0600720c */ /* 0x000fe20003f44070 */
[----:B------:R-:W-:Y:S01]  /*1210*/  VIADD R27, R198, 0x13 ;  /* 0x00000013c61b7836 */ /* 0x000fe20000000000 */
[----:B------:R-:W-:Y:S01]  /*1220*/  ISETP.NE.AND P1, PT, R4, RZ, PT ;  /* 0x000000ff0400720c */ /* 0x000fe20003f25270 */
[C---:B------:R-:W-:Y:S01]  /*1230*/  VIADD R29, R198.reuse, 0x14 ;  /* 0x00000014c61d7836 */ /* 0x040fe20000000000 */
[----:B------:R-:W-:Y:S01]  /*1240*/  IADD3 R4, PT, PT, R198, 0x4, RZ ;  /* 0x00000004c6047810 */ /* 0x000fe20007ffe0ff */
[----:B------:R-:W-:Y:S01]  /*1250*/  @!P3 IMAD.MOV R2, RZ, RZ, -R2 ;  /* 0x000000ffff02b224 */ /* 0x000fe200078e0a02 */
[----:B------:R-:W-:Y:S01]  /*1260*/  ISETP.GT.U32.AND P3, PT, R6, R8, PT ;  /* 0x000000080600720c */ /* 0x000fe20003f64070 */
[C---:B------:R-:W-:Y:S01]  /*1270*/  VIADD R31, R198.reuse, 0x18 ;  /* 0x00000018c61f7836 */ /* 0x040fe20000000000 */
[C---:B------:R-:W-:Y:S01]  /*1280*/  IADD3 R10, PT, PT, R198.reuse, 0x5, RZ ;  /* 0x00000005c60a7810 */ /* 0x040fe20007ffe0ff */
[----:B------:R-:W-:Y:S01]  /*1290*/  VIADD R32, R198, 0x1b ;  /* 0x0000001bc6207836 */ /* 0x000fe20000000000 */
[----:B------:R-:W-:Y:S01]  /*12a0*/  SEL R11, R3, R2, !P1 ;  /* 0x00000002030b7207 */ /* 0x000fe20004800000 */
[----:B------:R-:W-:Y:S01]  /*12b0*/  @!P5 IMAD.MOV R7, RZ, RZ, -R7 ;  /* 0x000000ffff07d224 */ /* 0x000fe200078e0a07 */
[C---:B------:R-:W-:Y:S01]  /*12c0*/  ISETP.GT.U32.AND P5, PT, R6.reuse, R13, PT ;  /* 0x0000000d0600720c */ /* 0x040fe20003fa4070 */
[--C-:B------:R-:W-:Y:S01]  /*12d0*/  @!P2 IMAD.IADD R15, R15, 0x1, -R6.reuse ;  /* 0x000000010f0fa824 */ /* 0x100fe200078e0a06 */
[----:B------:R-:W-:Y:S01]  /*12e0*/  ISETP.GT.U32.AND P2, PT, R6, R9, PT ;  /* 0x000000090600720c */ /* 0x000fe20003f44070 */
[C---:B------:R-:W-:Y:S01]  /*12f0*/  VIADD R34, R198.reuse, 0x1d ;  /* 0x0000001dc6227836 */ /* 0x040fe20000000000 */
[----:B------:R-:W-:Y:S01]  /*1300*/  SEL R12, R3, R7, !P1 ;  /* 0x00000007030c7207 */ /* 0x000fe20004800000 */
[----:B------:R-:W-:Y:S01]  /*1310*/  VIADD R42, R198, 0x1f ;  /* 0x0000001fc62a7836 */ /* 0x000fe20000000000 */
[----:B------:R-:W-:Y:S01]  /*1320*/  ISETP.GE.AND P1, PT, R17, RZ, PT ;  /* 0x000000ff1100720c */ /* 0x000fe20003f26270 */
[--C-:B------:R-:W-:Y:S01]  /*1330*/  @!P3 IMAD.IADD R8, R8, 0x1, -R6.reuse ;  /* 0x000000010808b824 */ /* 0x100fe200078e0a06 */
[----:B------:R-:W-:Y:S01]  /*1340*/  IABS R17, R4 ;  /* 0x0000000400117213 */ /* 0x000fe20000000000 */
[C---:B------:R-:W-:Y:S01]  /*1350*/  VIADD R36, R198.reuse, 0x1e ;  /* 0x0000001ec6247836 */ /* 0x040fe20000000000 */
[----:B------:R-:W-:Y:S01]  /*1360*/  IABS R19, R10 ;  /* 0x0000000a00137213 */ /* 0x000fe20000000000 */
[----:B------:R-:W-:Y:S01]  /*1370*/  VIADD R44, R198, 0x21 ;  /* 0x00000021c62c7836 */ /* 0x000fe20000000000 */
[----:B------:R-:W-:Y:S01]  /*1380*/  MOV R7, R15 ;  /* 0x0000000f00077202 */ /* 0x000fe20000000f00 */
[----:B------:R-:W-:Y:S01]  /*1390*/  @!P5 IMAD.IADD R13, R13, 0x1, -R6 ;  /* 0x000000010d0dd824 */ /* 0x000fe200078e0a06 */
[----:B------:R-:W-:Y:S01]  /*13a0*/  ISETP.GT.U32.AND P5, PT, R6, R8, PT ;  /* 0x000000080600720c */ /* 0x000fe20003fa4070 */
[----:B------:R-:W-:Y:S01]  /*13b0*/  IMAD.HI.U32 R2, R0, R17, RZ ;  /* 0x0000001100027227 */ /* 0x000fe200078e00ff */
[----:B------:R-:W-:-:S02]  /*13c0*/  ISETP.GE.AND P3, PT, R10, RZ, PT ;  /* 0x000000ff0a00720c */ /* 0x000fc40003f66270 */
[----:B------:R-:W-:Y:S01]  /*13d0*/  IABS R23, R16 ;  /* 0x0000001000177213 */ /* 0x000fe20000000000 */
[----:B------:R-:W-:Y:S01]  /*13e0*/  IMAD.MOV R2, RZ, RZ, -R2 ;  /* 0x000000ffff027224 */ /* 0x000fe200078e0a02 */
[----:B------:R-:W-:Y:S01]  /*13f0*/  IABS R35, R34 ;  /* 0x0000002200237213 */ /* 0x000fe20000000000 */
[----:B------:R-:W-:Y:S01]  /*1400*/  IMAD.HI.U32 R3, R0, R19, RZ ;  /* 0x0000001300037227 */ /* 0x000fe200078e00ff */
[----:B------:R-:W-:Y:S02]  /*1410*/  IABS R43, R42 ;  /* 0x0000002a002b7213 */ /* 0x000fe40000000000 */
[----:B------:R-:W-:Y:S01]  /*1420*/  IABS R37, R36 ;  /* 0x0000002400257213 */ /* 0x000fe20000000000 */
[----:B------:R-:W-:Y:S01]  /*1430*/  IMAD R10, R6, R2, R17 ;  /* 0x00000002060a7224 */ /* 0x000fe200078e0211 */
[----:B------:R-:W-:Y:S01]  /*1440*/  IADD3 R3, PT, PT, -R3, RZ, RZ ;  /* 0x000000ff03037210 */ /* 0x000fe20007ffe1ff */
[----:B------:R-:W-:Y:S01]  /*1450*/  @!P2 IMAD.IADD R9, R9, 0x1, -R6 ;  /* 0x000000010909a824 */ /* 0x000fe200078e0a06 */
[----:B------:R-:W-:Y:S01]  /*1460*/  @!P5 IADD3 R8, PT, PT, R8, -R6, RZ ;  /* 0x800000060808d210 */ /* 0x000fe20007ffe0ff */
[----:B------:R-:W-:Y:S01]  /*1470*/  @!P4 IMAD.MOV R7, RZ, RZ, -R7 ;  /* 0x000000ffff07c224 */ /* 0x000fe200078e0a07 */
[C---:B------:R-:W-:Y:S01]  /*1480*/  ISETP.GT.U32.AND P4, PT, R6.reuse, R13, PT ;  /* 0x0000000d0600720c */ /* 0x040fe20003f84070 */
[C---:B------:R-:W-:Y:S01]  /*1490*/  IMAD R3, R6.reuse, R3, R19 ;  /* 0x0000000306037224 */ /* 0x040fe200078e0213 */
[----:B------:R-:W-:Y:S01]  /*14a0*/  ISETP.GT.U32.AND P5, PT, R6, R10, PT ;  /* 0x0000000a0600720c */ /* 0x000fe20003fa4070 */
[----:B------:R-:W-:Y:S01]  /*14b0*/  VIADD R2, R198, 0x7 ;  /* 0x00000007c6027836 */ /* 0x000fe20000000000 */
[----:B------:R-:W-:Y:S01]  /*14c0*/  ISETP.GE.AND P2, PT, R4, RZ, PT ;  /* 0x000000ff0400720c */ /* 0x000fe20003f46270 */
[C---:B------:R-:W-:Y:S01]  /*14d0*/  VIADD R19, R198.reuse, 0xa ;  /* 0x0000000ac6137836 */ /* 0x040fe20000000000 */
[----:B------:R-:W-:Y:S01]  /*14e0*/  MOV R4, R9 ;  /* 0x0000000900047202 */ /* 0x000fe20000000f00 */
[----:B------:R-:W-:Y:S01]  /*14f0*/  VIADD R9, R198, 0x6 ;  /* 0x00000006c6097836 */ /* 0x000fe20000000000 */
[----:B------:R-:W-:Y:S01]  /*1500*/  @!P6 IADD3 R8, PT, PT, -R8, RZ, RZ ;  /* 0x000000ff0808e210 */ /* 0x000fe20007ffe1ff */
[----:B------:R-:W-:Y:S01]  /*1510*/  VIADD R54, R198, 0x28 ;  /* 0x00000028c6367836 */ /* 0x000fe20000000000 */
[----:B------:R-:W-:Y:S01]  /*1520*/  ISETP.GT.U32.AND P6, PT, R6, R3, PT ;  /* 0x000000030600720c */ /* 0x000fe20003fc4070 */
[----:B------:R-:W-:Y:S01]  /*1530*/  @!P0 IMAD.MOV R4, RZ, RZ, -R4 ;  /* 0x000000ffff048224 */ /* 0x000fe200078e0a04 */
[----:B------:R-:W-:Y:S01]  /*1540*/  IABS R15, R9 ;  /* 0x00000009000f7213 */ /* 0x000fe20000000000 */
[--C-:B------:R-:W-:Y:S01]  /*1550*/  @!P4 IMAD.IADD R13, R13, 0x1, -R6.reuse ;  /* 0x000000010d0dc824 */ /* 0x100fe200078e0a06 */
[----:B------:R-:W-:Y:S01]  /*1560*/  ISETP.GE.AND P4, PT, R2, RZ, PT ;  /* 0x000000ff0200720c */ /* 0x000fe20003f86270 */
[----:B------:R-:W-:Y:S01]  /*1570*/  @!P5 IMAD.IADD R10, R10, 0x1, -R6 ;  /* 0x000000010a0ad824 */ /* 0x000fe200078e0a06 */
[----:B------:R-:W-:Y:S01]  /*1580*/  IABS R17, R2 ;  /* 0x0000000200117213 */ /* 0x000fe20000000000 */
[----:B------:R-:W-:Y:S01]  /*1590*/  IMAD.HI.U32 R2, R0, R15, RZ ;  /* 0x0000000f00027227 */ /* 0x000fe200078e00ff */
[----:B------:R-:W-:-:S02]  /*15a0*/  ISETP.GE.AND P0, PT, R9, RZ, PT ;  /* 0x000000ff0900720c */ /* 0x000fc40003f06270 */
[----:B------:R-:W-:Y:S01]  /*15b0*/  ISETP.GT.U32.AND P5, PT, R6, R10, PT ;  /* 0x0000000a0600720c */ /* 0x000fe20003fa4070 */
[----:B------:R-:W-:Y:S01]  /*15c0*/  IMAD.MOV R14, RZ, RZ, -R2 ;  /* 0x000000ffff0e7224 */ /* 0x000fe200078e0a02 */
[----:B------:R-:W-:Y:S01]  /*15d0*/  IADD3 R159, PT, PT, R198, 0x69, RZ ;  /* 0x00000069c69f7810 */ /* 0x000fe20007ffe0ff */
[----:B------:R-:W-:Y:S01]  /*15e0*/  IMAD.HI.U32 R2, R0, R17, RZ ;  /* 0x0000001100027227 */ /* 0x000fe200078e00ff */
[C---:B------:R-:W-:Y:S02]  /*15f0*/  IADD3 R128, PT, PT, R198.reuse, 0x6c, RZ ;  /* 0x0000006cc6807810 */ /* 0x040fe40007ffe0ff */
[----:B------:R-:W-:Y:S01]  /*1600*/  IADD3 R150, PT, PT, R198, 0x6d, RZ ;  /* 0x0000006dc6967810 */ /* 0x000fe20007ffe0ff */
[----:B------:R-:W-:Y:S01]  /*1610*/  IMAD.MOV.U32 R9, RZ, RZ, R13 ;  /* 0x000000ffff097224 */ /* 0x000fe200078e000d */
[----:B------:R-:W-:Y:S01]  /*1620*/  IADD3 R2, PT, PT, -R2, RZ, RZ ;  /* 0x000000ff02027210 */ /* 0x000fe20007ffe1ff */
[----:B------:R-:W-:Y:S01]  /*1630*/  @!P6 IMAD.IADD R3, R3, 0x1, -R6 ;  /* 0x000000010303e824 */ /* 0x000fe200078e0a06 */
[----:B------:R-:W-:Y:S01]  /*1640*/  IABS R127, R150 ;  /* 0x00000096007f7213 */ /* 0x000fe20000000000 */
[----:B------:R-:W-:Y:S01]  /*1650*/  @!P1 IMAD.MOV R9, RZ, RZ, -R9 ;  /* 0x000000ffff099224 */ /* 0x000fe200078e0a09 */
[----:B------:R-:W-:Y:S01]  /*1660*/  ISETP.GE.AND P1, PT, R16, RZ, PT ;  /* 0x000000ff1000720c */ /* 0x000fe20003f26270 */
[C---:B------:R-:W-:Y:S01]  /*1670*/  IMAD R14, R6.reuse, R14, R15 ;  /* 0x0000000e060e7224 */ /* 0x040fe200078e020f */
[C---:B------:R-:W-:Y:S01]  /*1680*/  ISETP.GT.U32.AND P6, PT, R6.reuse, R3, PT ;  /* 0x000000030600720c */ /* 0x040fe20003fc4070 */
[----:B------:R-:W-:Y:S01]  /*1690*/  IMAD R16, R6, R2, R17 ;  /* 0x0000000206107224 */ /* 0x000fe200078e0211 */
[----:B------:R-:W-:Y:S01]  /*16a0*/  @!P5 IADD3 R10, PT, PT, R10, -R6, RZ ;  /* 0x800000060a0ad210 */ /* 0x000fe20007ffe0ff */
[----:B------:R-:W-:Y:S01]  /*16b0*/  IMAD.HI.U32 R2, R0, R23, RZ ;  /* 0x0000001700027227 */ /* 0x000fe200078e00ff */
[----:B------:R-:W-:-:S02]  /*16c0*/  ISETP.GT.U32.AND P5, PT, R6, R14, PT ;  /* 0x0000000e0600720c */ /* 0x000fc40003fa4070 */
[----:B------:R-:W-:Y:S01]  /*16d0*/  IABS R15, R19 ;  /* 0x00000013000f7213 */ /* 0x000fe20000000000 */
[----:B------:R-:W-:Y:S01]  /*16e0*/  IMAD.HI.U32 R13, R0, R25, RZ ;  /* 0x00000019000d7227 */ /* 0x000fe200078e00ff */
[----:B------:R-:W-:Y:S02]  /*16f0*/  @!P2 IADD3 R10, PT, PT, -R10, RZ, RZ ;  /* 0x000000ff0a0aa210 */ /* 0x000fe40007ffe1ff */
[----:B------:R-:W-:Y:S01]  /*1700*/  ISETP.GT.U32.AND P2, PT, R6, R16, PT ;  /* 0x000000100600720c */ /* 0x000fe20003f44070 */
[----:B------:R-:W-:Y:S01]  /*1710*/  IMAD.MOV R2, RZ, RZ, -R2 ;  /* 0x000000ffff027224 */ /* 0x000fe200078e0a02 */
[----:B------:R-:W-:Y:S01]  /*1720*/  IABS R17, R22 ;  /* 0x0000001600117213 */ /* 0x000fe20000000000 */
[----:B------:R-:W-:Y:S01]  /*1730*/  IMAD.MOV R13, RZ, RZ, -R13 ;  /* 0x000000ffff0d7224 */ /* 0x000fe200078e0a0d */
[----:B------:R-:W-:Y:S01]  /*1740*/  IADD3 R130, PT, PT, R198, 0x71, RZ ;  /* 0x00000071c6827810 */ /* 0x000fe20007ffe0ff */
[----:B------:R-:W-:Y:S01]  /*1750*/  IMAD R23, R6, R2, R23 ;  /* 0x0000000206177224 */ /* 0x000fe200078e0217 */
[----:B------:R-:W-:Y:S01]  /*1760*/  IADD3 R144, PT, PT, R198, 0x74, RZ ;  /* 0x00000074c6907810 */ /* 0x000fe20007ffe0ff */
[C---:B------:R-:W-:Y:S01]  /*1770*/  IMAD R25, R6.reuse, R13, R25 ;  /* 0x0000000d06197224 */ /* 0x040fe200078e0219 */
[----:B------:R-:W-:Y:S01]  /*1780*/  IABS R139, R130 ;  /* 0x00000082008b7213 */ /* 0x000fe20000000000 */
[----:B------:R-:W-:Y:S01]  /*1790*/  @!P6 IMAD.IADD R3, R3, 0x1, -R6 ;  /* 0x000000010303e824 */ /* 0x000fe200078e0a06 */
[----:B------:R-:W-:Y:S01]  /*17a0*/  ISETP.GT.U32.AND P6, PT, R6, R23, PT ;  /* 0x000000170600720c */ /* 0x000fe20003fc4070 */
[----:B------:R-:W-:Y:S01]  /*17b0*/  IMAD.HI.U32 R2, R0, R15, RZ ;  /* 0x0000000f00027227 */ /* 0x000fe200078e00ff */
[----:B------:R-:W-:-:S02]  /*17c0*/  IABS R143, R144 ;  /* 0x00000090008f7213 */ /* 0x000fc40000000000 */
[----:B------:R-:W-:Y:S01]  /*17d0*/  MOV R13, R3 ;  /* 0x00000003000d7202 */ /* 0x000fe20000000f00 */
[----:B------:R-:W-:Y:S01]  /*17e0*/  @!P5 IMAD.IADD R14, R14, 0x1, -R6 ;  /* 0x000000010e0ed824 */ /* 0x000fe200078e0a06 */
[----:B------:R-:W-:Y:S01]  /*17f0*/  ISETP.GT.U32.AND P5, PT, R6, R25, PT ;  /* 0x000000190600720c */ /* 0x000fe20003fa4070 */
[----:B------:R-:W-:Y:S01]  /*1800*/  IMAD.MOV R2, RZ, RZ, -R2 ;  /* 0x000000ffff027224 */ /* 0x000fe200078e0a02 */
[----:B------:R-:W-:Y:S01]  /*1810*/  IADD3 R124, PT, PT, R198, 0x7a, RZ ;  /* 0x0000007ac67c7810 */ /* 0x000fe20007ffe0ff */
[--C-:B------:R-:W-:Y:S01]  /*1820*/  @!P2 IMAD.IADD R16, R16, 0x1, -R6.reuse ;  /* 0x000000011010a824 */ /* 0x100fe200078e0a06 */
[C---:B------:R-:W-:Y:S01]  /*1830*/  ISETP.GT.U32.AND P2, PT, R6.reuse, R14, PT ;  /* 0x0000000e0600720c */ /* 0x040fe20003f44070 */
[C---:B------:R-:W-:Y:S01]  /*1840*/  IMAD R28, R6.reuse, R2, R15 ;  /* 0x00000002061c7224 */ /* 0x040fe200078e020f */
[----:B------:R-:W-:Y:S01]  /*1850*/  IABS R15, R20 ;  /* 0x00000014000f7213 */ /* 0x000fe20000000000 */
[----:B------:R-:W-:Y:S01]  /*1860*/  @!P6 IMAD.IADD R23, R23, 0x1, -R6 ;  /* 0x000000011717e824 */ /* 0x000fe200078e0a06 */
[----:B------:R-:W-:Y:S01]  /*1870*/  ISETP.GT.U32.AND P6, PT, R6, R16, PT ;  /* 0x000000100600720c */ /* 0x000fe20003fc4070 */
[----:B------:R-:W-:Y:S01]  /*1880*/  @!P3 IMAD.MOV R13, RZ, RZ, -R13 ;  /* 0x000000ffff0db224 */ /* 0x000fe200078e0a0d */
[----:B------:R-:W-:Y:S01]  /*1890*/  IABS R131, R124 ;  /* 0x0000007c00837213 */ /* 0x000fe20000000000 */
[----:B------:R-:W-:Y:S01]  /*18a0*/  IMAD.HI.U32 R2, R0, R15, RZ ;  /* 0x0000000f00027227 */ /* 0x000fe200078e00ff */
[----:B------:R-:W-:-:S02]  /*18b0*/  IADD3 R126, PT, PT, R198, 0x7e, RZ ;  /* 0x0000007ec67e7810 */ /* 0x000fc40007ffe0ff */
[----:B------:R-:W-:Y:S01]  /*18c0*/  IABS R155, R198 ;  /* 0x000000c6009b7213 */ /* 0x000fe20000000000 */
[--C-:B------:R-:W-:Y:S01]  /*18d0*/  @!P5 IMAD.IADD R25, R25, 0x1, -R6.reuse ;  /* 0x000000011919d824 */ /* 0x100fe200078e0a06 */
[----:B------:R-:W-:Y:S01]  /*18e0*/  ISETP.GT.U32.AND P5, PT, R6, R23, PT ;  /* 0x000000170600720c */ /* 0x000fe20003fa4070 */
[--C-:B------:R-:W-:Y:S01]  /*18f0*/  @!P2 IMAD.IADD R14, R14, 0x1, -R6.reuse ;  /* 0x000000010e0ea824 */ /* 0x100fe200078e0a06 */
[----:B------:R-:W-:Y:S01]  /*1900*/  IADD3 R2, PT, PT, -R2, RZ, RZ ;  /* 0x000000ff02027210 */ /* 0x000fe20007ffe1ff */
[----:B------:R-:W-:Y:S01]  /*1910*/  IMAD.HI.U32 R3, R0, R17, RZ ;  /* 0x0000001100037227 */ /* 0x000fe200078e00ff */
[C---:B------:R-:W-:Y:S02]  /*1920*/  ISETP.GT.U32.AND P2, PT, R6.reuse, R28, PT ;  /* 0x0000001c0600720c */ /* 0x040fe40003f44070 */
[C---:B------:R-:W-:Y:S01]  /*1930*/  ISETP.GT.U32.AND P3, PT, R6.reuse, R25, PT ;  /* 0x000000190600720c */ /* 0x040fe20003f64070 */
[----:B------:R-:W-:Y:S02]  /*1940*/  IMAD R38, R6, R2, R15 ;  /* 0x0000000206267224 */ /* 0x000fe400078e020f */
[----:B------:R-:W-:Y:S01]  /*1950*/  @!P6 IMAD.IADD R16, R16, 0x1, -R6 ;  /* 0x000000011010e824 */ /* 0x000fe200078e0a06 */
[----:B------:R-:W-:Y:S01]  /*1960*/  ISETP.GE.AND P6, PT, R18, RZ, PT ;  /* 0x000000ff1200720c */ /* 0x000fe20003fc6270 */
[----:B------:R-:W-:Y:S01]  /*1970*/  IMAD.HI.U32 R2, R0, R39, RZ ;  /* 0x0000002700027227 */ /* 0x000fe200078e00ff */
[----:B------:R-:W-:-:S03]  /*1980*/  IADD3 R18, PT, PT, R198, 0xe, RZ ;  /* 0x0000000ec6127810 */ /* 0x000fc60007ffe0ff */
[--C-:B------:R-:W-:Y:S01]  /*1990*/  @!P5 IMAD.IADD R23, R23, 0x1, -R6.reuse ;  /* 0x000000011717d824 */ /* 0x100fe200078e0a06 */
[----:B------:R-:W-:Y:S01]  /*19a0*/  ISETP.GT.U32.AND P5, PT, R6, R38, PT ;  /* 0x000000260600720c */ /* 0x000fe20003fa4070 */
[----:B------:R-:W-:Y:S01]  /*19b0*/  @!P2 IMAD.IADD R28, R28, 0x1, -R6 ;  /* 0x000000011c1ca824 */ /* 0x000fe200078e0a06 */
[----:B------:R-:W-:Y:S01]  /*19c0*/  IADD3 R2, PT, PT, -R2, RZ, RZ ;  /* 0x000000ff02027210 */ /* 0x000fe20007ffe1ff */
[----:B------:R-:W-:Y:S01]  /*19d0*/  @!P0 IMAD.MOV R14, RZ, RZ, -R14 ;  /* 0x000000ffff0e8224 */ /* 0x000fe200078e0a0e */
[----:B------:R-:W-:Y:S01]  /*19e0*/  IABS R41, R18 ;  /* 0x0000001200297213 */ /* 0x000fe20000000000 */
[----:B------:R-:W-:Y:S01]  /*19f0*/  IMAD.MOV R3, RZ, RZ, -R3 ;  /* 0x000000ffff037224 */ /* 0x000fe200078e0a03 */
[C---:B------:R-:W-:Y:S01]  /*1a00*/  ISETP.GT.U32.AND P0, PT, R6.reuse, R28, PT ;  /* 0x0000001c0600720c */ /* 0x040fe20003f04070 */
[----:B------:R-:W-:Y:S01]  /*1a10*/  IMAD R39, R6, R2, R39 ;  /* 0x0000000206277224 */ /* 0x000fe200078e0227 */
[----:B------:R-:W-:Y:S01]  /*1a20*/  ISETP.GE.AND P2, PT, R20, RZ, PT ;  /* 0x000000ff1400720c */ /* 0x000fe20003f46270 */
[----:B------:R-:W-:Y:S01]  /*1a30*/  IMAD.HI.U32 R2, R0, R41, RZ ;  /* 0x0000002900027227 */ /* 0x000fe200078e00ff */
[----:B------:R-:W-:-:S03]  /*1a40*/  IADD3 R20, PT, PT, R198, 0xf, RZ ;  /* 0x0000000fc6147810 */ /* 0x000fc60007ffe0ff */
[----:B------:R-:W-:Y:S01]  /*1a50*/  @!P5 IMAD.IADD R38, R38, 0x1, -R6 ;  /* 0x000000012626d824 */ /* 0x000fe200078e0a06 */
[----:B------:R-:W-:Y:S01]  /*1a60*/  IADD3 R2, PT, PT, -R2, RZ, RZ ;  /* 0x000000ff02027210 */ /* 0x000fe20007ffe1ff */
[----:B------:R-:W-:Y:S01]  /*1a70*/  @!P4 IMAD.MOV R16, RZ, RZ, -R16 ;  /* 0x000000ffff10c224 */ /* 0x000fe200078e0a10 */
[----:B------:R-:W-:Y:S01]  /*1a80*/  IABS R15, R20 ;  /* 0x00000014000f7213 */ /* 0x000fe20000000000 */
[C---:B------:R-:W-:Y:S01]  /*1a90*/  IMAD R40, R6.reuse, R3, R17 ;  /* 0x0000000306287224 */ /* 0x040fe200078e0211 */
[C---:B------:R-:W-:Y:S01]  /*1aa0*/  ISETP.GT.U32.AND P5, PT, R6.reuse, R38, PT ;  /* 0x000000260600720c */ /* 0x040fe20003fa4070 */
[C---:B------:R-:W-:Y:S01]  /*1ab0*/  IMAD R41, R6.reuse, R2, R41 ;  /* 0x0000000206297224 */ /* 0x040fe200078e0229 */
[----:B------:R-:W-:Y:S01]  /*1ac0*/  ISETP.GT.U32.AND P4, PT, R6, R39, PT ;  /* 0x000000270600720c */ /* 0x000fe20003f84070 */
[----:B------:R-:W-:Y:S01]  /*1ad0*/  @!P0 IMAD.IADD R28, R28, 0x1, -R6 ;  /* 0x000000011c1c8824 */ /* 0x000fe200078e0a06 */
[----:B------:R-:W-:Y:S01]  /*1ae0*/  ISETP.GE.AND P0, PT, R22, RZ, PT ;  /* 0x000000ff1600720c */ /* 0x000fe20003f06270 */
[----:B------:R-:W-:-:S02]  /*1af0*/  VIADD R22, R198, 0x10 ;  /* 0x00000010c6167836 */ /* 0x000fc40000000000 */
[----:B------:R-:W-:Y:S01]  /*1b00*/  @!P3 IMAD.IADD R25, R25, 0x1, -R6 ;  /* 0x000000011919b824 */ /* 0x000fe200078e0a06 */
[----:B------:R-:W-:Y:S01]  /*1b10*/  ISETP.GE.AND P3, PT, R19, RZ, PT ;  /* 0x000000ff1300720c */ /* 0x000fe20003f66270 */
[----:B------:R-:W-:Y:S01]  /*1b20*/  IMAD.HI.U32 R2, R0, R15, RZ ;  /* 0x0000000f00027227 */ /* 0x000fe200078e00ff */
[----:B------:R-:W-:Y:S02]  /*1b30*/  IABS R17, R22 ;  /* 0x0000001600117213 */ /* 0x000fe40000000000 */
[----:B------:R-:W-:Y:S01]  /*1b40*/  @!P6 IADD3 R25, PT, PT, -R25, RZ, RZ ;  /* 0x000000ff1919e210 */ /* 0x000fe20007ffe1ff */
[----:B------:R-:W-:Y:S01]  /*1b50*/  IMAD.MOV R3, RZ, RZ, -R2 ;  /* 0x000000ffff037224 */ /* 0x000fe200078e0a02 */
[----:B------:R-:W-:Y:S01]  /*1b60*/  @!P5 IADD3 R38, PT, PT, R38, -R6, RZ ;  /* 0x800000062626d210 */ /* 0x000fe20007ffe0ff */
[----:B------:R-:W-:Y:S01]  /*1b70*/  IMAD.HI.U32 R2, R0, R17, RZ ;  /* 0x0000001100027227 */ /* 0x000fe200078e00ff */
[C---:B------:R-:W-:Y:S02]  /*1b80*/  ISETP.GT.U32.AND P5, PT, R6.reuse, R41, PT ;  /* 0x000000290600720c */ /* 0x040fe40003fa4070 */
[----:B------:R-:W-:Y:S01]  /*1b90*/  ISETP.GT.U32.AND P6, PT, R6, R40, PT ;  /* 0x000000280600720c */ /* 0x000fe20003fc4070 */
[----:B------:R-:W-:Y:S01]  /*1ba0*/  IMAD.MOV R2, RZ, RZ, -R2 ;  /* 0x000000ffff027224 */ /* 0x000fe200078e0a02 */
[----:B------:R-:W-:Y:S01]  /*1bb0*/  IABS R19, R24 ;  /* 0x0000001800137213 */ /* 0x000fe20000000000 */
[----:B------:R-:W-:Y:S01]  /*1bc0*/  @!P4 IMAD.IADD R39, R39, 0x1, -R6 ;  /* 0x000000012727c824 */ /* 0x000fe200078e0a06 */
[----:B------:R-:W-:Y:S01]  /*1bd0*/  ISETP.GE.AND P4, PT, R18, RZ, PT ;  /* 0x000000ff1200720c */ /* 0x000fe20003f86270 */
[----:B------:R-:W-:Y:S01]  /*1be0*/  IMAD R18, R6, R2, R17 ;  /* 0x0000000206127224 */ /* 0x000fe200078e0211 */
[----:B------:R-:W-:Y:S01]  /*1bf0*/  IABS R17, R27 ;  /* 0x0000001b00117213 */ /* 0x000fe20000000000 */
[----:B------:R-:W-:Y:S01]  /*1c00*/  IMAD.HI.U32 R2, R0, R19, RZ ;  /* 0x0000001300027227 */ /* 0x000fe200078e00ff */
[----:B------:R-:W-:-:S03]  /*1c10*/  @!P2 IADD3 R38, PT, PT, -R38, RZ, RZ ;  /* 0x000000ff2626a210 */ /* 0x000fc60007ffe1ff */
[----:B------:R-:W-:Y:S02]  /*1c20*/  @!P5 IMAD.IADD R41, R41, 0x1, -R6 ;  /* 0x000000012929d824 */ /* 0x000fe400078e0a06 */
[----:B------:R-:W-:Y:S01]  /*1c30*/  @!P6 IADD3 R40, PT, PT, R40, -R6, RZ ;  /* 0x800000062828e210 */ /* 0x000fe20007ffe0ff */
[C---:B------:R-:W-:Y:S01]  /*1c40*/  IMAD R15, R6.reuse, R3, R15 ;  /* 0x00000003060f7224 */ /* 0x040fe200078e020f */
[C---:B------:R-:W-:Y:S01]  /*1c50*/  ISETP.GT.U32.AND P6, PT, R6.reuse, R39, PT ;  /* 0x000000270600720c */ /* 0x040fe20003fc4070 */
[----:B------:R-:W-:Y:S01]  /*1c60*/  IMAD.MOV R2, RZ, RZ, -R2 ;  /* 0x000000ffff027224 */ /* 0x000fe200078e0a02 */
[C---:B------:R-:W-:Y:S01]  /*1c70*/  ISETP.GT.U32.AND P5, PT, R6.reuse, R41, PT ;  /* 0x000000290600720c */ /* 0x040fe20003fa4070 */
[----:B------:R-:W-:Y:S01]  /*1c80*/  @!P3 IMAD.MOV R28, RZ, RZ, -R28 ;  /* 0x000000ffff1cb224 */ /* 0x000fe200078e0a1c */
[C---:B------:R-:W-:Y:S01]  /*1c90*/  ISETP.GT.U32.AND P3, PT, R6.reuse, R40, PT ;  /* 0x000000280600720c */ /* 0x040fe20003f64070 */
[----:B------:R-:W-:Y:S02]  /*1ca0*/  IMAD R19, R6, R2, R19 ;  /* 0x0000000206137224 */ /* 0x000fe400078e0213 */
[----:B------:R-:W-:Y:S01]  /*1cb0*/  @!P1 IMAD.MOV R23, RZ, RZ, -R23 ;  /* 0x000000ffff179224 */ /* 0x000fe200078e0a17 */
[----:B------:R-:W-:Y:S01]  /*1cc0*/  ISETP.GE.AND P1, PT, R21, RZ, PT ;  /* 0x000000ff1500720c */ /* 0x000fe20003f26270 */
[----:B------:R-:W-:Y:S01]  /*1cd0*/  IMAD.HI.U32 R2, R0, R17, RZ ;  /* 0x0000001100027227 */ /* 0x000fe200078e00ff */
[----:B------:R-:W-:-:S03]  /*1ce0*/  IABS R21, R26 ;  /* 0x0000001a00157213 */ /* 0x000fc60000000000 */
[-C--:B------:R-:W-:Y:S01]  /*1cf0*/  @!P6 IADD3 R39, PT, PT, R39, -R6.reuse, RZ ;  /* 0x800000062727e210 */ /* 0x080fe20007ffe0ff */
[----:B------:R-:W-:Y:S01]  /*1d00*/  IMAD.MOV R2, RZ, RZ, -R2 ;  /* 0x000000ffff027224 */ /* 0x000fe200078e0a02 */
[----:B------:R-:W-:Y:S01]  /*1d10*/  @!P5 IADD3 R41, PT, PT, R41, -R6, RZ ;  /* 0x800000062929d210 */ /* 0x000fe20007ffe0ff */
[----:B------:R-:W-:Y:S01]  /*1d20*/  IMAD.HI.U32 R3, R0, R21, RZ ;  /* 0x0000001500037227 */ /* 0x000fe200078e00ff */
[C---:B------:R-:W-:Y:S02]  /*1d30*/  ISETP.GT.U32.AND P5, PT, R6.reuse, R18, PT ;  /* 0x000000120600720c */ /* 0x040fe40003fa4070 */
[C---:B------:R-:W-:Y:S01]  /*1d40*/  ISETP.GT.U32.AND P6, PT, R6.reuse, R15, PT ;  /* 0x0000000f0600720c */ /* 0x040fe20003fc4070 */
[----:B------:R-:W-:Y:S02]  /*1d50*/  IMAD R17, R6, R2, R17 ;  /* 0x0000000206117224 */ /* 0x000fe400078e0211 */
[----:B------:R-:W-:Y:S02]  /*1d60*/  IMAD.MOV R3, RZ, RZ, -R3 ;  /* 0x000000ffff037224 */ /* 0x000fe400078e0a03 */
[--C-:B------:R-:W-:Y:S01]  /*1d70*/  @!P3 IMAD.IADD R40, R40, 0x1, -R6.reuse ;  /* 0x000000012828b824 */ /* 0x100fe200078e0a06 */
[----:B------:R-:W-:Y:S01]  /*1d80*/  ISETP.GE.AND P3, PT, R20, RZ, PT ;  /* 0x000000ff1400720c */ /* 0x000fe20003f66270 */
[----:B------:R-:W-:Y:S01]  /*1d90*/  @!P1 IMAD.MOV R39, RZ, RZ, -R39 ;  /* 0x000000ffff279224 */ /* 0x000fe200078e0a27 */
[C---:B------:R-:W-:Y:S01]  /*1da0*/  ISETP.GT.U32.AND P1, PT, R6.reuse, R19, PT ;  /* 0x000000130600720c */ /* 0x040fe20003f24070 */
[----:B------:R-:W-:Y:S01]  /*1db0*/  IMAD R20, R6, R3, R21 ;  /* 0x0000000306147224 */ /* 0x000fe200078e0215 */
[----:B------:R-:W-:Y:S01]  /*1dc0*/  IABS R3, R29 ;  /* 0x0000001d00037213 */ /* 0x000fe20000000000 */
[----:B------:R-:W-:Y:S01]  /*1dd0*/  @!P5 IMAD.IADD R18, R18, 0x1, -R6 ;  /* 0x000000011212d824 */ /* 0x000fe200078e0a06 */
[----:B------:R-:W-:Y:S01]  /*1de0*/  @!P0 IADD3 R40, PT, PT, -R40, RZ, RZ ;  /* 0x000000ff28288210 */ /* 0x000fe20007ffe1ff */
[----:B------:R-:W-:Y:S01]  /*1df0*/  @!P4 IMAD.MOV R41, RZ, RZ, -R41 ;  /* 0x000000ffff29c224 */ /* 0x000fe200078e0a29 */
[----:B------:R-:W-:Y:S01]  /*1e00*/  @!P6 IADD3 R15, PT, PT, R15, -R6, RZ ;  /* 0x800000060f0fe210 */ /* 0x000fe20007ffe0ff */
[----:B------:R-:W-:Y:S01]  /*1e10*/  IMAD.HI.U32 R2, R0, R3, RZ ;  /* 0x0000000300027227 */ /* 0x000fe200078e00ff */
[----:B------:R-:W-:-:S02]  /*1e20*/  ISETP.GT.U32.AND P2, PT, R6, R18, PT ;  /* 0x000000120600720c */ /* 0x000fc40003f44070 */
[----:B------:R-:W-:Y:S01]  /*1e30*/  ISETP.GT.U32.AND P5, PT, R6, R15, PT ;  /* 0x0000000f0600720c */ /* 0x000fe20003fa4070 */
[----:B------:R-:W-:Y:S01]  /*1e40*/  IMAD.MOV R2, RZ, RZ, -R2 ;  /* 0x000000ffff027224 */ /* 0x000fe200078e0a02 */
[----:B------:R-:W-:Y:S01]  /*1e50*/  ISETP.GE.AND P0, PT, R24, RZ, PT ;  /* 0x000000ff1800720c */ /* 0x000fe20003f06270 */
[--C-:B------:R-:W-:Y:S01]  /*1e60*/  @!P1 IMAD.IADD R19, R19, 0x1, -R6.reuse ;  /* 0x0000000113139824 */ /* 0x100fe200078e0a06 */
[C---:B------:R-:W-:Y:S01]  /*1e70*/  IADD3 R24, PT, PT, R198.reuse, 0x15, RZ ;  /* 0x00000015c6187810 */ /* 0x040fe20007ffe0ff */
[----:B------:R-:W-:Y:S01]  /*1e80*/  VIADD R57, R198, 0x2a ;  /* 0x0000002ac6397836 */ /* 0x000fe20000000000 */
[----:B------:R-:W-:Y:S01]  /*1e90*/  ISETP.GT.U32.AND P4, PT, R6, R20, PT ;  /* 0x000000140600720c */ /* 0x000fe20003f84070 */
[C---:B------:R-:W-:Y:S01]  /*1ea0*/  VIADD R58, R198.reuse, 0x2b ;  /* 0x0000002bc63a7836 */ /* 0x040fe20000000000 */
[----:B------:R-:W-:Y:S01]  /*1eb0*/  IABS R21, R24 ;  /* 0x0000001800157213 */ /* 0x000fe20000000000 */
[----:B------:R-:W-:Y:S01]  /*1ec0*/  VIADD R59, R198, 0x2c ;  /* 0x0000002cc63b7836 */ /* 0x000fe20000000000 */
[----:B------:R-:W-:Y:S01]  /*1ed0*/  ISETP.GE.AND P6, PT, R22, RZ, PT ;  /* 0x000000ff1600720c */ /* 0x000fe20003fc6270 */
[--C-:B------:R-:W-:Y:S01]  /*1ee0*/  @!P2 IMAD.IADD R18, R18, 0x1, -R6.reuse ;  /* 0x000000011212a824 */ /* 0x100fe200078e0a06 */
[----:B------:R-:W-:Y:S01]  /*1ef0*/  ISETP.GT.U32.AND P2, PT, R6, R17, PT ;  /* 0x000000110600720c */ /* 0x000fe20003f44070 */
[----:B------:R-:W-:Y:S01]  /*1f00*/  @!P5 IMAD.IADD R15, R15, 0x1, -R6 ;  /* 0x000000010f0fd824 */ /* 0x000fe200078e0a06 */
[----:B------:R-:W-:Y:S01]  /*1f10*/  ISETP.GE.AND P5, PT, R26, RZ, PT ;  /* 0x000000ff1a00720c */ /* 0x000fe20003fa6270 */
[----:B------:R-:W-:Y:S01]  /*1f20*/  IMAD R22, R6, R2, R3 ;  /* 0x0000000206167224 */ /* 0x000fe200078e0203 */
[----:B------:R-:W-:Y:S01]  /*1f30*/  IADD3 R26, PT, PT, R198, 0x16, RZ ;  /* 0x00000016c61a7810 */ /* 0x000fe20007ffe0ff */
[----:B------:R-:W-:Y:S01]  /*1f40*/  IMAD.HI.U32 R2, R0, R21, RZ ;  /* 0x0000001500027227 */ /* 0x000fe200078e00ff */
[----:B------:R-:W-:-:S02]  /*1f50*/  @!P3 IADD3 R15, PT, PT, -R15, RZ, RZ ;  /* 0x000000ff0f0fb210 */ /* 0x000fc40007ffe1ff */
[----:B------:R-:W-:Y:S01]  /*1f60*/  ISETP.GT.U32.AND P3, PT, R6, R19, PT ;  /* 0x000000130600720c */ /* 0x000fe20003f64070 */
[----:B------:R-:W-:Y:S01]  /*1f70*/  @!P4 IMAD.IADD R20, R20, 0x1, -R6 ;  /* 0x000000011414c824 */ /* 0x000fe200078e0a06 */
[----:B------:R-:W-:Y:S01]  /*1f80*/  IADD3 R2, PT, PT, -R2, RZ, RZ ;  /* 0x000000ff02027210 */ /* 0x000fe20007ffe1ff */
[----:B------:R-:W-:Y:S01]  /*1f90*/  @!P6 IMAD.MOV R18, RZ, RZ, -R18 ;  /* 0x000000ffff12e224 */ /* 0x000fe200078e0a12 */
[----:B------:R-:W-:Y:S01]  /*1fa0*/  IABS R3, R26 ;  /* 0x0000001a00037213 */ /* 0x000fe20000000000 */
[----:B------:R-:W-:Y:S01]  /*1fb0*/  @!P2 IMAD.IADD R17, R17, 0x1, -R6 ;  /* 0x000000011111a824 */ /* 0x000fe200078e0a06 */
[C---:B------:R-:W-:Y:S01]  /*1fc0*/  ISETP.GT.U32.AND P4, PT, R6.reuse, R20, PT ;  /* 0x000000140600720c */ /* 0x040fe20003f84070 */
[----:B------:R-:W-:Y:S01]  /*1fd0*/  IMAD R21, R6, R2, R21 ;  /* 0x0000000206157224 */ /* 0x000fe200078e0215 */
[----:B------:R-:W-:Y:S01]  /*1fe0*/  ISETP.GE.AND P1, PT, R27, RZ, PT ;  /* 0x000000ff1b00720c */ /* 0x000fe20003f26270 */
[----:B------:R-:W-:Y:S01]  /*1ff0*/  IMAD.HI.U32 R2, R0, R3, RZ ;  /* 0x0000000300027227 */ /* 0x000fe200078e00ff */
[----:B------:R-:W-:-:S02]  /*2000*/  ISETP.GT.U32.AND P2, PT, R6, R17, PT ;  /* 0x000000110600720c */ /* 0x000fc40003f44070 */
[----:B------:R-:W-:Y:S01]  /*2010*/  IABS R27, R30 ;  /* 0x0000001e001b7213 */ /* 0x000fe20000000000 */
[--C-:B------:R-:W-:Y:S01]  /*2020*/  @!P3 IMAD.IADD R19, R19, 0x1, -R6.reuse ;  /* 0x000000011313b824 */ /* 0x100fe200078e0a06 */
[----:B------:R-:W-:Y:S01]  /*2030*/  ISETP.GT.U32.AND P3, PT, R6, R22, PT ;  /* 0x000000160600720c */ /* 0x000fe20003f64070 */
[----:B------:R-:W-:Y:S01]  /*2040*/  VIADD R60, R198, 0x2d ;  /* 0x0000002dc63c7836 */ /* 0x000fe20000000000 */
[----:B------:R-:W-:Y:S01]  /*2050*/  IADD3 R2, PT, PT, -R2, RZ, RZ ;  /* 0x000000ff02027210 */ /* 0x000fe20007ffe1ff */
[----:B------:R-:W-:Y:S01]  /*2060*/  @!P0 IMAD.MOV R19, RZ, RZ, -R19 ;  /* 0x000000ffff138224 */ /* 0x000fe200078e0a13 */
[----:B------:R-:W-:Y:S01]  /*2070*/  ISETP.GE.AND P6, PT, R29, RZ, PT ;  /* 0x000000ff1d00720c */ /* 0x000fe20003fc6270 */
[--C-:B------:R-:W-:Y:S01]  /*2080*/  @!P4 IMAD.IADD R20, R20, 0x1, -R6.reuse ;  /* 0x000000011414c824 */ /* 0x100fe200078e0a06 */
[----:B------:R-:W-:Y:S01]  /*2090*/  ISETP.GE.AND P4, PT, R24, RZ, PT ;  /* 0x000000ff1800720c */ /* 0x000fe20003f86270 */
[C---:B------:R-:W-:Y:S01]  /*20a0*/  IMAD R24, R6.reuse, R2, R3 ;  /* 0x0000000206187224 */ /* 0x040fe200078e0203 */
[----:B------:R-:W-:Y:S01]  /*20b0*/  IABS R29, R31 ;  /* 0x0000001f001d7213 */ /* 0x000fe20000000000 */
[----:B------:R-:W-:Y:S01]  /*20c0*/  @!P2 IMAD.IADD R17, R17, 0x1, -R6 ;  /* 0x000000011111a824 */ /* 0x000fe200078e0a06 */
[----:B------:R-:W-:Y:S01]  /*20d0*/  ISETP.GT.U32.AND P2, PT, R6, R21, PT ;  /* 0x000000150600720c */ /* 0x000fe20003f44070 */
[----:B------:R-:W-:Y:S01]  /*20e0*/  IMAD.HI.U32 R2, R0, R27, RZ ;  /* 0x0000001b00027227 */ /* 0x000fe200078e00ff */
[----:B------:R-:W-:-:S02]  /*20f0*/  IABS R53, R57 ;  /* 0x0000003900357213 */ /* 0x000fc40000000000 */
[----:B------:R-:W-:Y:S01]  /*2100*/  IABS R55, R58 ;  /* 0x0000003a00377213 */ /* 0x000fe20000000000 */
[----:B------:R-:W-:Y:S01]  /*2110*/  @!P3 IMAD.IADD R22, R22, 0x1, -R6 ;  /* 0x000000011616b824 */ /* 0x000fe200078e0a06 */
[----:B------:R-:W-:Y:S01]  /*2120*/  IADD3 R2, PT, PT, -R2, RZ, RZ ;  /* 0x000000ff02027210 */ /* 0x000fe20007ffe1ff */
[----:B------:R-:W-:Y:S01]  /*2130*/  IMAD.HI.U32 R3, R0, R29, RZ ;  /* 0x0000001d00037227 */ /* 0x000fe200078e00ff */
[----:B------:R-:W-:Y:S02]  /*2140*/  ISETP.GE.AND P3, PT, R26, RZ, PT ;  /* 0x000000ff1a00720c */ /* 0x000fe40003f66270 */
[C---:B------:R-:W-:Y:S01]  /*2150*/  ISETP.GT.U32.AND P0, PT, R6.reuse, R22, PT ;  /* 0x000000160600720c */ /* 0x040fe20003f04070 */
[----:B------:R-:W-:Y:S01]  /*2160*/  @!P5 IMAD.MOV R20, RZ, RZ, -R20 ;  /* 0x000000ffff14d224 */ /* 0x000fe200078e0a14 */
[C---:B------:R-:W-:Y:S01]  /*2170*/  ISETP.GT.U32.AND P5, PT, R6.reuse, R24, PT ;  /* 0x000000180600720c */ /* 0x040fe20003fa4070 */
[----:B------:R-:W-:Y:S01]  /*2180*/  IMAD R26, R6, R2, R27 ;  /* 0x00000002061a7224 */ /* 0x000fe200078e021b */
[----:B------:R-:W-:Y:S01]  /*2190*/  @!P2 IADD3 R21, PT, PT, R21, -R6, RZ ;  /* 0x800000061515a210 */ /* 0x000fe20007ffe0ff */
[----:B------:R-:W-:-:S02]  /*21a0*/  IMAD.MOV R3, RZ, RZ, -R3 ;  /* 0x000000ffff037224 */ /* 0x000fc400078e0a03 */
[----:B------:R-:W-:Y:S01]  /*21b0*/  @!P1 IMAD.MOV R17, RZ, RZ, -R17 ;  /* 0x000000ffff119224 */ /* 0x000fe200078e0a11 */
[C---:B------:R-:W-:Y:S01]  /*21c0*/  ISETP.GT.U32.AND P2, PT, R6.reuse, R21, PT ;  /* 0x000000150600720c */ /* 0x040fe20003f44070 */
[----:B------:R-:W-:Y:S01]  /*21d0*/  IMAD R27, R6, R3, R29 ;  /* 0x00000003061b7224 */ /* 0x000fe200078e021d */
[----:B------:R-:W-:Y:S01]  /*21e0*/  ISETP.GE.AND P1, PT, R30, RZ, PT ;  /* 0x000000ff1e00720c */ /* 0x000fe20003f26270 */
[C---:B------:R-:W-:Y:S01]  /*21f0*/  VIADD R3, R198.reuse, 0x1a ;  /* 0x0000001ac6037836 */ /* 0x040fe20000000000 */
[----:B------:R-:W-:Y:S01]  /*2200*/  IADD3 R30, PT, PT, R198, 0x19, RZ ;  /* 0x00000019c61e7810 */ /* 0x000fe20007ffe0ff */
[----:B------:R-:W-:Y:S01]  /*2210*/  @!P0 IMAD.IADD R22, R22, 0x1, -R6 ;  /* 0x0000000116168824 */ /* 0x000fe200078e0a06 */
[----:B------:R-:W-:Y:S01]  /*2220*/  ISETP.GE.AND P0, PT, R31, RZ, PT ;  /* 0x000000ff1f00720c */ /* 0x000fe20003f06270 */
[----:B------:R-:W-:Y:S01]  /*2230*/  VIADD R62, R198, 0x34 ;  /* 0x00000034c63e7836 */ /* 0x000fe20000000000 */
[----:B------:R-:W-:Y:S01]  /*2240*/  @!P5 IADD3 R24, PT, PT, R24, -R6, RZ ;  /* 0x800000061818d210 */ /* 0x000fe20007ffe0ff */
[----:B------:R-:W-:Y:S01]  /*2250*/  @!P6 IMAD.MOV R22, RZ, RZ, -R22 ;  /* 0x000000ffff16e224 */ /* 0x000fe200078e0a16 */
[----:B------:R-:W-:Y:S01]  /*2260*/  ISETP.GT.U32.AND P6, PT, R6, R27, PT ;  /* 0x0000001b0600720c */ /* 0x000fe20003fc4070 */
[----:B------:R-:W-:Y:S01]  /*2270*/  VIADD R68, R198, 0x36 ;  /* 0x00000036c6447836 */ /* 0x000fe20000000000 */
[C---:B------:R-:W-:Y:S01]  /*2280*/  ISETP.GT.U32.AND P5, PT, R6.reuse, R24, PT ;  /* 0x000000180600720c */ /* 0x040fe20003fa4070 */
[----:B------:R-:W-:Y:S01]  /*2290*/  @!P2 IMAD.IADD R21, R21, 0x1, -R6 ;  /* 0x000000011515a824 */ /* 0x000fe200078e0a06 */
[----:B------:R-:W-:Y:S01]  /*22a0*/  ISETP.GT.U32.AND P2, PT, R6, R26, PT ;  /* 0x0000001a0600720c */ /* 0x000fe20003f44070 */
[C---:B------:R-:W-:Y:S01]  /*22b0*/  VIADD R69, R198.reuse, 0x3a ;  /* 0x0000003ac6457836 */ /* 0x040fe20000000000 */
[----:B------:R-:W-:Y:S01]  /*22c0*/  IABS R29, R30 ;  /* 0x0000001e001d7213 */ /* 0x000fe20000000000 */
[C---:B------:R-:W-:Y:S01]  /*22d0*/  VIADD R153, R198.reuse, 0x63 ;  /* 0x00000063c6997836 */ /* 0x040fe20000000000 */
[----:B------:R-:W-:Y:S01]  /*22e0*/  IABS R33, R3 ;  /* 0x0000000300217213 */ /* 0x000fe20000000000 */
[----:B------:R-:W-:Y:S01]  /*22f0*/  VIADD R163, R198, 0x65 ;  /* 0x00000065c6a37836 */ /* 0x000fe20000000000 */
[----:B------:R-:W-:Y:S01]  /*2300*/  @!P4 IADD3 R21, PT, PT, -R21, RZ, RZ ;  /* 0x000000ff1515c210 */ /* 0x000fe20007ffe1ff */
[----:B------:R-:W-:Y:S01]  /*2310*/  IMAD.HI.U32 R2, R0, R29, RZ ;  /* 0x0000001d00027227 */ /* 0x000fe200078e00ff */
[----:B------:R-:W-:-:S02]  /*2320*/  ISETP.GE.AND P4, PT, R30, RZ, PT ;  /* 0x000000ff1e00720c */ /* 0x000fc40003f86270 */
[----:B------:R-:W-:Y:S01]  /*2330*/  IABS R31, R32 ;  /* 0x00000020001f7213 */ /* 0x000fe20000000000 */
[--C-:B------:R-:W-:Y:S01]  /*2340*/  @!P6 IMAD.IADD R27, R27, 0x1, -R6.reuse ;  /* 0x000000011b1be824 */ /* 0x100fe200078e0a06 */
[----:B------:R-:W-:Y:S01]  /*2350*/  @!P5 IADD3 R24, PT, PT, R24, -R6, RZ ;  /* 0x800000061818d210 */ /* 0x000fe20007ffe0ff */
[----:B------:R-:W-:Y:S01]  /*2360*/  @!P2 IMAD.IADD R26, R26, 0x1, -R6 ;  /* 0x000000011a1aa824 */ /* 0x000fe200078e0a06 */
[----:B------:R-:W-:Y:S01]  /*2370*/  ISETP.GE.AND P5, PT, R3, RZ, PT ;  /* 0x000000ff0300720c */ /* 0x000fe20003fa6270 */
[----:B------:R-:W-:Y:S01]  /*2380*/  IMAD.MOV R30, RZ, RZ, -R2 ;  /* 0x000000ffff1e7224 */ /* 0x000fe200078e0a02 */
[----:B------:R-:W-:Y:S01]  /*2390*/  ISETP.GT.U32.AND P6, PT, R6, R27, PT ;  /* 0x0000001b0600720c */ /* 0x000fe20003fc4070 */
[----:B------:R-:W-:Y:S01]  /*23a0*/  IMAD.HI.U32 R2, R0, R33, RZ ;  /* 0x0000002100027227 */ /* 0x000fe200078e00ff */
[----:B------:R-:W-:Y:S02]  /*23b0*/  ISETP.GT.U32.AND P2, PT, R6, R26, PT ;  /* 0x0000001a0600720c */ /* 0x000fe40003f44070 */
[----:B------:R-:W-:Y:S01]  /*23c0*/  IABS R65, R68 ;  /* 0x0000004400417213 */ /* 0x000fe20000000000 */
[----:B------:R-:W-:Y:S01]  /*23d0*/  IMAD.HI.U32 R3, R0, R31, RZ ;  /* 0x0000001f00037227 */ /* 0x000fe200078e00ff */
[----:B------:R-:W-:-:S02]  /*23e0*/  IABS R73, R69 ;  /* 0x0000004500497213 */ /* 0x000fc40000000000 */
[----:B------:R-:W-:Y:S01]  /*23f0*/  IABS R147, R153 ;  /* 0x0000009900937213 */ /* 0x000fe20000000000 */
[----:B------:R-:W-:Y:S01]  /*2400*/  IMAD.MOV R2, RZ, RZ, -R2 ;  /* 0x000000ffff027224 */ /* 0x000fe200078e0a02 */
[----:B------:R-:W-:Y:S01]  /*2410*/  IADD3 R3, PT, PT, -R3, RZ, RZ ;  /* 0x000000ff03037210 */ /* 0x000fe20007ffe1ff */
[C---:B------:R-:W-:Y:S01]  /*2420*/  IMAD R29, R6.reuse, R30, R29 ;  /* 0x0000001e061d7224 */ /* 0x040fe200078e021d */
[----:B------:R-:W-:Y:S01]  /*2430*/  IABS R149, R163 ;  /* 0x000000a300957213 */ /* 0x000fe20000000000 */
[----:B------:R-:W-:Y:S01]  /*2440*/  IMAD R33, R6, R2, R33 ;  /* 0x0000000206217224 */ /* 0x000fe200078e0221 */
[----:B------:R-:W-:Y:S01]  /*2450*/  IADD3 R2, PT, PT, R198, 0x1c, RZ ;  /* 0x0000001cc6027810 */ /* 0x000fe20007ffe0ff */
[--C-:B------:R-:W-:Y:S01]  /*2460*/  @!P2 IMAD.IADD R26, R26, 0x1, -R6.reuse ;  /* 0x000000011a1aa824 */ /* 0x100fe200078e0a06 */
[C---:B------:R-:W-:Y:S01]  /*2470*/  ISETP.GT.U32.AND P2, PT, R6.reuse, R29, PT ;  /* 0x0000001d0600720c */ /* 0x040fe20003f44070 */
[----:B------:R-:W-:Y:S01]  /*2480*/  IMAD R30, R6, R3, R31 ;  /* 0x00000003061e7224 */ /* 0x000fe200078e021f */
[----:B------:R-:W-:Y:S01]  /*2490*/  IABS R31, R2 ;  /* 0x00000002001f7213 */ /* 0x000fe20000000000 */
[----:B------:R-:W-:Y:S01]  /*24a0*/  @!P6 IMAD.IADD R27, R27, 0x1, -R6 ;  /* 0x000000011b1be824 */ /* 0x000fe200078e0a06 */
[----:B------:R-:W-:Y:S01]  /*24b0*/  @!P1 IADD3 R26, PT, PT, -R26, RZ, RZ ;  /* 0x000000ff1a1a9210 */ /* 0x000fe20007ffe1ff */
[----:B------:R-:W-:Y:S01]  /*24c0*/  @!P3 IMAD.MOV R24, RZ, RZ, -R24 ;  /* 0x000000ffff18b224 */ /* 0x000fe200078e0a18 */
[C---:B------:R-:W-:Y:S01]  /*24d0*/  ISETP.GT.U32.AND P1, PT, R6.reuse, R33, PT ;  /* 0x000000210600720c */ /* 0x040fe20003f24070 */
[----:B------:R-:W-:Y:S01]  /*24e0*/  @!P0 IMAD.MOV R27, RZ, RZ, -R27 ;  /* 0x000000ffff1b8224 */ /* 0x000fe200078e0a1b */
[----:B------:R-:W-:Y:S01]  /*24f0*/  ISETP.GT.U32.AND P0, PT, R6, R30, PT ;  /* 0x0000001e0600720c */ /* 0x000fe20003f04070 */
[----:B------:R-:W-:Y:S01]  /*2500*/  IMAD.HI.U32 R3, R0, R35, RZ ;  /* 0x0000002300037227 */ /* 0x000fe200078e00ff */
[----:B------:R-:W-:-:S02]  /*2510*/  ISETP.GE.AND P6, PT, R2, RZ, PT ;  /* 0x000000ff0200720c */ /* 0x000fc40003fc6270 */
[----:B------:R-:W-:Y:S01]  /*2520*/  ISETP.GE.AND P3, PT, R32, RZ, PT ;  /* 0x000000ff2000720c */ /* 0x000fe20003f66270 */
[----:B------:R-:W-:Y:S01]  /*2530*/  IMAD.HI.U32 R2, R0, R31, RZ ;  /* 0x0000001f00027227 */ /* 0x000fe200078e00ff */
[----:B------:R-:W-:-:S03]  /*2540*/  @!P2 IADD3 R29, PT, PT, R29, -R6, RZ ;  /* 0x800000061d1da210 */ /* 0x000fc60007ffe0ff */
[----:B------:R-:W-:Y:S01]  /*2550*/  IMAD.MOV R3, RZ, RZ, -R3 ;  /* 0x000000ffff037224 */ /* 0x000fe200078e0a03 */
[----:B------:R-:W-:Y:S01]  /*2560*/  IADD3 R32, PT, PT, -R2, RZ, RZ ;  /* 0x000000ff02207210 */ /* 0x000fe20007ffe1ff */
[--C-:B------:R-:W-:Y:S01]  /*2570*/  @!P1 IMAD.IADD R33, R33, 0x1, -R6.reuse ;  /* 0x0000000121219824 */ /* 0x100fe200078e0a06 */
[----:B------:R-:W-:Y:S01]  /*2580*/  ISETP.GT.U32.AND P2, PT, R6, R29, PT ;  /* 0x0000001d0600720c */ /* 0x000fe20003f44070 */
[----:B------:R-:W-:Y:S02]  /*2590*/  @!P0 IMAD.IADD R30, R30, 0x1, -R6 ;  /* 0x000000011e1e8824 */ /* 0x000fe400078e0a06 */
[C---:B------:R-:W-:Y:S01]  /*25a0*/  IMAD R32, R6.reuse, R32, R31 ;  /* 0x0000002006207224 */ /* 0x040fe200078e021f */
[C---:B------:R-:W-:Y:S01]  /*25b0*/  ISETP.GT.U32.AND P1, PT, R6.reuse, R33, PT ;  /* 0x000000210600720c */ /* 0x040fe20003f24070 */
[C---:B------:R-:W-:Y:S01]  /*25c0*/  IMAD R31, R6.reuse, R3, R35 ;  /* 0x00000003061f7224 */ /* 0x040fe200078e0223 */
[----:B------:R-:W-:Y:S01]  /*25d0*/  ISETP.GT.U32.AND P0, PT, R6, R30, PT ;  /* 0x0000001e0600720c */ /* 0x000fe20003f04070 */
[----:B------:R-:W-:-:S04]  /*25e0*/  IMAD.HI.U32 R3, R0, R43, RZ ;  /* 0x0000002b00037227 */ /* 0x000fc800078e00ff */
[----:B------:R-:W-:Y:S01]  /*25f0*/  IMAD.HI.U32 R2, R0, R37, RZ ;  /* 0x0000002500027227 */ /* 0x000fe200078e00ff */
[----:B------:R-:W-:-:S03]  /*2600*/  IADD3 R3, PT, PT, -R3, RZ, RZ ;  /* 0x000000ff03037210 */ /* 0x000fc60007ffe1ff */
[--C-:B------:R-:W-:Y:S01]  /*2610*/  @!P2 IMAD.IADD R29, R29, 0x1, -R6.reuse ;  /* 0x000000011d1da824 */ /* 0x100fe200078e0a06 */
[----:B------:R-:W-:Y:S01]  /*2620*/  ISETP.GE.AND P2, PT, R34, RZ, PT ;  /* 0x000000ff2200720c */ /* 0x000fe20003f46270 */
[--C-:B------:R-:W-:Y:S01]  /*2630*/  @!P1 IMAD.IADD R33, R33, 0x1, -R6.reuse ;  /* 0x0000000121219824 */ /* 0x100fe200078e0a06 */
[----:B------:R-:W-:Y:S01]  /*2640*/  ISETP.GT.U32.AND P1, PT, R6, R32, PT ;  /* 0x000000200600720c */ /* 0x000fe20003f24070 */
[----:B------:R-:W-:Y:S01]  /*2650*/  @!P0 IMAD.IADD R30, R30, 0x1, -R6 ;  /* 0x000000011e1e8824 */ /* 0x000fe200078e0a06 */
[----:B------:R-:W-:Y:S01]  /*2660*/  IADD3 R2, PT, PT, -R2, RZ, RZ ;  /* 0x000000ff02027210 */ /* 0x000fe20007ffe1ff */
[C---:B------:R-:W-:Y:S01]  /*2670*/  IMAD R34, R6.reuse, R3, R43 ;  /* 0x0000000306227224 */ /* 0x040fe200078e022b */
[----:B------:R-:W-:Y:S01]  /*2680*/  IABS R43, R44 ;  /* 0x0000002c002b7213 */ /* 0x000fe20000000000 */
[----:B------:R-:W-:Y:S01]  /*2690*/  @!P4 IMAD.MOV R29, RZ, RZ, -R29 ;  /* 0x000000ffff1dc224 */ /* 0x000fe200078e0a1d */
[----:B------:R-:W-:Y:S01]  /*26a0*/  ISETP.GT.U32.AND P4, PT, R6, R31, PT ;  /* 0x0000001f0600720c */ /* 0x000fe20003f84070 */
[----:B------:R-:W-:Y:S01]  /*26b0*/  @!P5 IMAD.MOV R33, RZ, RZ, -R33 ;  /* 0x000000ffff21d224 */ /* 0x000fe200078e0a21 */
[----:B------:R-:W-:Y:S01]  /*26c0*/  @!P3 IADD3 R30, PT, PT, -R30, RZ, RZ ;  /* 0x000000ff1e1eb210 */ /* 0x000fe20007ffe1ff */
[----:B------:R-:W-:Y:S01]  /*26d0*/  IMAD R35, R6, R2, R37 ;  /* 0x0000000206237224 */ /* 0x000fe200078e0225 */
[----:B------:R-:W-:Y:S01]  /*26e0*/  ISETP.GE.AND P5, PT, R36, RZ, PT ;  /* 0x000000ff2400720c */ /* 0x000fe20003fa6270 */
[----:B------:R-:W-:Y:S01]  /*26f0*/  IMAD.HI.U32 R3, R0, R45, RZ ;  /* 0x0000002d00037227 */ /* 0x000fe200078e00ff */
[----:B------:R-:W-:-:S02]  /*2700*/  ISETP.GT.U32.AND P3, PT, R6, R34, PT ;  /* 0x000000220600720c */ /* 0x000fc40003f64070 */
[----:B------:R-:W-:Y:S01]  /*2710*/  IADD3 R36, PT, PT, R198, 0x20, RZ ;  /* 0x00000020c6247810 */ /* 0x000fe20007ffe0ff */
[--C-:B------:R-:W-:Y:S01]  /*2720*/  @!P1 IMAD.IADD R32, R32, 0x1, -R6.reuse ;  /* 0x0000000120209824 */ /* 0x100fe200078e0a06 */
[----:B------:R-:W-:Y:S01]  /*2730*/  ISETP.GT.U32.AND P0, PT, R6, R35, PT ;  /* 0x000000230600720c */ /* 0x000fe20003f04070 */
[----:B------:R-:W-:Y:S01]  /*2740*/  VIADD R164, R198, 0x64 ;  /* 0x00000064c6a47836 */ /* 0x000fe20000000000 */
[----:B------:R-:W-:Y:S01]  /*2750*/  IABS R37, R36 ;  /* 0x0000002400257213 */ /* 0x000fe20000000000 */
[----:B------:R-:W-:Y:S01]  /*2760*/  @!P4 IMAD.IADD R31, R31, 0x1, -R6 ;  /* 0x000000011f1fc824 */ /* 0x000fe200078e0a06 */
[----:B------:R-:W-:Y:S01]  /*2770*/  ISETP.GT.U32.AND P1, PT, R6, R32, PT ;  /* 0x000000200600720c */ /* 0x000fe20003f24070 */
[----:B------:R-:W-:Y:S01]  /*2780*/  VIADD R160, R198, 0x67 ;  /* 0x00000067c6a07836 */ /* 0x000fe20000000000 */
[----:B------:R-:W-:Y:S01]  /*2790*/  IADD3 R3, PT, PT, -R3, RZ, RZ ;  /* 0x000000ff03037210 */ /* 0x000fe20007ffe1ff */
[----:B------:R-:W-:Y:S01]  /*27a0*/  IMAD.HI.U32 R2, R0, R37, RZ ;  /* 0x0000002500027227 */ /* 0x000fe200078e00ff */
[----:B------:R-:W-:-:S02]  /*27b0*/  ISETP.GT.U32.AND P4, PT, R6, R31, PT ;  /* 0x0000001f0600720c */ /* 0x000fc40003f84070 */
[----:B------:R-:W-:Y:S01]  /*27c0*/  IABS R151, R164 ;  /* 0x000000a400977213 */ /* 0x000fe20000000000 */
[----:B------:R-:W-:Y:S02]  /*27d0*/  @!P3 IMAD.IADD R34, R34, 0x1, -R6 ;  /* 0x000000012222b824 */ /* 0x000fe400078e0a06 */
[----:B------:R-:W-:Y:S01]  /*27e0*/  IMAD.MOV R2, RZ, RZ, -R2 ;  /* 0x000000ffff027224 */ /* 0x000fe200078e0a02 */
[----:B------:R-:W-:Y:S01]  /*27f0*/  @!P0 IADD3 R35, PT, PT, R35, -R6, RZ ;  /* 0x8000000623238210 */ /* 0x000fe20007ffe0ff */
[C---:B------:R-:W-:Y:S01]  /*2800*/  IMAD R48, R6.reuse, R3, R45 ;  /* 0x0000000306307224 */ /* 0x040fe200078e022d */
[C---:B------:R-:W-:Y:S01]  /*2810*/  ISETP.GT.U32.AND P3, PT, R6.reuse, R34, PT ;  /* 0x000000220600720c */ /* 0x040fe20003f64070 */
[C---:B------:R-:W-:Y:S01]  /*2820*/  IMAD R37, R6.reuse, R2, R37 ;  /* 0x0000000206257224 */ /* 0x040fe200078e0225 */
[----:B------:R-:W-:Y:S01]  /*2830*/  ISETP.GT.U32.AND P0, PT, R6, R35, PT ;  /* 0x000000230600720c */ /* 0x000fe20003f04070 */
[----:B------:R-:W-:-:S04]  /*2840*/  IMAD.HI.U32 R2, R0, R43, RZ ;  /* 0x0000002b00027227 */ /* 0x000fc800078e00ff */
[----:B------:R-:W-:Y:S01]  /*2850*/  @!P1 IMAD.IADD R32, R32, 0x1, -R6 ;  /* 0x0000000120209824 */ /* 0x000fe200078e0a06 */
[----:B------:R-:W-:Y:S01]  /*2860*/  ISETP.GE.AND P1, PT, R42, RZ, PT ;  /* 0x000000ff2a00720c */ /* 0x000fe20003f26270 */
[----:B------:R-:W-:Y:S02]  /*2870*/  IMAD.MOV R2, RZ, RZ, -R2 ;  /* 0x000000ffff027224 */ /* 0x000fe400078e0a02 */
[--C-:B------:R-:W-:Y:S01]  /*2880*/  @!P4 IMAD.IADD R31, R31, 0x1, -R6.reuse ;  /* 0x000000011f1fc824 */ /* 0x100fe200078e0a06 */
[----:B------:R-:W-:Y:S01]  /*2890*/  @!P6 IADD3 R32, PT, PT, -R32, RZ, RZ ;  /* 0x000000ff2020e210 */ /* 0x000fe20007ffe1ff */
[--C-:B------:R-:W-:Y:S01]  /*28a0*/  @!P3 IMAD.IADD R34, R34, 0x1, -R6.reuse ;  /* 0x000000012222b824 */ /* 0x100fe200078e0a06 */
[----:B------:R-:W-:Y:S01]  /*28b0*/  ISETP.GE.AND P6, PT, R36, RZ, PT ;  /* 0x000000ff2400720c */ /* 0x000fe20003fc6270 */
[C---:B------:R-:W-:Y:S01]  /*28c0*/  IMAD R36, R6.reuse, R2, R43 ;  /* 0x0000000206247224 */ /* 0x040fe200078e022b */
[----:B------:R-:W-:Y:S01]  /*28d0*/  ISETP.GT.U32.AND P4, PT, R6, R37, PT ;  /* 0x000000250600720c */ /* 0x000fe20003f84070 */
[----:B------:R-:W-:Y:S01]  /*28e0*/  @!P0 IMAD.IADD R35, R35, 0x1, -R6 ;  /* 0x0000000123238824 */ /* 0x000fe200078e0a06 */
[C---:B------:R-:W-:Y:S01]  /*28f0*/  IADD3 R2, PT, PT, R198.reuse, 0x23, RZ ;  /* 0x00000023c6027810 */ /* 0x040fe20007ffe0ff */
[----:B------:R-:W-:Y:S01]  /*2900*/  VIADD R3, R198, 0x24 ;  /* 0x00000024c6037836 */ /* 0x000fe20000000000 */
[----:B------:R-:W-:Y:S01]  /*2910*/  ISETP.GT.U32.AND P3, PT, R6, R36, PT ;  /* 0x000000240600720c */ /* 0x000fe20003f64070 */
[----:B------:R-:W-:Y:S01]  /*2920*/  @!P1 IMAD.MOV R34, RZ, RZ, -R34 ;  /* 0x000000ffff229224 */ /* 0x000fe200078e0a22 */
[----:B------:R-:W-:Y:S01]  /*2930*/  IABS R43, R2 ;  /* 0x00000002002b7213 */ /* 0x000fe20000000000 */
[----:B------:R-:W-:Y:S01]  /*2940*/  @!P2 IMAD.MOV R31, RZ, RZ, -R31 ;  /* 0x000000ffff1fa224 */ /* 0x000fe200078e0a1f */
[----:B------:R-:W-:Y:S01]  /*2950*/  @!P5 IADD3 R35, PT, PT, -R35, RZ, RZ ;  /* 0x000000ff2323d210 */ /* 0x000fe20007ffe1ff */
[----:B------:R-:W-:Y:S01]  /*2960*/  VIADD R158, R198, 0x68 ;  /* 0x00000068c69e7836 */ /* 0x000fe20000000000 */
[----:B------:R-:W-:Y:S01]  /*2970*/  ISETP.GE.AND P5, PT, R2, RZ, PT ;  /* 0x000000ff0200720c */ /* 0x000fe20003fa6270 */
[----:B------:R-:W-:Y:S01]  /*2980*/  IMAD.HI.U32 R2, R0, R43, RZ ;  /* 0x0000002b00027227 */ /* 0x000fe200078e00ff */
[----:B------:R-:W-:-:S02]  /*2990*/  IABS R45, R3 ;  /* 0x00000003002d7213 */ /* 0x000fc40000000000 */
[----:B------:R-:W-:Y:S01]  /*29a0*/  ISETP.GE.AND P1, PT, R3, RZ, PT ;  /* 0x000000ff0300720c */ /* 0x000fe20003f26270 */
[--C-:B------:R-:W-:Y:S01]  /*29b0*/  @!P4 IMAD.IADD R37, R37, 0x1, -R6.reuse ;  /* 0x000000012525c824 */ /* 0x100fe200078e0a06 */
[----:B------:R-:W-:Y:S01]  /*29c0*/  IADD3 R2, PT, PT, -R2, RZ, RZ ;  /* 0x000000ff02027210 */ /* 0x000fe20007ffe1ff */
[----:B------:R-:W-:Y:S01]  /*29d0*/  @!P3 IMAD.IADD R36, R36, 0x1, -R6 ;  /* 0x000000012424b824 */ /* 0x000fe200078e0a06 */
[----:B------:R-:W-:Y:S01]  /*29e0*/  ISETP.GE.AND P2, PT, R44, RZ, PT ;  /* 0x000000ff2c00720c */ /* 0x000fe20003f46270 */
[----:B------:R-:W-:Y:S01]  /*29f0*/  IMAD.HI.U32 R3, R0, R45, RZ ;  /* 0x0000002d00037227 */ /* 0x000fe200078e00ff */
[C---:B------:R-:W-:Y:S02]  /*2a00*/  ISETP.GT.U32.AND P4, PT, R6.reuse, R37, PT ;  /* 0x000000250600720c */ /* 0x040fe40003f84070 */
[----:B------:R-:W-:Y:S01]  /*2a10*/  ISETP.GT.U32.AND P3, PT, R6, R36, PT ;  /* 0x000000240600720c */ /* 0x000fe20003f64070 */
[----:B------:R-:W-:Y:S01]  /*2a20*/  IMAD.MOV R3, RZ, RZ, -R3 ;  /* 0x000000ffff037224 */ /* 0x000fe200078e0a03 */
[----:B------:R-:W-:Y:S01]  /*2a30*/  IADD3 R44, PT, PT, R198, 0x25, RZ ;  /* 0x00000025c62c7810 */ /* 0x000fe20007ffe0ff */
[----:B------:R-:W-:Y:S01]  /*2a40*/  IMAD R42, R6, R2, R43 ;  /* 0x00000002062a7224 */ /* 0x000fe200078e022b */
[----:B------:R-:W-:Y:S01]  /*2a50*/  ISETP.GE.AND P0, PT, R46, RZ, PT ;  /* 0x000000ff2e00720c */ /* 0x000fe20003f06270 */
[----:B------:R-:W-:Y:S01]  /*2a60*/  IMAD R43, R6, R3, R45 ;  /* 0x00000003062b7224 */ /* 0x000fe200078e022d */
[----:B------:R-:W-:Y:S01]  /*2a70*/  IABS R47, R44 ;  /* 0x0000002c002f7213 */ /* 0x000fe20000000000 */
[C---:B------:R-:W-:Y:S01]  /*2a80*/  VIADD R46, R198.reuse, 0x26 ;  /* 0x00000026c62e7836 */ /* 0x040fe20000000000 */
[----:B------:R-:W-:Y:S01]  /*2a90*/  IABS R45, R52 ;  /* 0x00000034002d7213 */ /* 0x000fe20000000000 */
[----:B------:R-:W-:-:S02]  /*2aa0*/  VIADD R162, R198, 0x6a ;  /* 0x0000006ac6a27836 */ /* 0x000fc40000000000 */
[----:B------:R-:W-:Y:S01]  /*2ab0*/  @!P4 IMAD.IADD R37, R37, 0x1, -R6 ;  /* 0x000000012525c824 */ /* 0x000fe200078e0a06 */
[----:B------:R-:W-:Y:S01]  /*2ac0*/  ISETP.GT.U32.AND P4, PT, R6, R48, PT ;  /* 0x000000300600720c */ /* 0x000fe20003f84070 */
[----:B------:R-:W-:Y:S01]  /*2ad0*/  IMAD.HI.U32 R2, R0, R47, RZ ;  /* 0x0000002f00027227 */ /* 0x000fe200078e00ff */
[----:B------:R-:W-:Y:S02]  /*2ae0*/  @!P3 IADD3 R36, PT, PT, R36, -R6, RZ ;  /* 0x800000062424b210 */ /* 0x000fe40007ffe0ff */
[C---:B------:R-:W-:Y:S01]  /*2af0*/  ISETP.GT.U32.AND P3, PT, R6.reuse, R42, PT ;  /* 0x0000002a0600720c */ /* 0x040fe20003f64070 */
[----:B------:R-:W-:Y:S01]  /*2b00*/  IMAD.MOV R2, RZ, RZ, -R2 ;  /* 0x000000ffff027224 */ /* 0x000fe200078e0a02 */
[----:B------:R-:W-:Y:S01]  /*2b10*/  @!P6 IADD3 R37, PT, PT, -R37, RZ, RZ ;  /* 0x000000ff2525e210 */ /* 0x000fe20007ffe1ff */
[----:B------:R-:W-:Y:S01]  /*2b20*/  @!P2 IMAD.MOV R36, RZ, RZ, -R36 ;  /* 0x000000ffff24a224 */ /* 0x000fe200078e0a24 */
[C---:B------:R-:W-:Y:S01]  /*2b30*/  ISETP.GT.U32.AND P6, PT, R6.reuse, R43, PT ;  /* 0x0000002b0600720c */ /* 0x040fe20003fc4070 */
[----:B------:R-:W-:Y:S01]  /*2b40*/  IMAD R47, R6, R2, R47 ;  /* 0x00000002062f7224 */ /* 0x000fe200078e022f */
[----:B------:R-:W-:Y:S01]  /*2b50*/  IABS R49, R46 ;  /* 0x0000002e00317213 */ /* 0x000fe20000000000 */
[----:B------:R-:W-:Y:S01]  /*2b60*/  IMAD.HI.U32 R2, R0, R45, RZ ;  /* 0x0000002d00027227 */ /* 0x000fe200078e00ff */
[----:B------:R-:W-:-:S03]  /*2b70*/  ISETP.GE.AND P2, PT, R44, RZ, PT ;  /* 0x000000ff2c00720c */ /* 0x000fc60003f46270 */
[----:B------:R-:W-:-:S04]  /*2b80*/  IMAD.HI.U32 R3, R0, R49, RZ ;  /* 0x0000003100037227 */ /* 0x000fc800078e00ff */
[--C-:B------:R-:W-:Y:S02]  /*2b90*/  @!P3 IMAD.IADD R42, R42, 0x1, -R6.reuse ;  /* 0x000000012a2ab824 */ /* 0x100fe400078e0a06 */
[----:B------:R-:W-:Y:S01]  /*2ba0*/  @!P6 IADD3 R43, PT, PT, R43, -R6, RZ ;  /* 0x800000062b2be210 */ /* 0x000fe20007ffe0ff */
[----:B------:R-:W-:Y:S02]  /*2bb0*/  IMAD.MOV R3, RZ, RZ, -R3 ;  /* 0x000000ffff037224 */ /* 0x000fe400078e0a03 */
[----:B------:R-:W-:Y:S01]  /*2bc0*/  ISETP.GT.U32.AND P3, PT, R6, R42, PT ;  /* 0x0000002a0600720c */ /* 0x000fe20003f64070 */
[----:B------:R-:W-:Y:S01]  /*2bd0*/  @!P4 IMAD.IADD R48, R48, 0x1, -R6 ;  /* 0x000000013030c824 */ /* 0x000fe200078e0a06 */
[C---:B------:R-:W-:Y:S01]  /*2be0*/  ISETP.GT.U32.AND P6, PT, R6.reuse, R43, PT ;  /* 0x0000002b0600720c */ /* 0x040fe20003fc4070 */
[C---:B------:R-:W-:Y:S01]  /*2bf0*/  IMAD R50, R6.reuse, R3, R49 ;  /* 0x0000000306327224 */ /* 0x040fe200078e0231 */
[----:B------:R-:W-:Y:S01]  /*2c00*/  IABS R49, R54 ;  /* 0x0000003600317213 */ /* 0x000fe20000000000 */
[----:B------:R-:W-:Y:S01]  /*2c10*/  IMAD.MOV R44, RZ, RZ, -R2 ;  /* 0x000000ffff2c7224 */ /* 0x000fe200078e0a02 */
[----:B------:R-:W-:Y:S01]  /*2c20*/  ISETP.GT.U32.AND P4, PT, R6, R48, PT ;  /* 0x000000300600720c */ /* 0x000fe20003f84070 */
[----:B------:R-:W-:-:S04]  /*2c30*/  IMAD.HI.U32 R3, R0, R51, RZ ;  /* 0x0000003300037227 */ /* 0x000fc800078e00ff */
[----:B------:R-:W-:-:S04]  /*2c40*/  IMAD.HI.U32 R2, R0, R49, RZ ;  /* 0x0000003100027227 */ /* 0x000fc800078e00ff */
[----:B------:R-:W-:Y:S01]  /*2c50*/  @!P3 IMAD.IADD R42, R42, 0x1, -R6 ;  /* 0x000000012a2ab824 */ /* 0x000fe200078e0a06 */
[C---:B------:R-:W-:Y:S01]  /*2c60*/  ISETP.GT.U32.AND P3, PT, R6.reuse, R47, PT ;  /* 0x0000002f0600720c */ /* 0x040fe20003f64070 */
[C---:B------:R-:W-:Y:S01]  /*2c70*/  IMAD R44, R6.reuse, R44, R45 ;  /* 0x0000002c062c7224 */ /* 0x040fe200078e022d */
[----:B------:R-:W-:Y:S01]  /*2c80*/  @!P6 IADD3 R43, PT, PT, R43, -R6, RZ ;  /* 0x800000062b2be210 */ /* 0x000fe20007ffe0ff */
[----:B------:R-:W-:Y:S01]  /*2c90*/  IMAD.MOV R45, RZ, RZ, -R2 ;  /* 0x000000ffff2d7224 */ /* 0x000fe200078e0a02 */
[----:B------:R-:W-:Y:S01]  /*2ca0*/  ISETP.GT.U32.AND P6, PT, R6, R50, PT ;  /* 0x000000320600720c */ /* 0x000fe20003fc4070 */
[----:B------:R-:W-:Y:S01]  /*2cb0*/  @!P4 IMAD.IADD R48, R48, 0x1, -R6 ;  /* 0x000000013030c824 */ /* 0x000fe200078e0a06 */
[----:B------:R-:W-:Y:S01]  /*2cc0*/  ISETP.GE.AND P4, PT, R46, RZ, PT ;  /* 0x000000ff2e00720c */ /* 0x000fe20003f86270 */
[----:B------:R-:W-:Y:S01]  /*2cd0*/  IMAD R45, R6, R45, R49 ;  /* 0x0000002d062d7224 */ /* 0x000fe200078e0231 */
[----:B------:R-:W-:Y:S01]  /*2ce0*/  @!P5 IADD3 R42, PT, PT, -R42, RZ, RZ ;  /* 0x000000ff2a2ad210 */ /* 0x000fe20007ffe1ff */
[----:B------:R-:W-:-:S04]  /*2cf0*/  IMAD.HI.U32 R46, R0, R53, RZ ;  /* 0x00000035002e7227 */ /* 0x000fc800078e00ff */
[----:B------:R-:W-:Y:S01]  /*2d00*/  @!P3 IADD3 R47, PT, PT, R47, -R6, RZ ;  /* 0x800000062f2fb210 */ /* 0x000fe20007ffe0ff */
[----:B------:R-:W-:Y:S01]  /*2d10*/  IMAD.MOV R3, RZ, RZ, -R3 ;  /* 0x000000ffff037224 */ /* 0x000fe200078e0a03 */
[----:B------:R-:W-:Y:S01]  /*2d20*/  ISETP.GT.U32.AND P3, PT, R6, R44, PT ;  /* 0x0000002c0600720c */ /* 0x000fe20003f64070 */
[----:B------:R-:W-:Y:S01]  /*2d30*/  IMAD.MOV R49, RZ, RZ, -R46 ;  /* 0x000000ffff317224 */ /* 0x000fe200078e0a2e */
[----:B------:R-:W-:Y:S01]  /*2d40*/  @!P6 IADD3 R50, PT, PT, R50, -R6, RZ ;  /* 0x800000063232e210 */ /* 0x000fe20007ffe0ff */
[C---:B------:R-:W-:Y:S01]  /*2d50*/  IMAD R46, R6.reuse, R3, R51 ;  /* 0x00000003062e7224 */ /* 0x040fe200078e0233 */
[C---:B------:R-:W-:Y:S01]  /*2d60*/  ISETP.GT.U32.AND P6, PT, R6.reuse, R45, PT ;  /* 0x0000002d0600720c */ /* 0x040fe20003fc4070 */
[----:B------:R-:W-:Y:S01]  /*2d70*/  @!P0 IMAD.MOV R48, RZ, RZ, -R48 ;  /* 0x000000ffff308224 */ /* 0x000fe200078e0a30 */
[C---:B------:R-:W-:Y:S01]  /*2d80*/  ISETP.GT.U32.AND P0, PT, R6.reuse, R47, PT ;  /* 0x0000002f0600720c */ /* 0x040fe20003f04070 */
[----:B------:R-:W-:Y:S01]  /*2d90*/  @!P1 IMAD.MOV R43, RZ, RZ, -R43 ;  /* 0x000000ffff2b9224 */ /* 0x000fe200078e0a2b */
[----:B------:R-:W-:Y:S01]  /*2da0*/  ISETP.GT.U32.AND P1, PT, R6, R46, PT ;  /* 0x0000002e0600720c */ /* 0x000fe20003f24070 */
[----:B------:R-:W-:-:S04]  /*2db0*/  IMAD.HI.U32 R2, R0, R55, RZ ;  /* 0x0000003700027227 */ /* 0x000fc800078e00ff */
[----:B------:R-:W-:Y:S01]  /*2dc0*/  @!P3 IADD3 R44, PT, PT, R44, -R6, RZ ;  /* 0x800000062c2cb210 */ /* 0x000fe20007ffe0ff */
[----:B------:R-:W-:Y:S01]  /*2dd0*/  IMAD.MOV R2, RZ, RZ, -R2 ;  /* 0x000000ffff027224 */ /* 0x000fe200078e0a02 */
[C---:B------:R-:W-:Y:S01]  /*2de0*/  ISETP.GT.U32.AND P3, PT, R6.reuse, R50, PT ;  /* 0x000000320600720c */ /* 0x040fe20003f64070 */
[C---:B------:R-:W-:Y:S01]  /*2df0*/  IMAD R49, R6.reuse, R49, R53 ;  /* 0x0000003106317224 */ /* 0x040fe200078e0235 */
[----:B------:R-:W-:Y:S01]  /*2e00*/  IABS R53, R59 ;  /* 0x0000003b00357213 */ /* 0x000fe20000000000 */
[--C-:B------:R-:W-:Y:S01]  /*2e10*/  @!P6 IMAD.IADD R45, R45, 0x1, -R6.reuse ;  /* 0x000000012d2de824 */ /* 0x100fe200078e0a06 */
[C---:B------:R-:W-:Y:S01]  /*2e20*/  ISETP.GT.U32.AND P6, PT, R6.reuse, R44, PT ;  /* 0x0000002c0600720c */ /* 0x040fe20003fc4070 */
[C---:B------:R-:W-:Y:S01]  /*2e30*/  IMAD R51, R6.reuse, R2, R55 ;  /* 0x0000000206337224 */ /* 0x040fe200078e0237 */
[----:B------:R-:W-:Y:S01]  /*2e40*/  IABS R55, R60 ;  /* 0x0000003c00377213 */ /* 0x000fe20000000000 */
[--C-:B------:R-:W-:Y:S01]  /*2e50*/  @!P0 IMAD.IADD R47, R47, 0x1, -R6.reuse ;  /* 0x000000012f2f8824 */ /* 0x100fe200078e0a06 */
[----:B------:R-:W-:Y:S01]  /*2e60*/  ISETP.GT.U32.AND P5, PT, R6, R45, PT ;  /* 0x0000002d0600720c */ /* 0x000fe20003fa4070 */
[----:B------:R-:W-:Y:S01]  /*2e70*/  @!P1 IMAD.IADD R46, R46, 0x1, -R6 ;  /* 0x000000012e2e9824 */ /* 0x000fe200078e0a06 */
[----:B------:R-:W-:Y:S01]  /*2e80*/  ISETP.GT.U32.AND P0, PT, R6, R49, PT ;  /* 0x000000310600720c */ /* 0x000fe20003f04070 */
[----:B------:R-:W-:Y:S01]  /*2e90*/  IMAD.HI.U32 R2, R0, R53, RZ ;  /* 0x0000003500027227 */ /* 0x000fe200078e00ff */
[----:B------:R-:W-:-:S02]  /*2ea0*/  @!P2 IADD3 R47, PT, PT, -R47, RZ, RZ ;  /* 0x000000ff2f2fa210 */ /* 0x000fc40007ffe1ff */
[----:B------:R-:W-:Y:S01]  /*2eb0*/  ISETP.GT.U32.AND P2, PT, R6, R46, PT ;  /* 0x0000002e0600720c */ /* 0x000fe20003f44070 */
[----:B------:R-:W-:Y:S01]  /*2ec0*/  IMAD.HI.U32 R3, R0, R55, RZ ;  /* 0x0000003700037227 */ /* 0x000fe200078e00ff */
[-C--:B------:R-:W-:Y:S02]  /*2ed0*/  @!P3 IADD3 R50, PT, PT, R50, -R6.reuse, RZ ;  /* 0x800000063232b210 */ /* 0x080fe40007ffe0ff */
[----:B------:R-:W-:Y:S01]  /*2ee0*/  ISETP.GE.AND P3, PT, R52, RZ, PT ;  /* 0x000000ff3400720c */ /* 0x000fe20003f66270 */
[--C-:B------:R-:W-:Y:S01]  /*2ef0*/  @!P6 IMAD.IADD R44, R44, 0x1, -R6.reuse ;  /* 0x000000012c2ce824 */ /* 0x100fe200078e0a06 */
[----:B------:R-:W-:Y:S01]  /*2f00*/  ISETP.GT.U32.AND P6, PT, R6, R51, PT ;  /* 0x000000330600720c */ /* 0x000fe20003fc4070 */
[----:B------:R-:W-:Y:S01]  /*2f10*/  IMAD.MOV R3, RZ, RZ, -R3 ;  /* 0x000000ffff037224 */ /* 0x000fe200078e0a03 */
[----:B------:R-:W-:Y:S01]  /*2f20*/  IADD3 R2, PT, PT, -R2, RZ, RZ ;  /* 0x000000ff02027210 */ /* 0x000fe20007ffe1ff */
[----:B------:R-:W-:Y:S01]  /*2f30*/  @!P5 IMAD.IADD R45, R45, 0x1, -R6 ;  /* 0x000000012d2dd824 */ /* 0x000fe200078e0a06 */
[----:B------:R-:W-:Y:S01]  /*2f40*/  ISETP.GE.AND P5, PT, R54, RZ, PT ;  /* 0x000000ff3600720c */ /* 0x000fe20003fa6270 */
[----:B------:R-:W-:Y:S01]  /*2f50*/  @!P4 IMAD.MOV R50, RZ, RZ, -R50 ;  /* 0x000000ffff32c224 */ /* 0x000fe200078e0a32 */
[----:B------:R-:W-:Y:S01]  /*2f60*/  @!P0 IADD3 R49, PT, PT, R49, -R6, RZ ;  /* 0x8000000631318210 */ /* 0x000fe20007ffe0ff */
[----:B------:R-:W-:Y:S01]  /*2f70*/  IMAD R52, R6, R2, R53 ;  /* 0x0000000206347224 */ /* 0x000fe200078e0235 */
[----:B------:R-:W-:Y:S01]  /*2f80*/  ISETP.GE.AND P1, PT, R56, RZ, PT ;  /* 0x000000ff3800720c */ /* 0x000fe20003f26270 */
[C---:B------:R-:W-:Y:S01]  /*2f90*/  IMAD R53, R6.reuse, R3, R55 ;  /* 0x0000000306357224 */ /* 0x040fe200078e0237 */
[----:B------:R-:W-:Y:S01]  /*2fa0*/  ISETP.GT.U32.AND P4, PT, R6, R49, PT ;  /* 0x000000310600720c */ /* 0x000fe20003f84070 */
[----:B------:R-:W-:Y:S01]  /*2fb0*/  VIADD R3, R198, 0x2e ;  /* 0x0000002ec6037836 */ /* 0x000fe20000000000 */
[----:B------:R-:W-:Y:S01]  /*2fc0*/  @!P3 IADD3 R44, PT, PT, -R44, RZ, RZ ;  /* 0x000000ff2c2cb210 */ /* 0x000fe20007ffe1ff */
[--C-:B------:R-:W-:Y:S01]  /*2fd0*/  @!P6 IMAD.IADD R51, R51, 0x1, -R6.reuse ;  /* 0x000000013333e824 */ /* 0x100fe200078e0a06 */
[----:B------:R-:W-:Y:S01]  /*2fe0*/  ISETP.GT.U32.AND P3, PT, R6, R52, PT ;  /* 0x000000340600720c */ /* 0x000fe20003f64070 */
[----:B------:R-:W-:Y:S01]  /*2ff0*/  @!P2 IMAD.IADD R46, R46, 0x1, -R6 ;  /* 0x000000012e2ea824 */ /* 0x000fe200078e0a06 */
[----:B------:R-:W-:Y:S01]  /*3000*/  ISETP.GT.U32.AND P2, PT, R6, R53, PT ;  /* 0x000000350600720c */ /* 0x000fe20003f44070 */
[----:B------:R-:W-:Y:S01]  /*3010*/  @!P5 IMAD.MOV R45, RZ, RZ, -R45 ;  /* 0x000000ffff2dd224 */ /* 0x000fe200078e0a2d */
[----:B------:R-:W-:Y:S01]  /*3020*/  IABS R55, R3 ;  /* 0x0000000300377213 */ /* 0x000fe20000000000 */
[----:B------:R-:W-:Y:S01]  /*3030*/  VIADD R54, R198, 0x2f ;  /* 0x0000002fc6367836 */ /* 0x000fe20000000000 */
[----:B------:R-:W-:Y:S01]  /*3040*/  ISETP.GT.U32.AND P6, PT, R6, R51, PT ;  /* 0x000000330600720c */ /* 0x000fe20003fc4070 */
[----:B------:R-:W-:Y:S01]  /*3050*/  @!P1 IMAD.MOV R46, RZ, RZ, -R46 ;  /* 0x000000ffff2e9224 */ /* 0x000fe200078e0a2e */
[----:B------:R-:W-:Y:S01]  /*3060*/  ISETP.GE.AND P5, PT, R58, RZ, PT ;  /* 0x000000ff3a00720c */ /* 0x000fe20003fa6270 */
[----:B------:R-:W-:Y:S01]  /*3070*/  IMAD.HI.U32 R2, R0, R55, RZ ;  /* 0x0000003700027227 */ /* 0x000fe200078e00ff */
[----:B------:R-:W-:-:S02]  /*3080*/  ISETP.GE.AND P0, PT, R57, RZ, PT ;  /* 0x000000ff3900720c */ /* 0x000fc40003f06270 */
[----:B------:R-:W-:Y:S01]  /*3090*/  IABS R57, R54 ;  /* 0x0000003600397213 */ /* 0x000fe20000000000 */
[--C-:B------:R-:W-:Y:S01]  /*30a0*/  @!P3 IMAD.IADD R52, R52, 0x1, -R6.reuse ;  /* 0x000000013434b824 */ /* 0x100fe200078e0a06 */
[----:B------:R-:W-:Y:S01]  /*30b0*/  IADD3 R2, PT, PT, -R2, RZ, RZ ;  /* 0x000000ff02027210 */ /* 0x000fe20007ffe1ff */
[--C-:B------:R-:W-:Y:S01]  /*30c0*/  @!P2 IMAD.IADD R53, R53, 0x1, -R6.reuse ;  /* 0x000000013535a824 */ /* 0x100fe200078e0a06 */
[----:B------:R-:W-:Y:S01]  /*30d0*/  ISETP.GE.AND P3, PT, R3, RZ, PT ;  /* 0x000000ff0300720c */ /* 0x000fe20003f66270 */
[----:B------:R-:W-:Y:S01]  /*30e0*/  IMAD.HI.U32 R3, R0, R57, RZ ;  /* 0x0000003900037227 */ /* 0x000fe200078e00ff */
[----:B------:R-:W-:Y:S02]  /*30f0*/  @!P4 IADD3 R49, PT, PT, R49, -R6, RZ ;  /* 0x800000063131c210 */ /* 0x000fe40007ffe0ff */
[C---:B------:R-:W-:Y:S01]  /*3100*/  ISETP.GT.U32.AND P2, PT, R6.reuse, R53, PT ;  /* 0x000000350600720c */ /* 0x040fe20003f44070 */
[--C-:B------:R-:W-:Y:S01]  /*3110*/  @!P6 IMAD.IADD R51, R51, 0x1, -R6.reuse ;  /* 0x000000013333e824 */ /* 0x100fe200078e0a06 */
[----:B------:R-:W-:Y:S01]  /*3120*/  IADD3 R3, PT, PT, -R3, RZ, RZ ;  /* 0x000000ff03037210 */ /* 0x000fe20007ffe1ff */
[C---:B------:R-:W-:Y:S01]  /*3130*/  IMAD R55, R6.reuse, R2, R55 ;  /* 0x0000000206377224 */ /* 0x040fe200078e0237 */
[C---:B------:R-:W-:Y:S01]  /*3140*/  ISETP.GT.U32.AND P1, PT, R6.reuse, R52, PT ;  /* 0x000000340600720c */ /* 0x040fe20003f24070 */
[----:B------:R-:W-:Y:S01]  /*3150*/  @!P5 IMAD.MOV R51, RZ, RZ, -R51 ;  /* 0x000000ffff33d224 */ /* 0x000fe200078e0a33 */
[----:B------:R-:W-:Y:S01]  /*3160*/  ISETP.GE.AND P4, PT, R59, RZ, PT ;  /* 0x000000ff3b00720c */ /* 0x000fe20003f86270 */
[----:B------:R-:W-:Y:S01]  /*3170*/  @!P0 IMAD.MOV R49, RZ, RZ, -R49 ;  /* 0x000000ffff318224 */ /* 0x000fe200078e0a31 */
[----:B------:R-:W-:Y:S01]  /*3180*/  ISETP.GT.U32.AND P5, PT, R6, R55, PT ;  /* 0x000000370600720c */ /* 0x000fe20003fa4070 */
[----:B------:R-:W-:Y:S01]  /*3190*/  VIADD R2, R198, 0x30 ;  /* 0x00000030c6027836 */ /* 0x000fe20000000000 */
[----:B------:R-:W-:Y:S01]  /*31a0*/  ISETP.GE.AND P0, PT, R54, RZ, PT ;  /* 0x000000ff3600720c */ /* 0x000fe20003f06270 */
[----:B------:R-:W-:Y:S01]  /*31b0*/  IMAD R54, R6, R3, R57 ;  /* 0x0000000306367224 */ /* 0x000fe200078e0239 */
[C---:B------:R-:W-:Y:S01]  /*31c0*/  IADD3 R3, PT, PT, R198.reuse, 0x31, RZ ;  /* 0x00000031c6037810 */ /* 0x040fe20007ffe0ff */
[--C-:B------:R-:W-:Y:S01]  /*31d0*/  @!P2 IMAD.IADD R53, R53, 0x1, -R6.reuse ;  /* 0x000000013535a824 */ /* 0x100fe200078e0a06 */
[----:B------:R-:W-:Y:S01]  /*31e0*/  IABS R59, R2 ;  /* 0x00000002003b7213 */ /* 0x000fe20000000000 */
[----:B------:R-:W-:Y:S01]  /*31f0*/  VIADD R58, R198, 0x32 ;  /* 0x00000032c63a7836 */ /* 0x000fe20000000000 */
[----:B------:R-:W-:Y:S01]  /*3200*/  ISETP.GT.U32.AND P2, PT, R6, R54, PT ;  /* 0x000000360600720c */ /* 0x000fe20003f44070 */
[----:B------:R-:W-:Y:S01]  /*3210*/  VIADD R138, R198, 0x6b ;  /* 0x0000006bc68a7836 */ /* 0x000fe20000000000 */
[----:B------:R-:W-:Y:S01]  /*3220*/  @!P1 IADD3 R52, PT, PT, R52, -R6, RZ ;  /* 0x8000000634349210 */ /* 0x000fe20007ffe0ff */
[----:B------:R-:W-:Y:S01]  /*3230*/  VIADD R140, R198, 0x6e ;  /* 0x0000006ec68c7836 */ /* 0x000fe20000000000 */
[----:B------:R-:W-:Y:S01]  /*3240*/  ISETP.GE.AND P1, PT, R2, RZ, PT ;  /* 0x000000ff0200720c */ /* 0x000fe20003f26270 */
[----:B------:R-:W-:Y:S01]  /*3250*/  @!P5 IMAD.IADD R55, R55, 0x1, -R6 ;  /* 0x000000013737d824 */ /* 0x000fe200078e0a06 */
[----:B------:R-:W-:Y:S01]  /*3260*/  ISETP.GE.AND P6, PT, R60, RZ, PT ;  /* 0x000000ff3c00720c */ /* 0x000fe20003fc6270 */
[----:B------:R-:W-:Y:S01]  /*3270*/  IMAD.HI.U32 R2, R0, R59, RZ ;  /* 0x0000003b00027227 */ /* 0x000fe200078e00ff */
[----:B------:R-:W-:-:S02]  /*3280*/  IABS R57, R3 ;  /* 0x0000000300397213 */ /* 0x000fc40000000000 */
[----:B------:R-:W-:Y:S01]  /*3290*/  ISETP.GT.U32.AND P5, PT, R6, R55, PT ;  /* 0x000000370600720c */ /* 0x000fe20003fa4070 */
[----:B------:R-:W-:Y:S01]  /*32a0*/  IMAD.MOV R2, RZ, RZ, -R2 ;  /* 0x000000ffff027224 */ /* 0x000fe200078e0a02 */
[----:B------:R-:W-:Y:S01]  /*32b0*/  @!P4 IADD3 R52, PT, PT, -R52, RZ, RZ ;  /* 0x000000ff3434c210 */ /* 0x000fe20007ffe1ff */
[----:B------:R-:W-:Y:S01]  /*32c0*/  @!P2 IMAD.IADD R54, R54, 0x1, -R6 ;  /* 0x000000013636a824 */ /* 0x000fe200078e0a06 */
[----:B------:R-:W-:Y:S01]  /*32d0*/  ISETP.GE.AND P4, PT, R3, RZ, PT ;  /* 0x000000ff0300720c */ /* 0x000fe20003f86270 */
[----:B------:R-:W-:Y:S01]  /*32e0*/  IMAD R59, R6, R2, R59 ;  /* 0x00000002063b7224 */ /* 0x000fe200078e023b */
[----:B------:R-:W-:Y:S01]  /*32f0*/  IABS R61, R58 ;  /* 0x0000003a003d7213 */ /* 0x000fe20000000000 */
[----:B------:R-:W-:Y:S01]  /*3300*/  IMAD.HI.U32 R3, R0, R57, RZ ;  /* 0x0000003900037227 */ /* 0x000fe200078e00ff */
[----:B------:R-:W-:Y:S02]  /*3310*/  ISETP.GT.U32.AND P2, PT, R6, R54, PT ;  /* 0x000000360600720c */ /* 0x000fe40003f44070 */
[----:B------:R-:W-:Y:S01]  /*3320*/  IABS R129, R138 ;  /* 0x0000008a00817213 */ /* 0x000fe20000000000 */
[----:B------:R-:W-:Y:S01]  /*3330*/  IMAD.HI.U32 R56, R0, R61, RZ ;  /* 0x0000003d00387227 */ /* 0x000fe200078e00ff */
[----:B------:R-:W-:-:S02]  /*3340*/  IADD3 R3, PT, PT, -R3, RZ, RZ ;  /* 0x000000ff03037210 */ /* 0x000fc40007ffe1ff */
[----:B------:R-:W-:Y:S01]  /*3350*/  IABS R125, R140 ;  /* 0x0000008c007d7213 */ /* 0x000fe20000000000 */
[----:B------:R-:W-:Y:S01]  /*3360*/  @!P5 IMAD.IADD R55, R55, 0x1, -R6 ;  /* 0x000000013737d824 */ /* 0x000fe200078e0a06 */
[----:B------:R-:W-:Y:S01]  /*3370*/  ISETP.GT.U32.AND P5, PT, R6, R59, PT ;  /* 0x0000003b0600720c */ /* 0x000fe20003fa4070 */
[----:B------:R-:W-:Y:S01]  /*3380*/  @!P6 IMAD.MOV R53, RZ, RZ, -R53 ;  /* 0x000000ffff35e224 */ /* 0x000fe200078e0a35 */
[----:B------:R-:W-:Y:S01]  /*3390*/  ISETP.GE.AND P6, PT, R58, RZ, PT ;  /* 0x000000ff3a00720c */ /* 0x000fe20003fc6270 */
[----:B------:R-:W-:Y:S02]  /*33a0*/  IMAD.MOV R58, RZ, RZ, -R56 ;  /* 0x000000ffff3a7224 */ /* 0x000fe400078e0a38 */
[----:B------:R-:W-:Y:S01]  /*33b0*/  IMAD R56, R6, R3, R57 ;  /* 0x0000000306387224 */ /* 0x000fe200078e0239 */
[----:B------:R-:W-:Y:S01]  /*33c0*/  IADD3 R57, PT, PT, R198, 0x33, RZ ;  /* 0x00000033c6397810 */ /* 0x000fe20007ffe0ff */
[----:B------:R-:W-:Y:S01]  /*33d0*/  IMAD R58, R6, R58, R61 ;  /* 0x0000003a063a7224 */ /* 0x000fe200078e023d */
[----:B------:R-:W-:Y:S01]  /*33e0*/  IABS R61, R62 ;  /* 0x0000003e003d7213 */ /* 0x000fe20000000000 */
[----:B------:R-:W-:Y:S01]  /*33f0*/  @!P2 IMAD.IADD R54, R54, 0x1, -R6 ;  /* 0x000000013636a824 */ /* 0x000fe200078e0a06 */
[----:B------:R-:W-:Y:S01]  /*3400*/  IABS R3, R57 ;  /* 0x0000003900037213 */ /* 0x000fe20000000000 */
[----:B------:R-:W-:Y:S01]  /*3410*/  @!P3 IMAD.MOV R55, RZ, RZ, -R55 ;  /* 0x000000ffff37b224 */ /* 0x000fe200078e0a37 */
[----:B------:R-:W-:Y:S01]  /*3420*/  ISETP.GT.U32.AND P2, PT, R6, R56, PT ;  /* 0x000000380600720c */ /* 0x000fe20003f44070 */
[----:B------:R-:W-:Y:S01]  /*3430*/  @!P0 IMAD.MOV R54, RZ, RZ, -R54 ;  /* 0x000000ffff368224 */ /* 0x000fe200078e0a36 */
[----:B------:R-:W-:Y:S01]  /*3440*/  @!P5 IADD3 R59, PT, PT, R59, -R6, RZ ;  /* 0x800000063b3bd210 */ /* 0x000fe20007ffe0ff */
[----:B------:R-:W-:Y:S01]  /*3450*/  IMAD.HI.U32 R2, R0, R3, RZ ;  /* 0x0000000300027227 */ /* 0x000fe200078e00ff */
[----:B------:R-:W-:-:S02]  /*3460*/  ISETP.GT.U32.AND P5, PT, R6, R58, PT ;  /* 0x0000003a0600720c */ /* 0x000fc40003fa4070 */
[----:B------:R-:W-:Y:S01]  /*3470*/  ISETP.GT.U32.AND P3, PT, R6, R59, PT ;  /* 0x0000003b0600720c */ /* 0x000fe20003f64070 */
[----:B------:R-:W-:Y:S01]  /*3480*/  VIADD R152, R198, 0x6f ;  /* 0x0000006fc6987836 */ /* 0x000fe20000000000 */
[----:B------:R-:W-:Y:S01]  /*3490*/  IADD3 R2, PT, PT, -R2, RZ, RZ ;  /* 0x000000ff02027210 */ /* 0x000fe20007ffe1ff */
[----:B------:R-:W-:Y:S01]  /*34a0*/  VIADD R142, R198, 0x70 ;  /* 0x00000070c68e7836 */ /* 0x000fe20000000000 */
[----:B------:R-:W-:Y:S01]  /*34b0*/  ISETP.GE.AND P0, PT, R57, RZ, PT ;  /* 0x000000ff3900720c */ /* 0x000fe20003f06270 */
[----:B------:R-:W-:Y:S01]  /*34c0*/  IMAD.HI.U32 R57, R0, R65, RZ ;  /* 0x0000004100397227 */ /* 0x000fe200078e00ff */
[----:B------:R-:W-:Y:S02]  /*34d0*/  IABS R123, R152 ;  /* 0x00000098007b7213 */ /* 0x000fe40000000000 */
[----:B------:R-:W-:Y:S01]  /*34e0*/  IABS R145, R142 ;  /* 0x0000008e00917213 */ /* 0x000fe20000000000 */
[--C-:B------:R-:W-:Y:S02]  /*34f0*/  @!P2 IMAD.IADD R56, R56, 0x1, -R6.reuse ;  /* 0x000000013838a824 */ /* 0x100fe400078e0a06 */
[----:B------:R-:W-:Y:S01]  /*3500*/  IMAD R60, R6, R2, R3 ;  /* 0x00000002063c7224 */ /* 0x000fe200078e0203 */
[----:B------:R-:W-:Y:S01]  /*3510*/  @!P5 IADD3 R58, PT, PT, R58, -R6, RZ ;  /* 0x800000063a3ad210 */ /* 0x000fe20007ffe0ff */
[----:B------:R-:W-:Y:S01]  /*3520*/  @!P3 IMAD.IADD R59, R59, 0x1, -R6 ;  /* 0x000000013b3bb824 */ /* 0x000fe200078e0a06 */
[----:B------:R-:W-:Y:S01]  /*3530*/  ISETP.GT.U32.AND P2, PT, R6, R56, PT ;  /* 0x000000380600720c */ /* 0x000fe20003f44070 */
[----:B------:R-:W-:Y:S01]  /*3540*/  IMAD.HI.U32 R3, R0, R63, RZ ;  /* 0x0000003f00037227 */ /* 0x000fe200078e00ff */
[----:B------:R-:W-:-:S02]  /*3550*/  ISETP.GT.U32.AND P3, PT, R6, R60, PT ;  /* 0x0000003c0600720c */ /* 0x000fc40003f64070 */
[----:B------:R-:W-:Y:S01]  /*3560*/  ISETP.GT.U32.AND P5, PT, R6, R58, PT ;  /* 0x0000003a0600720c */ /* 0x000fe20003fa4070 */
[----:B------:R-:W-:-:S04]  /*3570*/  IMAD.HI.U32 R2, R0, R61, RZ ;  /* 0x0000003d00027227 */ /* 0x000fc800078e00ff */
[----:B------:R-:W-:Y:S02]  /*3580*/  IMAD.MOV R3, RZ, RZ, -R3 ;  /* 0x000000ffff037224 */ /* 0x000fe400078e0a03 */
[----:B------:R-:W-:Y:S02]  /*3590*/  IMAD.MOV R2, RZ, RZ, -R2 ;  /* 0x000000ffff027224 */ /* 0x000fe400078e0a02 */
[----:B------:R-:W-:Y:S01]  /*35a0*/  IMAD.MOV R57, RZ, RZ, -R57 ;  /* 0x000000ffff397224 */ /* 0x000fe200078e0a39 */
[----:B------:R-:W-:Y:S01]  /*35b0*/  @!P2 IADD3 R56, PT, PT, R56, -R6, RZ ;  /* 0x800000063838a210 */ /* 0x000fe20007ffe0ff */
[----:B------:R-:W-:Y:S01]  /*35c0*/  IMAD R66, R6, R3, R63 ;  /* 0x0000000306427224 */ /* 0x000fe200078e023f */
[----:B------:R-:W-:Y:S01]  /*35d0*/  ISETP.GE.AND P2, PT, R62, RZ, PT ;  /* 0x000000ff3e00720c */ /* 0x000fe20003f46270 */
[----:B------:R-:W-:Y:S01]  /*35e0*/  IMAD R62, R6, R2, R61 ;  /* 0x00000002063e7224 */ /* 0x000fe200078e023d */
[----:B------:R-:W-:Y:S01]  /*35f0*/  @!P3 IADD3 R60, PT, PT, R60, -R6, RZ ;  /* 0x800000063c3cb210 */ /* 0x000fe20007ffe0ff */
[----:B------:R-:W-:Y:S01]  /*3600*/  IMAD R64, R6, R57, R65 ;  /* 0x0000003906407224 */ /* 0x000fe200078e0241 */
[----:B------:R-:W-:Y:S01]  /*3610*/  @!P4 IADD3 R56, PT, PT, -R56, RZ, RZ ;  /* 0x000000ff3838c210 */ /* 0x000fe20007ffe1ff */
[----:B------:R-:W-:Y:S01]  /*3620*/  @!P5 IMAD.IADD R58, R58, 0x1, -R6 ;  /* 0x000000013a3ad824 */ /* 0x000fe200078e0a06 */
[----:B------:R-:W-:Y:S01]  /*3630*/  ISETP.GT.U32.AND P5, PT, R6, R66, PT ;  /* 0x000000420600720c */ /* 0x000fe20003fa4070 */
[----:B------:R-:W-:Y:S01]  /*3640*/  VIADD R61, R198, 0x37 ;  /* 0x00000037c63d7836 */ /* 0x000fe20000000000 */
[C---:B------:R-:W-:Y:S01]  /*3650*/  ISETP.GT.U32.AND P3, PT, R6.reuse, R60, PT ;  /* 0x0000003c0600720c */ /* 0x040fe20003f64070 */
[----:B------:R-:W-:Y:S01]  /*3660*/  @!P6 IMAD.MOV R58, RZ, RZ, -R58 ;  /* 0x000000ffff3ae224 */ /* 0x000fe200078e0a3a */
[----:B------:R-:W-:Y:S01]  /*3670*/  ISETP.GT.U32.AND P6, PT, R6, R64, PT ;  /* 0x000000400600720c */ /* 0x000fe20003fc4070 */
[----:B------:R-:W-:Y:S01]  /*3680*/  VIADD R65, R198, 0x38 ;  /* 0x00000038c6417836 */ /* 0x000fe20000000000 */
[----:B------:R-:W-:Y:S01]  /*3690*/  IABS R3, R61 ;  /* 0x0000003d00037213 */ /* 0x000fe20000000000 */
[----:B------:R-:W-:Y:S01]  /*36a0*/  @!P1 IMAD.MOV R59, RZ, RZ, -R59 ;  /* 0x000000ffff3b9224 */ /* 0x000fe200078e0a3b */
[----:B------:R-:W-:Y:S01]  /*36b0*/  ISETP.GT.U32.AND P1, PT, R6, R62, PT ;  /* 0x0000003e0600720c */ /* 0x000fe20003f24070 */
[----:B------:R-:W-:Y:S01]  /*36c0*/  VIADD R120, R198, 0x72 ;  /* 0x00000072c6787836 */ /* 0x000fe20000000000 */
[----:B------:R-:W-:Y:S01]  /*36d0*/  IABS R57, R65 ;  /* 0x0000004100397213 */ /* 0x000fe20000000000 */
[----:B------:R-:W-:Y:S01]  /*36e0*/  IMAD.HI.U32 R2, R0, R3, RZ ;  /* 0x0000000300027227 */ /* 0x000fe200078e00ff */
[----:B------:R-:W-:-:S02]  /*36f0*/  ISETP.GE.AND P4, PT, R67, RZ, PT ;  /* 0x000000ff4300720c */ /* 0x000fc40003f86270 */
[-C--:B------:R-:W-:Y:S01]  /*3700*/  @!P5 IADD3 R66, PT, PT, R66, -R6.reuse, RZ ;  /* 0x800000064242d210 */ /* 0x080fe20007ffe0ff */
[----:B------:R-:W-:Y:S01]  /*3710*/  IMAD.MOV R2, RZ, RZ, -R2 ;  /* 0x000000ffff027224 */ /* 0x000fe200078e0a02 */
[----:B------:R-:W-:Y:S01]  /*3720*/  @!P3 IADD3 R60, PT, PT, R60, -R6, RZ ;  /* 0x800000063c3cb210 */ /* 0x000fe20007ffe0ff */
[----:B------:R-:W-:Y:S01]  /*3730*/  @!P6 IMAD.IADD R64, R64, 0x1, -R6 ;  /* 0x000000014040e824 */ /* 0x000fe200078e0a06 */
[----:B------:R-:W-:Y:S01]  /*3740*/  ISETP.GE.AND P3, PT, R68, RZ, PT ;  /* 0x000000ff4400720c */ /* 0x000fe20003f66270 */
[C---:B------:R-:W-:Y:S01]  /*3750*/  IMAD R68, R6.reuse, R2, R3 ;  /* 0x0000000206447224 */ /* 0x040fe200078e0203 */
[----:B------:R-:W-:Y:S01]  /*3760*/  ISETP.GT.U32.AND P6, PT, R6, R66, PT ;  /* 0x000000420600720c */ /* 0x000fe20003fc4070 */
[----:B------:R-:W-:Y:S01]  /*3770*/  IMAD.HI.U32 R2, R0, R57, RZ ;  /* 0x0000003900027227 */ /* 0x000fe200078e00ff */
[----:B------:R-:W-:Y:S02]  /*3780*/  IADD3 R67, PT, PT, R198, 0x39, RZ ;  /* 0x00000039c6437810 */ /* 0x000fe40007ffe0ff */
[----:B------:R-:W-:Y:S01]  /*3790*/  IABS R63, R71 ;  /* 0x00000047003f7213 */ /* 0x000fe20000000000 */
[----:B------:R-:W-:Y:S01]  /*37a0*/  IMAD.MOV R2, RZ, RZ, -R2 ;  /* 0x000000ffff027224 */ /* 0x000fe200078e0a02 */
[----:B------:R-:W-:Y:S01]  /*37b0*/  IABS R121, R120 ;  /* 0x0000007800797213 */ /* 0x000fe20000000000 */
[----:B------:R-:W-:Y:S01]  /*37c0*/  @!P0 IMAD.MOV R60, RZ, RZ, -R60 ;  /* 0x000000ffff3c8224 */ /* 0x000fe200078e0a3c */
[C---:B------:R-:W-:Y:S01]  /*37d0*/  ISETP.GT.U32.AND P0, PT, R6.reuse, R64, PT ;  /* 0x000000400600720c */ /* 0x040fe20003f04070 */
[----:B------:R-:W-:-:S02]  /*37e0*/  IMAD R70, R6, R2, R57 ;  /* 0x0000000206467224 */ /* 0x000fc400078e0239 */
[--C-:B------:R-:W-:Y:S01]  /*37f0*/  @!P1 IMAD.IADD R62, R62, 0x1, -R6.reuse ;  /* 0x000000013e3e9824 */ /* 0x100fe200078e0a06 */
[----:B------:R-:W-:Y:S01]  /*3800*/  ISETP.GE.AND P1, PT, R61, RZ, PT ;  /* 0x000000ff3d00720c */ /* 0x000fe20003f26270 */
[----:B------:R-:W-:Y:S01]  /*3810*/  @!P6 IMAD.IADD R66, R66, 0x1, -R6 ;  /* 0x000000014242e824 */ /* 0x000fe200078e0a06 */
[----:B------:R-:W-:Y:S01]  /*3820*/  ISETP.GT.U32.AND P6, PT, R6, R70, PT ;  /* 0x000000460600720c */ /* 0x000fe20003fc4070 */
[----:B------:R-:W-:Y:S01]  /*3830*/  IMAD.HI.U32 R3, R0, R73, RZ ;  /* 0x0000004900037227 */ /* 0x000fe200078e00ff */
[----:B------:R-:W-:Y:S02]  /*3840*/  IABS R61, R67 ;  /* 0x00000043003d7213 */ /* 0x000fe40000000000 */
[----:B------:R-:W-:Y:S01]  /*3850*/  ISETP.GT.U32.AND P5, PT, R6, R62, PT ;  /* 0x0000003e0600720c */ /* 0x000fe20003fa4070 */
[----:B------:R-:W-:Y:S01]  /*3860*/  IMAD.HI.U32 R57, R0, R63, RZ ;  /* 0x0000003f00397227 */ /* 0x000fe200078e00ff */
[----:B------:R-:W-:Y:S02]  /*3870*/  IADD3 R3, PT, PT, -R3, RZ, RZ ;  /* 0x000000ff03037210 */ /* 0x000fe40007ffe1ff */
[----:B------:R-:W-:Y:S01]  /*3880*/  @!P0 IADD3 R64, PT, PT, R64, -R6, RZ ;  /* 0x8000000640408210 */ /* 0x000fe20007ffe0ff */
[----:B------:R-:W-:Y:S01]  /*3890*/  IMAD.HI.U32 R2, R0, R61, RZ ;  /* 0x0000003d00027227 */ /* 0x000fe200078e00ff */
[----:B------:R-:W-:-:S02]  /*38a0*/  IADD3 R57, PT, PT, -R57, RZ, RZ ;  /* 0x000000ff39397210 */ /* 0x000fc40007ffe1ff */
[----:B------:R-:W-:Y:S01]  /*38b0*/  @!P3 IADD3 R64, PT, PT, -R64, RZ, RZ ;  /* 0x000000ff4040b210 */ /* 0x000fe20007ffe1ff */
[----:B------:R-:W-:Y:S01]  /*38c0*/  @!P6 IMAD.IADD R70, R70, 0x1, -R6 ;  /* 0x000000014646e824 */ /* 0x000fe200078e0a06 */
[----:B------:R-:W-:Y:S01]  /*38d0*/  ISETP.GE.AND P0, PT, R65, RZ, PT ;  /* 0x000000ff4100720c */ /* 0x000fe20003f06270 */
[C---:B------:R-:W-:Y:S02]  /*38e0*/  IMAD R73, R6.reuse, R3, R73 ;  /* 0x0000000306497224 */ /* 0x040fe400078e0249 */
[----:B------:R-:W-:Y:S01]  /*38f0*/  IMAD.MOV R2, RZ, RZ, -R2 ;  /* 0x000000ffff027224 */ /* 0x000fe200078e0a02 */
[C---:B------:R-:W-:Y:S01]  /*3900*/  ISETP.GT.U32.AND P6, PT, R6.reuse, R70, PT ;  /* 0x000000460600720c */ /* 0x040fe20003fc4070 */
[C---:B------:R-:W-:Y:S01]  /*3910*/  IMAD R74, R6.reuse, R57, R63 ;  /* 0x00000039064a7224 */ /* 0x040fe200078e023f */
[C---:B------:R-:W-:Y:S01]  /*3920*/  ISETP.GT.U32.AND P3, PT, R6.reuse, R73, PT ;  /* 0x000000490600720c */ /* 0x040fe20003f64070 */
[----:B------:R-:W-:Y:S02]  /*3930*/  IMAD R72, R6, R2, R61 ;  /* 0x0000000206487224 */ /* 0x000fe400078e023d */
[----:B------:R-:W-:-:S02]  /*3940*/  VIADD R61, R198, 0x3c ;  /* 0x0000003cc63d7836 */ /* 0x000fc40000000000 */
[----:B------:R-:W-:Y:S01]  /*3950*/  @!P4 IMAD.MOV R66, RZ, RZ, -R66 ;  /* 0x000000ffff42c224 */ /* 0x000fe200078e0a42 */
[----:B------:R-:W-:Y:S01]  /*3960*/  ISETP.GT.U32.AND P4, PT, R6, R72, PT ;  /* 0x000000480600720c */ /* 0x000fe20003f84070 */
[----:B------:R-:W-:Y:S01]  /*3970*/  @!P5 IMAD.IADD R62, R62, 0x1, -R6 ;  /* 0x000000013e3ed824 */ /* 0x000fe200078e0a06 */
[----:B------:R-:W-:Y:S01]  /*3980*/  IABS R75, R61 ;  /* 0x0000003d004b7213 */ /* 0x000fe20000000000 */
[----:B------:R-:W-:Y:S01]  /*3990*/  VIADD R63, R198, 0x3d ;  /* 0x0000003dc63f7836 */ /* 0x000fe20000000000 */
[----:B------:R-:W-:Y:S01]  /*39a0*/  ISETP.GT.U32.AND P5, PT, R6, R68, PT ;  /* 0x000000440600720c */ /* 0x000fe20003fa4070 */
[----:B------:R-:W-:Y:S01]  /*39b0*/  @!P2 IMAD.MOV R62, RZ, RZ, -R62 ;  /* 0x000000ffff3ea224 */ /* 0x000fe200078e0a3e */
[----:B------:R-:W-:Y:S01]  /*39c0*/  @!P6 IADD3 R70, PT, PT, R70, -R6, RZ ;  /* 0x800000064646e210 */ /* 0x000fe20007ffe0ff */
[----:B------:R-:W-:Y:S01]  /*39d0*/  IMAD.HI.U32 R2, R0, R75, RZ ;  /* 0x0000004b00027227 */ /* 0x000fe200078e00ff */
[----:B------:R-:W-:Y:S02]  /*39e0*/  ISETP.GT.U32.AND P6, PT, R6, R74, PT ;  /* 0x0000004a0600720c */ /* 0x000fe40003fc4070 */
[----:B------:R-:W-:Y:S01]  /*39f0*/  IABS R57, R63 ;  /* 0x0000003f00397213 */ /* 0x000fe20000000000 */
[----:B------:R-:W-:Y:S01]  /*3a00*/  IMAD.MOV R3, RZ, RZ, -R2 ;  /* 0x000000ffff037224 */ /* 0x000fe200078e0a02 */
[----:B------:R-:W-:Y:S01]  /*3a10*/  @!P3 IADD3 R73, PT, PT, R73, -R6, RZ ;  /* 0x800000064949b210 */ /* 0x000fe20007ffe0ff */
[----:B------:R-:W-:Y:S01]  /*3a20*/  @!P4 IMAD.IADD R72, R72, 0x1, -R6 ;  /* 0x000000014848c824 */ /* 0x000fe200078e0a06 */
[----:B------:R-:W-:Y:S01]  /*3a30*/  ISETP.GE.AND P4, PT, R71, RZ, PT ;  /* 0x000000ff4700720c */ /* 0x000fe20003f86270 */
[----:B------:R-:W-:-:S03]  /*3a40*/  IMAD.HI.U32 R2, R0, R57, RZ ;  /* 0x0000003900027227 */ /* 0x000fc600078e00ff */
[----:B------:R-:W-:Y:S01]  /*3a50*/  ISETP.GT.U32.AND P3, PT, R6, R72, PT ;  /* 0x000000480600720c */ /* 0x000fe20003f64070 */
[--C-:B------:R-:W-:Y:S01]  /*3a60*/  @!P5 IMAD.IADD R68, R68, 0x1, -R6.reuse ;  /* 0x000000014444d824 */ /* 0x100fe200078e0a06 */
[----:B------:R-:W-:Y:S01]  /*3a70*/  ISETP.GE.AND P5, PT, R67, RZ, PT ;  /* 0x000000ff4300720c */ /* 0x000fe20003fa6270 */
[----:B------:R-:W-:Y:S01]  /*3a80*/  @!P6 IMAD.IADD R74, R74, 0x1, -R6 ;  /* 0x000000014a4ae824 */ /* 0x000fe200078e0a06 */
[C---:B------:R-:W-:Y:S01]  /*3a90*/  ISETP.GT.U32.AND P6, PT, R6.reuse, R73, PT ;  /* 0x000000490600720c */ /* 0x040fe20003fc4070 */
[----:B------:R-:W-:Y:S01]  /*3aa0*/  IMAD.MOV R2, RZ, RZ, -R2 ;  /* 0x000000ffff027224 */ /* 0x000fe200078e0a02 */
[C---:B------:R-:W-:Y:S01]  /*3ab0*/  ISETP.GT.U32.AND P2, PT, R6.reuse, R68, PT ;  /* 0x000000440600720c */ /* 0x040fe20003f44070 */
[C---:B------:R-:W-:Y:S02]  /*3ac0*/  IMAD R75, R6.reuse, R3, R75 ;  /* 0x00000003064b7224 */ /* 0x040fe400078e024b */
[----:B------:R-:W-:Y:S02]  /*3ad0*/  IMAD R76, R6, R2, R57 ;  /* 0x00000002064c7224 */ /* 0x000fe400078e0239 */
[----:B------:R-:W-:-:S02]  /*3ae0*/  VIADD R65, R198, 0x3e ;  /* 0x0000003ec6417836 */ /* 0x000fc40000000000 */
[----:B------:R-:W-:Y:S01]  /*3af0*/  @!P3 IADD3 R72, PT, PT, R72, -R6, RZ ;  /* 0x800000064848b210 */ /* 0x000fe20007ffe0ff */
[----:B------:R-:W-:Y:S01]  /*3b00*/  VIADD R67, R198, 0x3f ;  /* 0x0000003fc6437836 */ /* 0x000fe20000000000 */
[C---:B------:R-:W-:Y:S01]  /*3b10*/  ISETP.GT.U32.AND P3, PT, R6.reuse, R75, PT ;  /* 0x0000004b0600720c */ /* 0x040fe20003f64070 */
[----:B------:R-:W-:Y:S01]  /*3b20*/  @!P0 IMAD.MOV R70, RZ, RZ, -R70 ;  /* 0x000000ffff468224 */ /* 0x000fe200078e0a46 */
[----:B------:R-:W-:Y:S01]  /*3b30*/  IABS R77, R65 ;  /* 0x00000041004d7213 */ /* 0x000fe20000000000 */
[--C-:B------:R-:W-:Y:S01]  /*3b40*/  @!P6 IMAD.IADD R73, R73, 0x1, -R6.reuse ;  /* 0x000000014949e824 */ /* 0x100fe200078e0a06 */
[----:B------:R-:W-:Y:S01]  /*3b50*/  ISETP.GT.U32.AND P6, PT, R6, R76, PT ;  /* 0x0000004c0600720c */ /* 0x000fe20003fc4070 */
[----:B------:R-:W-:Y:S01]  /*3b60*/  @!P2 IMAD.IADD R68, R68, 0x1, -R6 ;  /* 0x000000014444a824 */ /* 0x000fe200078e0a06 */
[----:B------:R-:W-:Y:S01]  /*3b70*/  IABS R57, R67 ;  /* 0x0000004300397213 */ /* 0x000fe20000000000 */
[----:B------:R-:W-:Y:S01]  /*3b80*/  IMAD.HI.U32 R2, R0, R77, RZ ;  /* 0x0000004d00027227 */ /* 0x000fe200078e00ff */
[----:B------:R-:W-:-:S02]  /*3b90*/  ISETP.GE.AND P2, PT, R69, RZ, PT ;  /* 0x000000ff4500720c */ /* 0x000fc40003f46270 */
[----:B------:R-:W-:Y:S01]  /*3ba0*/  @!P1 IADD3 R68, PT, PT, -R68, RZ, RZ ;  /* 0x000000ff44449210 */ /* 0x000fe20007ffe1ff */
[----:B------:R-:W-:Y:S01]  /*3bb0*/  IMAD.MOV R3, RZ, RZ, -R2 ;  /* 0x000000ffff037224 */ /* 0x000fe200078e0a02 */
[----:B------:R-:W-:Y:S01]  /*3bc0*/  ISETP.GT.U32.AND P1, PT, R6, R74, PT ;  /* 0x0000004a0600720c */ /* 0x000fe20003f24070 */
[----:B------:R-:W-:Y:S01]  /*3bd0*/  IMAD.HI.U32 R2, R0, R57, RZ ;  /* 0x0000003900027227 */ /* 0x000fe200078e00ff */
[----:B------:R-:W-:-:S03]  /*3be0*/  @!P5 IADD3 R72, PT, PT, -R72, RZ, RZ ;  /* 0x000000ff4848d210 */ /* 0x000fc60007ffe1ff */
[--C-:B------:R-:W-:Y:S01]  /*3bf0*/  @!P6 IMAD.IADD R76, R76, 0x1, -R6.reuse ;  /* 0x000000014c4ce824 */ /* 0x100fe200078e0a06 */
[----:B------:R-:W-:Y:S01]  /*3c00*/  IADD3 R78, PT, PT, -R2, RZ, RZ ;  /* 0x000000ff024e7210 */ /* 0x000fe20007ffe1ff */
[----:B------:R-:W-:Y:S01]  /*3c10*/  @!P3 IMAD.IADD R75, R75, 0x1, -R6 ;  /* 0x000000014b4bb824 */ /* 0x000fe200078e0a06 */
[----:B------:R-:W-:Y:S01]  /*3c20*/  ISETP.GE.AND P3, PT, R63, RZ, PT ;  /* 0x000000ff3f00720c */ /* 0x000fe20003f66270 */
[----:B------:R-:W-:Y:S01]  /*3c30*/  VIADD R69, R198, 0x40 ;  /* 0x00000040c6457836 */ /* 0x000fe20000000000 */
[C---:B------:R-:W-:Y:S01]  /*3c40*/  ISETP.GT.U32.AND P6, PT, R6.reuse, R76, PT ;  /* 0x0000004c0600720c */ /* 0x040fe20003fc4070 */
[C---:B------:R-:W-:Y:S01]  /*3c50*/  IMAD R78, R6.reuse, R78, R57 ;  /* 0x0000004e064e7224 */ /* 0x040fe200078e0239 */
[C---:B------:R-:W-:Y:S01]  /*3c60*/  ISETP.GT.U32.AND P0, PT, R6.reuse, R75, PT ;  /* 0x0000004b0600720c */ /* 0x040fe20003f04070 */
[----:B------:R-:W-:Y:S01]  /*3c70*/  IMAD R77, R6, R3, R77 ;  /* 0x00000003064d7224 */ /* 0x000fe200078e024d */
[----:B------:R-:W-:Y:S01]  /*3c80*/  IABS R79, R69 ;  /* 0x00000045004f7213 */ /* 0x000fe20000000000 */
[----:B------:R-:W-:Y:S01]  /*3c90*/  @!P2 IMAD.MOV R73, RZ, RZ, -R73 ;  /* 0x000000ffff49a224 */ /* 0x000fe200078e0a49 */
[----:B------:R-:W-:Y:S01]  /*3ca0*/  @!P1 IADD3 R74, PT, PT, R74, -R6, RZ ;  /* 0x800000064a4a9210 */ /* 0x000fe20007ffe0ff */
[----:B------:R-:W-:Y:S01]  /*3cb0*/  VIADD R71, R198, 0x50 ;  /* 0x00000050c6477836 */ /* 0x000fe20000000000 */
[----:B------:R-:W-:Y:S01]  /*3cc0*/  ISETP.GE.AND P1, PT, R61, RZ, PT ;  /* 0x000000ff3d00720c */ /* 0x000fe20003f26270 */
[----:B------:R-:W-:Y:S01]  /*3cd0*/  IMAD.HI.U32 R2, R0, R79, RZ ;  /* 0x0000004f00027227 */ /* 0x000fe200078e00ff */
[----:B------:R-:W-:-:S02]  /*3ce0*/  ISETP.GT.U32.AND P5, PT, R6, R77, PT ;  /* 0x0000004d0600720c */ /* 0x000fc40003fa4070 */
[----:B------:R-:W-:Y:S01]  /*3cf0*/  IADD3 R57, PT, PT, R198, 0x41, RZ ;  /* 0x00000041c6397810 */ /* 0x000fe20007ffe0ff */
[----:B------:R-:W-:Y:S01]  /*3d00*/  IMAD.MOV R2, RZ, RZ, -R2 ;  /* 0x000000ffff027224 */ /* 0x000fe200078e0a02 */
[----:B------:R-:W-:Y:S01]  /*3d10*/  @!P6 IADD3 R76, PT, PT, R76, -R6, RZ ;  /* 0x800000064c4ce210 */ /* 0x000fe20007ffe0ff */
[----:B------:R-:W-:Y:S01]  /*3d20*/  @!P0 IMAD.IADD R75, R75, 0x1, -R6 ;  /* 0x000000014b4b8824 */ /* 0x000fe200078e0a06 */
[C---:B------:R-:W-:Y:S01]  /*3d30*/  ISETP.GT.U32.AND P6, PT, R6.reuse, R78, PT ;  /* 0x0000004e0600720c */ /* 0x040fe20003fc4070 */
[----:B------:R-:W-:Y:S01]  /*3d40*/  IMAD R79, R6, R2, R79 ;  /* 0x00000002064f7224 */ /* 0x000fe200078e024f */
[----:B------:R-:W-:Y:S01]  /*3d50*/  IABS R3, R57 ;  /* 0x0000003900037213 */ /* 0x000fe20000000000 */
[C---:B------:R-:W-:Y:S01]  /*3d60*/  VIADD R61, R198.reuse, 0x42 ;  /* 0x00000042c63d7836 */ /* 0x040fe20000000000 */
[----:B------:R-:W-:Y:S01]  /*3d70*/  IADD3 R63, PT, PT, R198, 0x43, RZ ;  /* 0x00000043c63f7810 */ /* 0x000fe20007ffe0ff */
[----:B------:R-:W-:Y:S01]  /*3d80*/  @!P3 IMAD.MOV R76, RZ, RZ, -R76 ;  /* 0x000000ffff4cb224 */ /* 0x000fe200078e0a4c */
[----:B------:R-:W-:Y:S01]  /*3d90*/  @!P1 IADD3 R75, PT, PT, -R75, RZ, RZ ;  /* 0x000000ff4b4b9210 */ /* 0x000fe20007ffe1ff */
[----:B------:R-:W-:Y:S01]  /*3da0*/  IMAD.HI.U32 R2, R0, R3, RZ ;  /* 0x0000000300027227 */ /* 0x000fe200078e00ff */
[----:B------:R-:W-:-:S02]  /*3db0*/  ISETP.GT.U32.AND P1, PT, R6, R79, PT ;  /* 0x0000004f0600720c */ /* 0x000fc40003f24070 */
[----:B------:R-:W-:Y:S01]  /*3dc0*/  IABS R81, R61 ;  /* 0x0000003d00517213 */ /* 0x000fe20000000000 */
[--C-:B------:R-:W-:Y:S01]  /*3dd0*/  @!P5 IMAD.IADD R77, R77, 0x1, -R6.reuse ;  /* 0x000000014d4dd824 */ /* 0x100fe200078e0a06 */
[----:B------:R-:W-:Y:S01]  /*3de0*/  ISETP.GE.AND P3, PT, R57, RZ, PT ;  /* 0x000000ff3900720c */ /* 0x000fe20003f66270 */
[----:B------:R-:W-:Y:S01]  /*3df0*/  @!P6 IMAD.IADD R78, R78, 0x1, -R6 ;  /* 0x000000014e4ee824 */ /* 0x000fe200078e0a06 */
[----:B------:R-:W-:Y:S01]  /*3e00*/  IABS R57, R63 ;  /* 0x0000003f00397213 */ /* 0x000fe20000000000 */
[----:B------:R-:W-:Y:S01]  /*3e10*/  IMAD.MOV R80, RZ, RZ, -R2 ;  /* 0x000000ffff507224 */ /* 0x000fe200078e0a02 */
[----:B------:R-:W-:Y:S01]  /*3e20*/  ISETP.GT.U32.AND P5, PT, R6, R77, PT ;  /* 0x0000004d0600720c */ /* 0x000fe20003fa4070 */
[----:B------:R-:W-:Y:S01]  /*3e30*/  IMAD.HI.U32 R2, R0, R81, RZ ;  /* 0x0000005100027227 */ /* 0x000fe200078e00ff */
[C---:B------:R-:W-:Y:S02]  /*3e40*/  ISETP.GT.U32.AND P6, PT, R6.reuse, R78, PT ;  /* 0x0000004e0600720c */ /* 0x040fe40003fc4070 */
[----:B------:R-:W-:Y:S01]  /*3e50*/  ISETP.GE.AND P2, PT, R65, RZ, PT ;  /* 0x000000ff4100720c */ /* 0x000fe20003f46270 */
[----:B------:R-:W-:Y:S01]  /*3e60*/  IMAD R80, R6, R80, R3 ;  /* 0x0000005006507224 */ /* 0x000fe200078e0203 */
[----:B------:R-:W-:Y:S01]  /*3e70*/  @!P1 IADD3 R79, PT, PT, R79, -R6, RZ ;  /* 0x800000064f4f9210 */ /* 0x000fe20007ffe0ff */
[----:B------:R-:W-:Y:S01]  /*3e80*/  IMAD.MOV R3, RZ, RZ, -R2 ;  /* 0x000000ffff037224 */ /* 0x000fe200078e0a02 */
[----:B------:R-:W-:Y:S01]  /*3e90*/  ISETP.GE.AND P0, PT, R69, RZ, PT ;  /* 0x000000ff4500720c */ /* 0x000fe20003f06270 */
[----:B------:R-:W-:Y:S01]  /*3ea0*/  IMAD.HI.U32 R2, R0, R57, RZ ;  /* 0x0000003900027227 */ /* 0x000fe200078e00ff */
[----:B------:R-:W-:-:S03]  /*3eb0*/  ISETP.GT.U32.AND P1, PT, R6, R79, PT ;  /* 0x0000004f0600720c */ /* 0x000fc60003f24070 */
[----:B------:R-:W-:Y:S01]  /*3ec0*/  @!P4 IMAD.MOV R74, RZ, RZ, -R74 ;  /* 0x000000ffff4ac224 */ /* 0x000fe200078e0a4a */
[----:B------:R-:W-:Y:S01]  /*3ed0*/  IADD3 R2, PT, PT, -R2, RZ, RZ ;  /* 0x000000ff02027210 */ /* 0x000fe20007ffe1ff */
[--C-:B------:R-:W-:Y:S01]  /*3ee0*/  @!P5 IMAD.IADD R77, R77, 0x1, -R6.reuse ;  /* 0x000000014d4dd824 */ /* 0x100fe200078e0a06 */
[----:B------:R-:W-:Y:S01]  /*3ef0*/  @!P6 IADD3 R78, PT, PT, R78, -R6, RZ ;  /* 0x800000064e4ee210 */ /* 0x000fe20007ffe0ff */
[C---:B------:R-:W-:Y:S01]  /*3f00*/  IMAD R81, R6.reuse, R3, R81 ;  /* 0x0000000306517224 */ /* 0x040fe200078e0251 */
[----:B------:R-:W-:Y:S01]  /*3f10*/  ISETP.GT.U32.AND P6, PT, R6, R80, PT ;  /* 0x000000500600720c */ /* 0x000fe20003fc4070 */
[----:B------:R-:W-:Y:S01]  /*3f20*/  VIADD R3, R198, 0x44 ;  /* 0x00000044c6037836 */ /* 0x000fe20000000000 */
[----:B------:R-:W-:Y:S01]  /*3f30*/  ISETP.GE.AND P4, PT, R67, RZ, PT ;  /* 0x000000ff4300720c */ /* 0x000fe20003f86270 */
[----:B------:R-:W-:Y:S01]  /*3f40*/  @!P2 IMAD.MOV R77, RZ, RZ, -R77 ;  /* 0x000000ffff4da224 */ /* 0x000fe200078e0a4d */
[----:B------:R-:W-:Y:S01]  /*3f50*/  ISETP.GE.AND P2, PT, R63, RZ, PT ;  /* 0x000000ff3f00720c */ /* 0x000fe20003f46270 */
[----:B------:R-:W-:Y:S01]  /*3f60*/  @!P1 IMAD.IADD R79, R79, 0x1, -R6 ;  /* 0x000000014f4f9824 */ /* 0x000fe200078e0a06 */
[----:B------:R-:W-:Y:S01]  /*3f70*/  ISETP.GE.AND P1, PT, R3, RZ, PT ;  /* 0x000000ff0300720c */ /* 0x000fe20003f26270 */
[----:B------:R-:W-:Y:S01]  /*3f80*/  IMAD R82, R6, R2, R57 ;  /* 0x0000000206527224 */ /* 0x000fe200078e0239 */
[----:B------:R-:W-:Y:S01]  /*3f90*/  IABS R3, R3 ;  /* 0x0000000300037213 */ /* 0x000fe20000000000 */
[C---:B------:R-:W-:Y:S01]  /*3fa0*/  VIADD R63, R198.reuse, 0x45 ;  /* 0x00000045c63f7836 */ /* 0x040fe20000000000 */
[----:B------:R-:W-:Y:S01]  /*3fb0*/  @!P0 IADD3 R79, PT, PT, -R79, RZ, RZ ;  /* 0x000000ff4f4f8210 */ /* 0x000fe20007ffe1ff */
[----:B------:R-:W-:Y:S01]  /*3fc0*/  VIADD R65, R198, 0x46 ;  /* 0x00000046c6417836 */ /* 0x000fe20000000000 */
[----:B------:R-:W-:Y:S01]  /*3fd0*/  ISETP.GT.U32.AND P0, PT, R6, R82, PT ;  /* 0x000000520600720c */ /* 0x000fe20003f04070 */
[----:B------:R-:W-:Y:S01]  /*3fe0*/  IMAD.MOV.U32 R57, RZ, RZ, R3 ;  /* 0x000000ffff397224 */ /* 0x000fe200078e0003 */
[----:B------:R-:W-:Y:S01]  /*3ff0*/  @!P6 IADD3 R80, PT, PT, R80, -R6, RZ ;  /* 0x800000065050e210 */ /* 0x000fe20007ffe0ff */
[----:B------:R-:W-:Y:S01]  /*4000*/  @!P4 IMAD.MOV R78, RZ, RZ, -R78 ;  /* 0x000000ffff4ec224 */ /* 0x000fe200078e0a4e */
[----:B------:R-:W-:Y:S01]  /*4010*/  IABS R85, R63 ;  /* 0x0000003f00557213 */ /* 0x000fe20000000000 */
[----:B------:R-:W-:Y:S01]  /*4020*/  IMAD.HI.U32 R2, R0, R57, RZ ;  /* 0x0000003900027227 */ /* 0x000fe200078e00ff */
[----:B------:R-:W-:-:S02]  /*4030*/  ISETP.GT.U32.AND P6, PT, R6, R80, PT ;  /* 0x000000500600720c */ /* 0x000fc40003fc4070 */
[----:B------:R-:W-:Y:S01]  /*4040*/  ISETP.GT.U32.AND P4, PT, R6, R81, PT ;  /* 0x000000510600720c */ /* 0x000fe20003f84070 */
[----:B------:R-:W-:Y:S01]  /*4050*/  IMAD.HI.U32 R3, R0, R85, RZ ;  /* 0x0000005500037227 */ /* 0x000fe200078e00ff */
[----:B------:R-:W-:Y:S02]  /*4060*/  ISETP.GE.AND P5, PT, R61, RZ, PT ;  /* 0x000000ff3d00720c */ /* 0x000fe40003fa6270 */
[----:B------:R-:W-:Y:S01]  /*4070*/  IABS R61, R65 ;  /* 0x00000041003d7213 */ /* 0x000fe20000000000 */
[----:B------:R-:W-:Y:S01]  /*4080*/  IMAD.MOV R3, RZ, RZ, -R3 ;  /* 0x000000ffff037224 */ /* 0x000fe200078e0a03 */
[----:B------:R-:W-:Y:S01]  /*4090*/  IADD3 R67, PT, PT, R198, 0x47, RZ ;  /* 0x00000047c6437810 */ /* 0x000fe20007ffe0ff */
[----:B------:R-:W-:Y:S02]  /*40a0*/  IMAD.MOV R2, RZ, RZ, -R2 ;  /* 0x000000ffff027224 */ /* 0x000fe400078e0a02 */
[--C-:B------:R-:W-:Y:S01]  /*40b0*/  @!P0 IMAD.IADD R82, R82, 0x1, -R6.reuse ;  /* 0x0000000152528824 */ /* 0x100fe200078e0a06 */
[----:B------:R-:W-:Y:S01]  /*40c0*/  IABS R87, R67 ;  /* 0x0000004300577213 */ /* 0x000fe20000000000 */
[----:B------:R-:W-:Y:S01]  /*40d0*/  @!P6 IMAD.IADD R80, R80, 0x1, -R6 ;  /* 0x000000015050e824 */ /* 0x000fe200078e0a06 */
[----:B------:R-:W-:Y:S01]  /*40e0*/  ISETP.GE.AND P6, PT, R63, RZ, PT ;  /* 0x000000ff3f00720c */ /* 0x000fe20003fc6270 */
[C---:B------:R-:W-:Y:S01]  /*40f0*/  IMAD R85, R6.reuse, R3, R85 ;  /* 0x0000000306557224 */ /* 0x040fe200078e0255 */
[C---:B------:R-:W-:Y:S01]  /*4100*/  ISETP.GT.U32.AND P0, PT, R6.reuse, R82, PT ;  /* 0x000000520600720c */ /* 0x040fe20003f04070 */
[----:B------:R-:W-:Y:S01]  /*4110*/  IMAD R84, R6, R2, R57 ;  /* 0x0000000206547224 */ /* 0x000fe200078e0239 */
[----:B------:R-:W-:Y:S01]  /*4120*/  IADD3 R63, PT, PT, R198, 0x48, RZ ;  /* 0x00000048c63f7810 */ /* 0x000fe20007ffe0ff */
[----:B------:R-:W-:-:S04]  /*4130*/  IMAD.HI.U32 R2, R0, R61, RZ ;  /* 0x0000003d00027227 */ /* 0x000fc800078e00ff */
[----:B------:R-:W-:Y:S01]  /*4140*/  @!P4 IMAD.IADD R81, R81, 0x1, -R6 ;  /* 0x000000015151c824 */ /* 0x000fe200078e0a06 */
[----:B------:R-:W-:Y:S01]  /*4150*/  IADD3 R2, PT, PT, -R2, RZ, RZ ;  /* 0x000000ff02027210 */ /* 0x000fe20007ffe1ff */
[----:B------:R-:W-:Y:S01]  /*4160*/  @!P3 IMAD.MOV R80, RZ, RZ, -R80 ;  /* 0x000000ffff50b224 */ /* 0x000fe200078e0a50 */
[----:B------:R-:W-:Y:S01]  /*4170*/  ISETP.GT.U32.AND P3, PT, R6, R85, PT ;  /* 0x000000550600720c */ /* 0x000fe20003f64070 */
[----:B------:R-:W-:Y:S01]  /*4180*/  IMAD.HI.U32 R3, R0, R87, RZ ;  /* 0x0000005700037227 */ /* 0x000fe200078e00ff */
[----:B------:R-:W-:-:S03]  /*4190*/  ISETP.GT.U32.AND P4, PT, R6, R81, PT ;  /* 0x000000510600720c */ /* 0x000fc60003f84070 */
[----:B------:R-:W-:Y:S02]  /*41a0*/  IMAD.MOV R3, RZ, RZ, -R3 ;  /* 0x000000ffff037224 */ /* 0x000fe400078e0a03 */
[C---:B------:R-:W-:Y:S01]  /*41b0*/  IMAD R86, R6.reuse, R2, R61 ;  /* 0x0000000206567224 */ /* 0x040fe200078e023d */
[----:B------:R-:W-:Y:S01]  /*41c0*/  IABS R2, R63 ;  /* 0x0000003f00027213 */ /* 0x000fe20000000000 */
[----:B------:R-:W-:Y:S02]  /*41d0*/  IMAD R87, R6, R3, R87 ;  /* 0x0000000306577224 */ /* 0x000fe400078e0257 */
[--C-:B------:R-:W-:Y:S01]  /*41e0*/  @!P0 IMAD.IADD R82, R82, 0x1, -R6.reuse ;  /* 0x0000000152528824 */ /* 0x100fe200078e0a06 */
[----:B------:R-:W-:Y:S01]  /*41f0*/  MOV R3, R2 ;  /* 0x0000000200037202 */ /* 0x000fe20000000f00 */
[----:B------:R-:W-:Y:S01]  /*4200*/  @!P3 IMAD.IADD R85, R85, 0x1, -R6 ;  /* 0x000000015555b824 */ /* 0x000fe200078e0a06 */
[C---:B------:R-:W-:Y:S01]  /*4210*/  ISETP.GT.U32.AND P0, PT, R6.reuse, R86, PT ;  /* 0x000000560600720c */ /* 0x040fe20003f04070 */
[----:B------:R-:W-:Y:S01]  /*4220*/  @!P2 IMAD.MOV R82, RZ, RZ, -R82 ;  /* 0x000000ffff52a224 */ /* 0x000fe200078e0a52 */
[C---:B------:R-:W-:Y:S01]  /*4230*/  ISETP.GT.U32.AND P2, PT, R6.reuse, R87, PT ;  /* 0x000000570600720c */ /* 0x040fe20003f44070 */
[----:B------:R-:W-:Y:S01]  /*4240*/  @!P4 IMAD.IADD R81, R81, 0x1, -R6 ;  /* 0x000000015151c824 */ /* 0x000fe200078e0a06 */
[----:B------:R-:W-:Y:S01]  /*4250*/  ISETP.GT.U32.AND P4, PT, R6, R84, PT ;  /* 0x000000540600720c */ /* 0x000fe20003f84070 */
[----:B------:R-:W-:Y:S01]  /*4260*/  VIADD R61, R198, 0x49 ;  /* 0x00000049c63d7836 */ /* 0x000fe20000000000 */
[----:B------:R-:W-:Y:S01]  /*4270*/  ISETP.GT.U32.AND P3, PT, R6, R85, PT ;  /* 0x000000550600720c */ /* 0x000fe20003f64070 */
[----:B------:R-:W-:Y:S01]  /*4280*/  IMAD.HI.U32 R2, R0, R3, RZ ;  /* 0x0000000300027227 */ /* 0x000fe200078e00ff */
[----:B------:R-:W-:-:S02]  /*4290*/  @!P5 IADD3 R81, PT, PT, -R81, RZ, RZ ;  /* 0x000000ff5151d210 */ /* 0x000fc40007ffe1ff */
[----:B------:R-:W-:Y:S01]  /*42a0*/  IABS R89, R61 ;  /* 0x0000003d00597213 */ /* 0x000fe20000000000 */
[----:B------:R-:W-:Y:S01]  /*42b0*/  IMAD.MOV R2, RZ, RZ, -R2 ;  /* 0x000000ffff027224 */ /* 0x000fe200078e0a02 */
[----:B------:R-:W-:Y:S01]  /*42c0*/  ISETP.GE.AND P5, PT, R65, RZ, PT ;  /* 0x000000ff4100720c */ /* 0x000fe20003fa6270 */
[--C-:B------:R-:W-:Y:S01]  /*42d0*/  @!P0 IMAD.IADD R86, R86, 0x1, -R6.reuse ;  /* 0x0000000156568824 */ /* 0x100fe200078e0a06 */
[----:B------:R-:W-:Y:S01]  /*42e0*/  IADD3 R65, PT, PT, R198, 0x4a, RZ ;  /* 0x0000004ac6417810 */ /* 0x000fe20007ffe0ff */
[----:B------:R-:W-:Y:S02]  /*42f0*/  IMAD R88, R6, R2, R3 ;  /* 0x0000000206587224 */ /* 0x000fe400078e0203 */
[----:B------:R-:W-:Y:S01]  /*4300*/  IMAD.HI.U32 R2, R0, R89, RZ ;  /* 0x0000005900027227 */ /* 0x000fe200078e00ff */
[----:B------:R-:W-:Y:S02]  /*4310*/  IABS R57, R65 ;  /* 0x0000004100397213 */ /* 0x000fe40000000000 */
[----:B------:R-:W-:Y:S01]  /*4320*/  ISETP.GT.U32.AND P0, PT, R6, R86, PT ;  /* 0x000000560600720c */ /* 0x000fe20003f04070 */
[--C-:B------:R-:W-:Y:S01]  /*4330*/  @!P2 IMAD.IADD R87, R87, 0x1, -R6.reuse ;  /* 0x000000015757a824 */ /* 0x100fe200078e0a06 */
[----:B------:R-:W-:Y:S01]  /*4340*/  IADD3 R3, PT, PT, -R2, RZ, RZ ;  /* 0x000000ff02037210 */ /* 0x000fe20007ffe1ff */
[----:B------:R-:W-:-:S02]  /*4350*/  @!P4 IMAD.IADD R84, R84, 0x1, -R6 ;  /* 0x000000015454c824 */ /* 0x000fc400078e0a06 */
[--C-:B------:R-:W-:Y:S01]  /*4360*/  @!P3 IMAD.IADD R85, R85, 0x1, -R6.reuse ;  /* 0x000000015555b824 */ /* 0x100fe200078e0a06 */
[----:B------:R-:W-:Y:S01]  /*4370*/  ISETP.GT.U32.AND P3, PT, R6, R88, PT ;  /* 0x000000580600720c */ /* 0x000fe20003f64070 */
[----:B------:R-:W-:Y:S01]  /*4380*/  IMAD.HI.U32 R2, R0, R57, RZ ;  /* 0x0000003900027227 */ /* 0x000fe200078e00ff */
[C---:B------:R-:W-:Y:S02]  /*4390*/  ISETP.GT.U32.AND P2, PT, R6.reuse, R87, PT ;  /* 0x000000570600720c */ /* 0x040fe40003f44070 */
[C---:B------:R-:W-:Y:S01]  /*43a0*/  ISETP.GT.U32.AND P4, PT, R6.reuse, R84, PT ;  /* 0x000000540600720c */ /* 0x040fe20003f84070 */
[----:B------:R-:W-:Y:S01]  /*43b0*/  IMAD R89, R6, R3, R89 ;  /* 0x0000000306597224 */ /* 0x000fe200078e0259 */
[----:B------:R-:W-:Y:S01]  /*43c0*/  IADD3 R2, PT, PT, -R2, RZ, RZ ;  /* 0x000000ff02027210 */ /* 0x000fe20007ffe1ff */
[--C-:B------:R-:W-:Y:S01]  /*43d0*/  @!P0 IMAD.IADD R86, R86, 0x1, -R6.reuse ;  /* 0x0000000156568824 */ /* 0x100fe200078e0a06 */
[----:B------:R-:W-:Y:S01]  /*43e0*/  @!P6 IADD3 R85, PT, PT, -R85, RZ, RZ ;  /* 0x000000ff5555e210 */ /* 0x000fe20007ffe1ff */
[----:B------:R-:W-:Y:S01]  /*43f0*/  VIADD R3, R198, 0x4b ;  /* 0x0000004bc6037836 */ /* 0x000fe20000000000 */
[C---:B------:R-:W-:Y:S01]  /*4400*/  ISETP.GT.U32.AND P0, PT, R6.reuse, R89, PT ;  /* 0x000000590600720c */ /* 0x040fe20003f04070 */
[----:B------:R-:W-:Y:S01]  /*4410*/  IMAD R90, R6, R2, R57 ;  /* 0x00000002065a7224 */ /* 0x000fe200078e0239 */
[----:B------:R-:W-:Y:S01]  /*4420*/  ISETP.GE.AND P6, PT, R61, RZ, PT ;  /* 0x000000ff3d00720c */ /* 0x000fe20003fc6270 */
[----:B------:R-:W-:Y:S01]  /*4430*/  @!P3 IMAD.IADD R88, R88, 0x1, -R6 ;  /* 0x000000015858b824 */ /* 0x000fe200078e0a06 */
[----:B------:R-:W-:Y:S01]  /*4440*/  IABS R91, R3 ;  /* 0x00000003005b7213 */ /* 0x000fe20000000000 */
[----:B------:R-:W-:Y:S01]  /*4450*/  @!P5 IMAD.MOV R86, RZ, RZ, -R86 ;  /* 0x000000ffff56d224 */ /* 0x000fe200078e0a56 */
[----:B------:R-:W-:Y:S01]  /*4460*/  @!P2 IADD3 R87, PT, PT, R87, -R6, RZ ;  /* 0x800000065757a210 */ /* 0x000fe20007ffe0ff */
[----:B------:R-:W-:Y:S01]  /*4470*/  VIADD R69, R198, 0x4f ;  /* 0x0000004fc6457836 */ /* 0x000fe20000000000 */
[----:B------:R-:W-:Y:S01]  /*4480*/  ISETP.GT.U32.AND P2, PT, R6, R90, PT ;  /* 0x0000005a0600720c */ /* 0x000fe20003f44070 */
[----:B------:R-:W-:Y:S01]  /*4490*/  IMAD.HI.U32 R2, R0, R91, RZ ;  /* 0x0000005b00027227 */ /* 0x000fe200078e00ff */
[----:B------:R-:W-:-:S02]  /*44a0*/  @!P4 IADD3 R84, PT, PT, R84, -R6, RZ ;  /* 0x800000065454c210 */ /* 0x000fc40007ffe0ff */
[----:B------:R-:W-:Y:S01]  /*44b0*/  ISETP.GT.U32.AND P3, PT, R6, R88, PT ;  /* 0x000000580600720c */ /* 0x000fe20003f64070 */
[----:B------:R-:W-:Y:S01]  /*44c0*/  @!P0 IMAD.IADD R89, R89, 0x1, -R6 ;  /* 0x0000000159598824 */ /* 0x000fe200078e0a06 */
[----:B------:R-:W-:Y:S01]  /*44d0*/  ISETP.GE.AND P4, PT, R67, RZ, PT ;  /* 0x000000ff4300720c */ /* 0x000fe20003f86270 */
[----:B------:R-:W-:Y:S01]  /*44e0*/  @!P1 IMAD.MOV R84, RZ, RZ, -R84 ;  /* 0x000000ffff549224 */ /* 0x000fe200078e0a54 */
[----:B------:R-:W-:Y:S01]  /*44f0*/  ISETP.GE.AND P1, PT, R63, RZ, PT ;  /* 0x000000ff3f00720c */ /* 0x000fe20003f26270 */
[----:B------:R-:W-:Y:S01]  /*4500*/  VIADD R63, R198, 0x4c ;  /* 0x0000004cc63f7836 */ /* 0x000fe20000000000 */
[----:B------:R-:W-:Y:S01]  /*4510*/  ISETP.GT.U32.AND P0, PT, R6, R89, PT ;  /* 0x000000590600720c */ /* 0x000fe20003f04070 */
[C---:B------:R-:W-:Y:S01]  /*4520*/  VIADD R67, R198.reuse, 0x4e ;  /* 0x0000004ec6437836 */ /* 0x040fe20000000000 */
[----:B------:R-:W-:Y:S01]  /*4530*/  ISETP.GE.AND P5, PT, R65, RZ, PT ;  /* 0x000000ff4100720c */ /* 0x000fe20003fa6270 */
[C---:B------:R-:W-:Y:S01]  /*4540*/  VIADD R65, R198.reuse, 0x4d ;  /* 0x0000004dc6417836 */ /* 0x040fe20000000000 */
[----:B------:R-:W-:Y:S01]  /*4550*/  IABS R57, R63 ;  /* 0x0000003f00397213 */ /* 0x000fe20000000000 */
[----:B------:R-:W-:Y:S01]  /*4560*/  VIADD R154, R198, 0x73 ;  /* 0x00000073c69a7836 */ /* 0x000fe20000000000 */
[-C--:B------:R-:W-:Y:S01]  /*4570*/  @!P2 IADD3 R90, PT, PT, R90, -R6.reuse, RZ ;  /* 0x800000065a5aa210 */ /* 0x080fe20007ffe0ff */
[----:B------:R-:W-:Y:S01]  /*4580*/  VIADD R132, R198, 0x75 ;  /* 0x00000075c6847836 */ /* 0x000fe20000000000 */
[----:B------:R-:W-:Y:S01]  /*4590*/  @!P3 IADD3 R88, PT, PT, R88, -R6, RZ ;  /* 0x800000065858b210 */ /* 0x000fe20007ffe0ff */
[----:B------:R-:W-:Y:S01]  /*45a0*/  VIADD R122, R198, 0x76 ;  /* 0x00000076c67a7836 */ /* 0x000fe20000000000 */
[----:B------:R-:W-:Y:S01]  /*45b0*/  ISETP.GE.AND P3, PT, R3, RZ, PT ;  /* 0x000000ff0300720c */ /* 0x000fe20003f66270 */
[----:B------:R-:W-:Y:S01]  /*45c0*/  IMAD.MOV R3, RZ, RZ, -R2 ;  /* 0x000000ffff037224 */ /* 0x000fe200078e0a02 */
[----:B------:R-:W-:Y:S01]  /*45d0*/  ISETP.GT.U32.AND P2, PT, R6, R90, PT ;  /* 0x0000005a0600720c */ /* 0x000fe20003f44070 */
[----:B------:R-:W-:Y:S01]  /*45e0*/  IMAD.HI.U32 R2, R0, R57, RZ ;  /* 0x0000003900027227 */ /* 0x000fe200078e00ff */
[----:B------:R-:W-:-:S02]  /*45f0*/  @!P0 IADD3 R89, PT, PT, R89, -R6, RZ ;  /* 0x8000000659598210 */ /* 0x000fc40007ffe0ff */
[----:B------:R-:W-:Y:S01]  /*4600*/  IABS R61, R67 ;  /* 0x00000043003d7213 */ /* 0x000fe20000000000 */
[----:B------:R-:W-:Y:S01]  /*4610*/  IMAD.MOV R2, RZ, RZ, -R2 ;  /* 0x000000ffff027224 */ /* 0x000fe200078e0a02 */
[----:B------:R-:W-:Y:S01]  /*4620*/  IABS R93, R65 ;  /* 0x00000041005d7213 */ /* 0x000fe20000000000 */
[C---:B------:R-:W-:Y:S01]  /*4630*/  IMAD R91, R6.reuse, R3, R91 ;  /* 0x00000003065b7224 */ /* 0x040fe200078e025b */
[----:B------:R-:W-:Y:S01]  /*4640*/  IABS R95, R69 ;  /* 0x00000045005f7213 */ /* 0x000fe20000000000 */
[----:B------:R-:W-:Y:S01]  /*4650*/  IMAD R92, R6, R2, R57 ;  /* 0x00000002065c7224 */ /* 0x000fe200078e0239 */
[----:B------:R-:W-:Y:S01]  /*4660*/  IABS R57, R71 ;  /* 0x0000004700397213 */ /* 0x000fe20000000000 */
[----:B------:R-:W-:Y:S01]  /*4670*/  IMAD.HI.U32 R3, R0, R61, RZ ;  /* 0x0000003d00037227 */ /* 0x000fe200078e00ff */
[----:B------:R-:W-:Y:S02]  /*4680*/  ISETP.GT.U32.AND P0, PT, R6, R91, PT ;  /* 0x0000005b0600720c */ /* 0x000fe40003f04070 */
[----:B------:R-:W-:Y:S01]  /*4690*/  @!P2 IADD3 R90, PT, PT, R90, -R6, RZ ;  /* 0x800000065a5aa210 */ /* 0x000fe20007ffe0ff */
[----:B------:R-:W-:Y:S01]  /*46a0*/  IMAD.HI.U32 R2, R0, R93, RZ ;  /* 0x0000005d00027227 */ /* 0x000fe200078e00ff */
[----:B------:R-:W-:-:S02]  /*46b0*/  ISETP.GT.U32.AND P2, PT, R6, R92, PT ;  /* 0x0000005c0600720c */ /* 0x000fc40003f44070 */
[----:B------:R-:W-:Y:S01]  /*46c0*/  @!P4 IADD3 R87, PT, PT, -R87, RZ, RZ ;  /* 0x000000ff5757c210 */ /* 0x000fe20007ffe1ff */
[----:B------:R-:W-:Y:S01]  /*46d0*/  IMAD.MOV R3, RZ, RZ, -R3 ;  /* 0x000000ffff037224 */ /* 0x000fe200078e0a03 */
[----:B------:R-:W-:Y:S01]  /*46e0*/  @!P6 IADD3 R89, PT, PT, -R89, RZ, RZ ;  /* 0x000000ff5959e210 */ /* 0x000fe20007ffe1ff */
[----:B------:R-:W-:Y:S01]  /*46f0*/  IMAD.MOV R2, RZ, RZ, -R2 ;  /* 0x000000ffff027224 */ /* 0x000fe200078e0a02 */
[----:B------:R-:W-:Y:S01]  /*4700*/  ISETP.GE.AND P6, PT, R65, RZ, PT ;  /* 0x000000ff4100720c */ /* 0x000fe20003fc6270 */
[----:B------:R-:W-:Y:S01]  /*4710*/  IMAD R94, R6, R3, R61 ;  /* 0x00000003065e7224 */ /* 0x000fe200078e023d */
[----:B------:R-:W-:Y:S01]  /*4720*/  IADD3 R65, PT, PT, R198, 0x54, RZ ;  /* 0x00000054c6417810 */ /* 0x000fe20007ffe0ff */
[----:B------:R-:W-:Y:S01]  /*4730*/  IMAD R93, R6, R2, R93 ;  /* 0x00000002065d7224 */ /* 0x000fe200078e025d */
[----:B------:R-:W-:Y:S01]  /*4740*/  @!P0 IADD3 R91, PT, PT, R91, -R6, RZ ;  /* 0x800000065b5b8210 */ /* 0x000fe20007ffe0ff */
[----:B------:R-:W-:Y:S01]  /*4750*/  IMAD.HI.U32 R2, R0, R95, RZ ;  /* 0x0000005f00027227 */ /* 0x000fe200078e00ff */
[----:B------:R-:W-:-:S02]  /*4760*/  ISETP.GE.AND P0, PT, R63, RZ, PT ;  /* 0x000000ff3f00720c */ /* 0x000fc40003f06270 */
[----:B------:R-:W-:Y:S01]  /*4770*/  ISETP.GT.U32.AND P4, PT, R6, R93, PT ;  /* 0x0000005d0600720c */ /* 0x000fe20003f84070 */
[----:B------:R-:W-:Y:S01]  /*4780*/  @!P2 IMAD.IADD R92, R92, 0x1, -R6 ;  /* 0x000000015c5ca824 */ /* 0x000fe200078e0a06 */
[C---:B------:R-:W-:Y:S01]  /*4790*/  ISETP.GT.U32.AND P2, PT, R6.reuse, R91, PT ;  /* 0x0000005b0600720c */ /* 0x040fe20003f44070 */
[----:B------:R-:W-:Y:S01]  /*47a0*/  @!P1 IMAD.MOV R88, RZ, RZ, -R88 ;  /* 0x000000ffff589224 */ /* 0x000fe200078e0a58 */
[----:B------:R-:W-:Y:S01]  /*47b0*/  IABS R119, R154 ;  /* 0x0000009a00777213 */ /* 0x000fe20000000000 */
[----:B------:R-:W-:Y:S01]  /*47c0*/  @!P5 IMAD.MOV R90, RZ, RZ, -R90 ;  /* 0x000000ffff5ad224 */ /* 0x000fe200078e0a5a */
[C---:B------:R-:W-:Y:S01]  /*47d0*/  ISETP.GT.U32.AND P1, PT, R6.reuse, R92, PT ;  /* 0x0000005c0600720c */ /* 0x040fe20003f24070 */
[----:B------:R-:W-:Y:S01]  /*47e0*/  IMAD.MOV R2, RZ, RZ, -R2 ;  /* 0x000000ffff027224 */ /* 0x000fe200078e0a02 */
[----:B------:R-:W-:Y:S01]  /*47f0*/  ISETP.GT.U32.AND P5, PT, R6, R94, PT ;  /* 0x0000005e0600720c */ /* 0x000fe20003fa4070 */
[----:B------:R-:W-:Y:S01]  /*4800*/  IMAD.MOV.U32 R3, RZ, RZ, R57 ;  /* 0x000000ffff037224 */ /* 0x000fe200078e0039 */
[----:B------:R-:W-:Y:S01]  /*4810*/  IADD3 R57, PT, PT, R198, 0x51, RZ ;  /* 0x00000051c6397810 */ /* 0x000fe20007ffe0ff */
[----:B------:R-:W-:Y:S01]  /*4820*/  IMAD R95, R6, R2, R95 ;  /* 0x00000002065f7224 */ /* 0x000fe200078e025f */
[----:B------:R-:W-:Y:S01]  /*4830*/  IABS R137, R132 ;  /* 0x0000008400897213 */ /* 0x000fe20000000000 */
[----:B------:R-:W-:Y:S01]  /*4840*/  IMAD.HI.U32 R2, R0, R3, RZ ;  /* 0x0000000300027227 */ /* 0x000fe200078e00ff */
[----:B------:R-:W-:-:S02]  /*4850*/  IABS R97, R57 ;  /* 0x0000003900617213 */ /* 0x000fc40000000000 */
[----:B------:R-:W-:Y:S01]  /*4860*/  @!P4 IADD3 R93, PT, PT, R93, -R6, RZ ;  /* 0x800000065d5dc210 */ /* 0x000fe20007ffe0ff */
[----:B------:R-:W-:Y:S01]  /*4870*/  IMAD.MOV R2, RZ, RZ, -R2 ;  /* 0x000000ffff027224 */ /* 0x000fe200078e0a02 */
[----:B------:R-:W-:Y:S01]  /*4880*/  ISETP.GE.AND P4, PT, R69, RZ, PT ;  /* 0x000000ff4500720c */ /* 0x000fe20003f86270 */
[--C-:B------:R-:W-:Y:S01]  /*4890*/  @!P2 IMAD.IADD R91, R91, 0x1, -R6.reuse ;  /* 0x000000015b5ba824 */ /* 0x100fe200078e0a06 */
[----:B------:R-:W-:Y:S01]  /*48a0*/  ISETP.GE.AND P2, PT, R67, RZ, PT ;  /* 0x000000ff4300720c */ /* 0x000fe20003f46270 */
[----:B------:R-:W-:Y:S01]  /*48b0*/  @!P1 IMAD.IADD R92, R92, 0x1, -R6 ;  /* 0x000000015c5c9824 */ /* 0x000fe200078e0a06 */
[C---:B------:R-:W-:Y:S01]  /*48c0*/  ISETP.GT.U32.AND P1, PT, R6.reuse, R95, PT ;  /* 0x0000005f0600720c */ /* 0x040fe20003f24070 */
[----:B------:R-:W-:Y:S01]  /*48d0*/  IMAD R96, R6, R2, R3 ;  /* 0x0000000206607224 */ /* 0x000fe200078e0203 */
[----:B------:R-:W-:Y:S01]  /*48e0*/  @!P5 IADD3 R94, PT, PT, R94, -R6, RZ ;  /* 0x800000065e5ed210 */ /* 0x000fe20007ffe0ff */
[----:B------:R-:W-:Y:S01]  /*48f0*/  IMAD.HI.U32 R2, R0, R97, RZ ;  /* 0x0000006100027227 */ /* 0x000fe200078e00ff */
[----:B------:R-:W-:-:S02]  /*4900*/  ISETP.GT.U32.AND P5, PT, R6, R93, PT ;  /* 0x0000005d0600720c */ /* 0x000fc40003fa4070 */
[----:B------:R-:W-:Y:S01]  /*4910*/  IABS R69, R160 ;  /* 0x000000a000457213 */ /* 0x000fe20000000000 */
[----:B------:R-:W-:Y:S01]  /*4920*/  @!P3 IMAD.MOV R91, RZ, RZ, -R91 ;  /* 0x000000ffff5bb224 */ /* 0x000fe200078e0a5b */
[----:B------:R-:W-:Y:S01]  /*4930*/  ISETP.GT.U32.AND P3, PT, R6, R94, PT ;  /* 0x0000005e0600720c */ /* 0x000fe20003f64070 */
[----:B------:R-:W-:Y:S01]  /*4940*/  VIADD R61, R198, 0x52 ;  /* 0x00000052c63d7836 */ /* 0x000fe20000000000 */
[----:B------:R-:W-:Y:S01]  /*4950*/  IADD3 R2, PT, PT, -R2, RZ, RZ ;  /* 0x000000ff02027210 */ /* 0x000fe20007ffe1ff */
[----:B------:R-:W-:Y:S01]  /*4960*/  @!P0 IMAD.MOV R92, RZ, RZ, -R92 ;  /* 0x000000ffff5c8224 */ /* 0x000fe200078e0a5c */
[C---:B------:R-:W-:Y:S01]  /*4970*/  ISETP.GT.U32.AND P0, PT, R6.reuse, R96, PT ;  /* 0x000000600600720c */ /* 0x040fe20003f04070 */
[----:B------:R-:W-:Y:S01]  /*4980*/  @!P1 IMAD.IADD R95, R95, 0x1, -R6 ;  /* 0x000000015f5f9824 */ /* 0x000fe200078e0a06 */
[----:B------:R-:W-:Y:S01]  /*4990*/  IABS R3, R61 ;  /* 0x0000003d00037213 */ /* 0x000fe20000000000 */
[----:B------:R-:W-:Y:S01]  /*49a0*/  IMAD R97, R6, R2, R97 ;  /* 0x0000000206617224 */ /* 0x000fe200078e0261 */
[----:B------:R-:W-:Y:S01]  /*49b0*/  IABS R67, R158 ;  /* 0x0000009e00437213 */ /* 0x000fe20000000000 */
[----:B------:R-:W-:Y:S01]  /*49c0*/  VIADD R63, R198, 0x53 ;  /* 0x00000053c63f7836 */ /* 0x000fe20000000000 */
[----:B------:R-:W-:Y:S01]  /*49d0*/  ISETP.GT.U32.AND P1, PT, R6, R95, PT ;  /* 0x0000005f0600720c */ /* 0x000fe20003f24070 */
[----:B------:R-:W-:Y:S01]  /*49e0*/  IMAD.HI.U32 R2, R0, R3, RZ ;  /* 0x0000000300027227 */ /* 0x000fe200078e00ff */
[----:B------:R-:W-:-:S02]  /*49f0*/  IABS R117, R122 ;  /* 0x0000007a00757213 */ /* 0x000fc40000000000 */
[----:B------:R-:W-:Y:S01]  /*4a00*/  IABS R99, R63 ;  /* 0x0000003f00637213 */ /* 0x000fe20000000000 */
[--C-:B------:R-:W-:Y:S01]  /*4a10*/  @!P3 IMAD.IADD R94, R94, 0x1, -R6.reuse ;  /* 0x000000015e5eb824 */ /* 0x100fe200078e0a06 */
[----:B------:R-:W-:Y:S01]  /*4a20*/  ISETP.GT.U32.AND P3, PT, R6, R97, PT ;  /* 0x000000610600720c */ /* 0x000fe20003f64070 */
[--C-:B------:R-:W-:Y:S01]  /*4a30*/  @!P0 IMAD.IADD R96, R96, 0x1, -R6.reuse ;  /* 0x0000000160608824 */ /* 0x100fe200078e0a06 */
[----:B------:R-:W-:Y:S01]  /*4a40*/  IADD3 R2, PT, PT, -R2, RZ, RZ ;  /* 0x000000ff02027210 */ /* 0x000fe20007ffe1ff */
[----:B------:R-:W-:Y:S01]  /*4a50*/  @!P5 IMAD.IADD R93, R93, 0x1, -R6 ;  /* 0x000000015d5dd824 */ /* 0x000fe200078e0a06 */
[----:B------:R-:W-:Y:S01]  /*4a60*/  ISETP.GE.AND P5, PT, R71, RZ, PT ;  /* 0x000000ff4700720c */ /* 0x000fe20003fa6270 */
[----:B------:R-:W-:Y:S01]  /*4a70*/  @!P2 IMAD.MOV R94, RZ, RZ, -R94 ;  /* 0x000000ffff5ea224 */ /* 0x000fe200078e0a5e */
[----:B------:R-:W-:Y:S01]  /*4a80*/  ISETP.GE.AND P0, PT, R61, RZ, PT ;  /* 0x000000ff3d00720c */ /* 0x000fe20003f06270 */
[----:B------:R-:W-:Y:S01]  /*4a90*/  @!P1 IMAD.IADD R95, R95, 0x1, -R6 ;  /* 0x000000015f5f9824 */ /* 0x000fe200078e0a06 */
[----:B------:R-:W-:Y:S01]  /*4aa0*/  ISETP.GE.AND P1, PT, R57, RZ, PT ;  /* 0x000000ff3900720c */ /* 0x000fe20003f26270 */
[----:B------:R-:W-:Y:S01]  /*4ab0*/  IMAD R98, R6, R2, R3 ;  /* 0x0000000206627224 */ /* 0x000fe200078e0203 */
[----:B------:R-:W-:Y:S01]  /*4ac0*/  IABS R57, R65 ;  /* 0x0000004100397213 */ /* 0x000fe20000000000 */
[----:B------:R-:W-:Y:S01]  /*4ad0*/  IMAD.HI.U32 R2, R0, R99, RZ ;  /* 0x0000006300027227 */ /* 0x000fe200078e00ff */
[----:B------:R-:W-:-:S02]  /*4ae0*/  @!P6 IADD3 R93, PT, PT, -R93, RZ, RZ ;  /* 0x000000ff5d5de210 */ /* 0x000fc40007ffe1ff */
[----:B------:R-:W-:Y:S01]  /*4af0*/  IADD3 R61, PT, PT, R198, 0x55, RZ ;  /* 0x00000055c63d7810 */ /* 0x000fe20007ffe0ff */
[----:B------:R-:W-:Y:S01]  /*4b00*/  @!P3 IMAD.IADD R97, R97, 0x1, -R6 ;  /* 0x000000016161b824 */ /* 0x000fe200078e0a06 */
[----:B------:R-:W-:Y:S01]  /*4b10*/  ISETP.GT.U32.AND P3, PT, R6, R96, PT ;  /* 0x000000600600720c */ /* 0x000fe20003f64070 */
[----:B------:R-:W-:Y:S01]  /*4b20*/  IMAD.MOV R3, RZ, RZ, -R2 ;  /* 0x000000ffff037224 */ /* 0x000fe200078e0a02 */
[----:B------:R-:W-:Y:S01]  /*4b30*/  IABS R101, R61 ;  /* 0x0000003d00657213 */ /* 0x000fe20000000000 */
[----:B------:R-:W-:Y:S01]  /*4b40*/  IMAD.HI.U32 R2, R0, R57, RZ ;  /* 0x0000003900027227 */ /* 0x000fe200078e00ff */
[C---:B------:R-:W-:Y:S02]  /*4b50*/  ISETP.GT.U32.AND P6, PT, R6.reuse, R97, PT ;  /* 0x000000610600720c */ /* 0x040fe40003fc4070 */
[C---:B------:R-:W-:Y:S01]  /*4b60*/  ISETP.GT.U32.AND P2, PT, R6.reuse, R98, PT ;  /* 0x000000620600720c */ /* 0x040fe20003f44070 */
[----:B------:R-:W-:Y:S01]  /*4b70*/  IMAD.MOV R2, RZ, RZ, -R2 ;  /* 0x000000ffff027224 */ /* 0x000fe200078e0a02 */
[----:B------:R-:W-:Y:S01]  /*4b80*/  IABS R71, R161 ;  /* 0x000000a100477213 */ /* 0x000fe20000000000 */
[----:B------:R-:W-:Y:S01]  /*4b90*/  @!P4 IMAD.MOV R95, RZ, RZ, -R95 ;  /* 0x000000ffff5fc224 */ /* 0x000fe200078e0a5f */
[----:B------:R-:W-:Y:S01]  /*4ba0*/  ISETP.GE.AND P4, PT, R63, RZ, PT ;  /* 0x000000ff3f00720c */ /* 0x000fe20003f86270 */
[----:B------:R-:W-:Y:S01]  /*4bb0*/  IMAD R100, R6, R2, R57 ;  /* 0x0000000206647224 */ /* 0x000fe200078e0239 */
[----:B------:R-:W-:Y:S01]  /*4bc0*/  IADD3 R63, PT, PT, R198, 0x56, RZ ;  /* 0x00000056c63f7810 */ /* 0x000fe20007ffe0ff */
[----:B------:R-:W-:Y:S01]  /*4bd0*/  IMAD R99, R6, R3, R99 ;  /* 0x0000000306637224 */ /* 0x000fe200078e0263 */
[----:B------:R-:W-:Y:S01]  /*4be0*/  @!P3 IADD3 R96, PT, PT, R96, -R6, RZ ;  /* 0x800000066060b210 */ /* 0x000fe20007ffe0ff */
[----:B------:R-:W-:Y:S01]  /*4bf0*/  IMAD.HI.U32 R2, R0, R101, RZ ;  /* 0x0000006500027227 */ /* 0x000fe200078e00ff */
[----:B------:R-:W-:-:S02]  /*4c00*/  IABS R57, R63 ;  /* 0x0000003f00397213 */ /* 0x000fc40000000000 */
[C---:B------:R-:W-:Y:S01]  /*4c10*/  ISETP.GT.U32.AND P3, PT, R6.reuse, R99, PT ;  /* 0x000000630600720c */ /* 0x040fe20003f64070 */
[----:B------:R-:W-:Y:S01]  /*4c20*/  @!P5 IMAD.MOV R96, RZ, RZ, -R96 ;  /* 0x000000ffff60d224 */ /* 0x000fe200078e0a60 */
[----:B------:R-:W-:Y:S01]  /*4c30*/  ISETP.GT.U32.AND P5, PT, R6, R100, PT ;  /* 0x000000640600720c */ /* 0x000fe20003fa4070 */
[----:B------:R-:W-:Y:S01]  /*4c40*/  @!P6 IMAD.IADD R97, R97, 0x1, -R6 ;  /* 0x000000016161e824 */ /* 0x000fe200078e0a06 */
[----:B------:R-:W-:Y:S01]  /*4c50*/  ISETP.GE.AND P6, PT, R65, RZ, PT ;  /* 0x000000ff4100720c */ /* 0x000fe20003fc6270 */
[----:B------:R-:W-:Y:S02]  /*4c60*/  IMAD.MOV R3, RZ, RZ, -R2 ;  /* 0x000000ffff037224 */ /* 0x000fe400078e0a02 */
[----:B------:R-:W-:Y:S01]  /*4c70*/  IMAD.HI.U32 R2, R0, R57, RZ ;  /* 0x0000003900027227 */ /* 0x000fe200078e00ff */
[----:B------:R-:W-:Y:S02]  /*4c80*/  @!P1 IADD3 R97, PT, PT, -R97, RZ, RZ ;  /* 0x000000ff61619210 */ /* 0x000fe40007ffe1ff */
[----:B------:R-:W-:Y:S01]  /*4c90*/  ISETP.GE.AND P1, PT, R61, RZ, PT ;  /* 0x000000ff3d00720c */ /* 0x000fe20003f26270 */
[----:B------:R-:W-:-:S02]  /*4ca0*/  VIADD R61, R198, 0x57 ;  /* 0x00000057c63d7836 */ /* 0x000fc40000000000 */
[----:B------:R-:W-:Y:S02]  /*4cb0*/  IMAD.MOV R102, RZ, RZ, -R2 ;  /* 0x000000ffff667224 */ /* 0x000fe400078e0a02 */
[--C-:B------:R-:W-:Y:S01]  /*4cc0*/  @!P5 IMAD.IADD R100, R100, 0x1, -R6.reuse ;  /* 0x000000016464d824 */ /* 0x100fe200078e0a06 */
[----:B------:R-:W-:Y:S01]  /*4cd0*/  IABS R103, R61 ;  /* 0x0000003d00677213 */ /* 0x000fe20000000000 */
[----:B------:R-:W-:Y:S02]  /*4ce0*/  @!P2 IMAD.IADD R98, R98, 0x1, -R6 ;  /* 0x000000016262a824 */ /* 0x000fe400078e0a06 */
[C---:B------:R-:W-:Y:S01]  /*4cf0*/  IMAD R102, R6.reuse, R102, R57 ;  /* 0x0000006606667224 */ /* 0x040fe200078e0239 */
[----:B------:R-:W-:Y:S01]  /*4d00*/  ISETP.GT.U32.AND P5, PT, R6, R100, PT ;  /* 0x000000640600720c */ /* 0x000fe20003fa4070 */
[----:B------:R-:W-:Y:S01]  /*4d10*/  IMAD.HI.U32 R2, R0, R103, RZ ;  /* 0x0000006700027227 */ /* 0x000fe200078e00ff */
[----:B------:R-:W-:-:S03]  /*4d20*/  ISETP.GT.U32.AND P2, PT, R6, R98, PT ;  /* 0x000000620600720c */ /* 0x000fc60003f44070 */
[----:B------:R-:W-:Y:S02]  /*4d30*/  @!P3 IMAD.IADD R99, R99, 0x1, -R6 ;  /* 0x000000016363b824 */ /* 0x000fe400078e0a06 */
[----:B------:R-:W-:Y:S02]  /*4d40*/  IMAD.MOV R2, RZ, RZ, -R2 ;  /* 0x000000ffff027224 */ /* 0x000fe400078e0a02 */
[C---:B------:R-:W-:Y:S01]  /*4d50*/  IMAD R101, R6.reuse, R3, R101 ;  /* 0x0000000306657224 */ /* 0x040fe200078e0265 */
[C---:B------:R-:W-:Y:S01]  /*4d60*/  ISETP.GT.U32.AND P3, PT, R6.reuse, R99, PT ;  /* 0x000000630600720c */ /* 0x040fe20003f64070 */
[----:B------:R-:W-:Y:S02]  /*4d70*/  IMAD R103, R6, R2, R103 ;  /* 0x0000000206677224 */ /* 0x000fe400078e0267 */
[----:B------:R-:W-:Y:S01]  /*4d80*/  @!P5 IADD3 R100, PT, PT, R100, -R6, RZ ;  /* 0x800000066464d210 */ /* 0x000fe20007ffe0ff */
[----:B------:R-:W-:Y:S01]  /*4d90*/  VIADD R3, R198, 0x58 ;  /* 0x00000058c6037836 */ /* 0x000fe20000000000 */
[----:B------:R-:W-:Y:S01]  /*4da0*/  ISETP.GT.U32.AND P5, PT, R6, R102, PT ;  /* 0x000000660600720c */ /* 0x000fe20003fa4070 */
[----:B------:R-:W-:Y:S01]  /*4db0*/  VIADD R65, R198, 0x5a ;  /* 0x0000005ac6417836 */ /* 0x000fe20000000000 */
[----:B------:R-:W-:Y:S01]  /*4dc0*/  @!P6 IADD3 R100, PT, PT, -R100, RZ, RZ ;  /* 0x000000ff6464e210 */ /* 0x000fe20007ffe1ff */
[----:B------:R-:W-:Y:S01]  /*4dd0*/  VIADD R146, R198, 0x78 ;  /* 0x00000078c6927836 */ /* 0x000fe20000000000 */
[----:B------:R-:W-:Y:S01]  /*4de0*/  ISETP.GT.U32.AND P6, PT, R6, R103, PT ;  /* 0x000000670600720c */ /* 0x000fe20003fc4070 */
[----:B------:R-:W-:Y:S01]  /*4df0*/  VIADD R156, R198, 0x77 ;  /* 0x00000077c69c7836 */ /* 0x000fe20000000000 */
[-C--:B------:R-:W-:Y:S01]  /*4e00*/  @!P2 IADD3 R98, PT, PT, R98, -R6.reuse, RZ ;  /* 0x800000066262a210 */ /* 0x080fe20007ffe0ff */
[C---:B------:R-:W-:Y:S01]  /*4e10*/  VIADD R134, R198.reuse, 0x79 ;  /* 0x00000079c6867836 */ /* 0x040fe20000000000 */
[----:B------:R-:W-:Y:S01]  /*4e20*/  IABS R57, R3 ;  /* 0x0000000300397213 */ /* 0x000fe20000000000 */
[C---:B------:R-:W-:Y:S01]  /*4e30*/  VIADD R157, R198.reuse, 0x7b ;  /* 0x0000007bc69d7836 */ /* 0x040fe20000000000 */
[----:B------:R-:W-:Y:S01]  /*4e40*/  ISETP.GE.AND P2, PT, R63, RZ, PT ;  /* 0x000000ff3f00720c */ /* 0x000fe20003f46270 */
[----:B------:R-:W-:Y:S01]  /*4e50*/  @!P0 IMAD.MOV R98, RZ, RZ, -R98 ;  /* 0x000000ffff628224 */ /* 0x000fe200078e0a62 */
[----:B------:R-:W-:Y:S01]  /*4e60*/  IADD3 R63, PT, PT, R198, 0x59, RZ ;  /* 0x00000059c63f7810 */ /* 0x000fe20007ffe0ff */
[----:B------:R-:W-:Y:S01]  /*4e70*/  @!P5 IMAD.IADD R102, R102, 0x1, -R6 ;  /* 0x000000016666d824 */ /* 0x000fe200078e0a06 */
[----:B------:R-:W-:Y:S01]  /*4e80*/  @!P3 IADD3 R99, PT, PT, R99, -R6, RZ ;  /* 0x800000066363b210 */ /* 0x000fe20007ffe0ff */
[----:B------:R-:W-:Y:S01]  /*4e90*/  IMAD.HI.U32 R2, R0, R57, RZ ;  /* 0x0000003900027227 */ /* 0x000fe200078e00ff */
[----:B------:R-:W-:-:S02]  /*4ea0*/  IABS R105, R63 ;  /* 0x0000003f00697213 */ /* 0x000fc40000000000 */
[----:B------:R-:W-:Y:S01]  /*4eb0*/  ISETP.GT.U32.AND P5, PT, R6, R102, PT ;  /* 0x000000660600720c */ /* 0x000fe20003fa4070 */
[----:B------:R-:W-:Y:S01]  /*4ec0*/  @!P6 IMAD.IADD R103, R103, 0x1, -R6 ;  /* 0x000000016767e824 */ /* 0x000fe200078e0a06 */
[----:B------:R-:W-:Y:S01]  /*4ed0*/  ISETP.GE.AND P3, PT, R61, RZ, PT ;  /* 0x000000ff3d00720c */ /* 0x000fe20003f66270 */
[----:B------:R-:W-:Y:S01]  /*4ee0*/  @!P4 IMAD.MOV R99, RZ, RZ, -R99 ;  /* 0x000000ffff63c224 */ /* 0x000fe200078e0a63 */
[----:B------:R-:W-:Y:S01]  /*4ef0*/  IABS R61, R65 ;  /* 0x00000041003d7213 */ /* 0x000fe20000000000 */
[----:B------:R-:W-:Y:S01]  /*4f00*/  IMAD.MOV R2, RZ, RZ, -R2 ;  /* 0x000000ffff027224 */ /* 0x000fe200078e0a02 */
[----:B------:R-:W-:Y:S01]  /*4f10*/  ISETP.GE.AND P4, PT, R3, RZ, PT ;  /* 0x000000ff0300720c */ /* 0x000fe20003f86270 */
[----:B------:R-:W-:Y:S01]  /*4f20*/  IMAD.HI.U32 R3, R0, R105, RZ ;  /* 0x0000006900037227 */ /* 0x000fe200078e00ff */
[C---:B------:R-:W-:Y:S02]  /*4f30*/  ISETP.GT.U32.AND P6, PT, R6.reuse, R103, PT ;  /* 0x000000670600720c */ /* 0x040fe40003fc4070 */
[C---:B------:R-:W-:Y:S01]  /*4f40*/  ISETP.GT.U32.AND P0, PT, R6.reuse, R101, PT ;  /* 0x000000650600720c */ /* 0x040fe20003f04070 */
[----:B------:R-:W-:Y:S01]  /*4f50*/  IMAD R104, R6, R2, R57 ;  /* 0x0000000206687224 */ /* 0x000fe200078e0239 */
[----:B------:R-:W-:Y:S01]  /*4f60*/  IABS R135, R146 ;  /* 0x0000009200877213 */ /* 0x000fe20000000000 */
[----:B------:R-:W-:Y:S01]  /*4f70*/  IMAD.HI.U32 R2, R0, R61, RZ ;  /* 0x0000003d00027227 */ /* 0x000fe200078e00ff */
[----:B------:R-:W-:-:S02]  /*4f80*/  @!P5 IADD3 R102, PT, PT, R102, -R6, RZ ;  /* 0x800000066666d210 */ /* 0x000fc40007ffe0ff */
[----:B------:R-:W-:Y:S01]  /*4f90*/  ISETP.GT.U32.AND P5, PT, R6, R104, PT ;  /* 0x000000680600720c */ /* 0x000fe20003fa4070 */
[----:B------:R-:W-:Y:S01]  /*4fa0*/  IMAD.MOV R3, RZ, RZ, -R3 ;  /* 0x000000ffff037224 */ /* 0x000fe200078e0a03 */
[----:B------:R-:W-:Y:S01]  /*4fb0*/  @!P2 IADD3 R102, PT, PT, -R102, RZ, RZ ;  /* 0x000000ff6666a210 */ /* 0x000fe20007ffe1ff */
[----:B------:R-:W-:Y:S01]  /*4fc0*/  IMAD.MOV R2, RZ, RZ, -R2 ;  /* 0x000000ffff027224 */ /* 0x000fe200078e0a02 */
[----:B------:R-:W-:Y:S01]  /*4fd0*/  IABS R115, R134 ;  /* 0x0000008600737213 */ /* 0x000fe20000000000 */
[C---:B------:R-:W-:Y:S01]  /*4fe0*/  IMAD R105, R6.reuse, R3, R105 ;  /* 0x0000000306697224 */ /* 0x040fe200078e0269 */
[----:B------:R-:W-:Y:S01]  /*4ff0*/  @!P6 IADD3 R103, PT, PT, R103, -R6, RZ ;  /* 0x800000066767e210 */ /* 0x000fe20007ffe0ff */
[----:B------:R-:W-:Y:S02]  /*5000*/  IMAD R106, R6, R2, R61 ;  /* 0x00000002066a7224 */ /* 0x000fe400078e023d */
[----:B------:R-:W-:Y:S01]  /*5010*/  VIADD R2, R198, 0x5b ;  /* 0x0000005bc6027836 */ /* 0x000fe20000000000 */
[C---:B------:R-:W-:Y:S01]  /*5020*/  ISETP.GT.U32.AND P2, PT, R6.reuse, R105, PT ;  /* 0x000000690600720c */ /* 0x040fe20003f44070 */
[--C-:B------:R-:W-:Y:S01]  /*5030*/  @!P0 IMAD.IADD R101, R101, 0x1, -R6.reuse ;  /* 0x0000000165658824 */ /* 0x100fe200078e0a06 */
[----:B------:R-:W-:Y:S01]  /*5040*/  ISETP.GT.U32.AND P6, PT, R6, R106, PT ;  /* 0x0000006a0600720c */ /* 0x000fe20003fc4070 */
[----:B------:R-:W-:Y:S01]  /*5050*/  @!P5 IMAD.IADD R104, R104, 0x1, -R6 ;  /* 0x000000016868d824 */ /* 0x000fe200078e0a06 */
[----:B------:R-:W-:Y:S01]  /*5060*/  IABS R107, R2 ;  /* 0x00000002006b7213 */ /* 0x000fe20000000000 */
[----:B------:R-:W-:Y:S01]  /*5070*/  VIADD R61, R198, 0x5c ;  /* 0x0000005cc63d7836 */ /* 0x000fe20000000000 */
[----:B------:R-:W-:Y:S01]  /*5080*/  ISETP.GE.AND P5, PT, R2, RZ, PT ;  /* 0x000000ff0200720c */ /* 0x000fe20003fa6270 */
[----:B------:R-:W-:Y:S01]  /*5090*/  @!P3 IMAD.MOV R103, RZ, RZ, -R103 ;  /* 0x000000ffff67b224 */ /* 0x000fe200078e0a67 */
[----:B------:R-:W-:Y:S01]  /*50a0*/  ISETP.GT.U32.AND P0, PT, R6, R101, PT ;  /* 0x000000650600720c */ /* 0x000fe20003f04070 */
[----:B------:R-:W-:Y:S01]  /*50b0*/  IMAD.HI.U32 R2, R0, R107, RZ ;  /* 0x0000006b00027227 */ /* 0x000fe200078e00ff */
[----:B------:R-:W-:-:S03]  /*50c0*/  IABS R57, R61 ;  /* 0x0000003d00397213 */ /* 0x000fc60000000000 */
[----:B------:R-:W-:Y:S01]  /*50d0*/  @!P2 IADD3 R105, PT, PT, R105, -R6, RZ ;  /* 0x800000066969a210 */ /* 0x000fe20007ffe0ff */
[----:B------:R-:W-:Y:S01]  /*50e0*/  VIADD R148, R198, 0x7c ;  /* 0x0000007cc6947836 */ /* 0x000fe20000000000 */
[----:B------:R-:W-:Y:S01]  /*50f0*/  IADD3 R3, PT, PT, -R2, RZ, RZ ;  /* 0x000000ff02037210 */ /* 0x000fe20007ffe1ff */
[----:B------:R-:W-:Y:S01]  /*5100*/  @!P6 IMAD.IADD R106, R106, 0x1, -R6 ;  /* 0x000000016a6ae824 */ /* 0x000fe200078e0a06 */
[----:B------:R-:W-:Y:S01]  /*5110*/  ISETP.GT.U32.AND P6, PT, R6, R105, PT ;  /* 0x000000690600720c */ /* 0x000fe20003fc4070 */
[----:B------:R-:W-:Y:S01]  /*5120*/  IMAD.HI.U32 R2, R0, R57, RZ ;  /* 0x0000003900027227 */ /* 0x000fe200078e00ff */
[C---:B------:R-:W-:Y:S02]  /*5130*/  ISETP.GT.U32.AND P2, PT, R6.reuse, R104, PT ;  /* 0x000000680600720c */ /* 0x040fe40003f44070 */
[----:B------:R-:W-:Y:S01]  /*5140*/  @!P0 IADD3 R101, PT, PT, R101, -R6, RZ ;  /* 0x8000000665658210 */ /* 0x000fe20007ffe0ff */
[----:B------:R-:W-:Y:S01]  /*5150*/  IMAD R107, R6, R3, R107 ;  /* 0x00000003066b7224 */ /* 0x000fe200078e026b */
[----:B------:R-:W-:Y:S01]  /*5160*/  ISETP.GE.AND P0, PT, R63, RZ, PT ;  /* 0x000000ff3f00720c */ /* 0x000fe20003f06270 */
[----:B------:R-:W-:Y:S01]  /*5170*/  VIADD R63, R198, 0x5d ;  /* 0x0000005dc63f7836 */ /* 0x000fe20000000000 */
[C---:B------:R-:W-:Y:S01]  /*5180*/  ISETP.GT.U32.AND P3, PT, R6.reuse, R106, PT ;  /* 0x0000006a0600720c */ /* 0x040fe20003f64070 */
[----:B------:R-:W-:Y:S01]  /*5190*/  IMAD.MOV R2, RZ, RZ, -R2 ;  /* 0x000000ffff027224 */ /* 0x000fe200078e0a02 */
[----:B------:R-:W-:Y:S01]  /*51a0*/  IABS R141, R148 ;  /* 0x00000094008d7213 */ /* 0x000fe20000000000 */
[----:B------:R-:W-:Y:S01]  /*51b0*/  @!P1 IMAD.MOV R101, RZ, RZ, -R101 ;  /* 0x000000ffff659224 */ /* 0x000fe200078e0a65 */
[----:B------:R-:W-:Y:S01]  /*51c0*/  IABS R109, R63 ;  /* 0x0000003f006d7213 */ /* 0x000fe20000000000 */
[----:B------:R-:W-:Y:S01]  /*51d0*/  IMAD R108, R6, R2, R57 ;  /* 0x00000002066c7224 */ /* 0x000fe200078e0239 */
[----:B------:R-:W-:Y:S01]  /*51e0*/  @!P6 IADD3 R105, PT, PT, R105, -R6, RZ ;  /* 0x800000066969e210 */ /* 0x000fe20007ffe0ff */
[----:B------:R-:W-:Y:S01]  /*51f0*/  @!P2 IMAD.IADD R104, R104, 0x1, -R6 ;  /* 0x000000016868a824 */ /* 0x000fe200078e0a06 */
[----:B------:R-:W-:Y:S01]  /*5200*/  ISETP.GT.U32.AND P6, PT, R6, R107, PT ;  /* 0x0000006b0600720c */ /* 0x000fe20003fc4070 */
[----:B------:R-:W-:Y:S01]  /*5210*/  IMAD.HI.U32 R3, R0, R109, RZ ;  /* 0x0000006d00037227 */ /* 0x000fe200078e00ff */
[----:B------:R-:W-:-:S02]  /*5220*/  ISETP.GE.AND P1, PT, R65, RZ, PT ;  /* 0x000000ff4100720c */ /* 0x000fc40003f26270 */
[----:B------:R-:W-:Y:S01]  /*5230*/  ISETP.GE.AND P2, PT, R61, RZ, PT ;  /* 0x000000ff3d00720c */ /* 0x000fe20003f46270 */
[----:B------:R-:W-:Y:S01]  /*5240*/  IMAD.MOV R3, RZ, RZ, -R3 ;  /* 0x000000ffff037224 */ /* 0x000fe200078e0a03 */
[----:B------:R-:W-:Y:S01]  /*5250*/  @!P0 IADD3 R105, PT, PT, -R105, RZ, RZ ;  /* 0x000000ff69698210 */ /* 0x000fe20007ffe1ff */
[--C-:B------:R-:W-:Y:S01]  /*5260*/  @!P3 IMAD.IADD R106, R106, 0x1, -R6.reuse ;  /* 0x000000016a6ab824 */ /* 0x100fe200078e0a06 */
[----:B------:R-:W-:Y:S01]  /*5270*/  ISETP.GE.AND P3, PT, R63, RZ, PT ;  /* 0x000000ff3f00720c */ /* 0x000fe20003f66270 */
[----:B------:R-:W-:Y:S01]  /*5280*/  IMAD R109, R6, R3, R109 ;  /* 0x00000003066d7224 */ /* 0x000fe200078e026d */
[C---:B------:R-:W-:Y:S01]  /*5290*/  IADD3 R2, PT, PT, R198.reuse, 0x5e, RZ ;  /* 0x0000005ec6027810 */ /* 0x040fe20007ffe0ff */
[C---:B------:R-:W-:Y:S01]  /*52a0*/  VIADD R3, R198.reuse, 0x5f ;  /* 0x0000005fc6037836 */ /* 0x040fe20000000000 */
[----:B------:R-:W-:Y:S01]  /*52b0*/  IABS R65, R111 ;  /* 0x0000006f00417213 */ /* 0x000fe20000000000 */
[----:B------:R-:W-:Y:S01]  /*52c0*/  @!P6 IMAD.IADD R107, R107, 0x1, -R6 ;  /* 0x000000016b6be824 */ /* 0x000fe200078e0a06 */
[----:B------:R-:W-:Y:S01]  /*52d0*/  IABS R57, R2 ;  /* 0x0000000200397213 */ /* 0x000fe20000000000 */
[----:B------:R-:W-:Y:S01]  /*52e0*/  VIADD R61, R198, 0x60 ;  /* 0x00000060c63d7836 */ /* 0x000fe20000000000 */
[----:B------:R-:W-:Y:S01]  /*52f0*/  ISETP.GE.AND P0, PT, R3, RZ, PT ;  /* 0x000000ff0300720c */ /* 0x000fe20003f06270 */
[----:B------:R-:W-:Y:S01]  /*5300*/  @!P1 IMAD.MOV R106, RZ, RZ, -R106 ;  /* 0x000000ffff6a9224 */ /* 0x000fe200078e0a6a */
[----:B------:R-:W-:Y:S01]  /*5310*/  ISETP.GT.U32.AND P6, PT, R6, R107, PT ;  /* 0x0000006b0600720c */ /* 0x000fe20003fc4070 */
[----:B------:R-:W-:Y:S01]  /*5320*/  @!P4 IMAD.MOV R104, RZ, RZ, -R104 ;  /* 0x000000ffff68c224 */ /* 0x000fe200078e0a68 */
[----:B------:R-:W-:Y:S01]  /*5330*/  IABS R3, R3 ;  /* 0x0000000300037213 */ /* 0x000fe20000000000 */
[----:B------:R-:W-:Y:S01]  /*5340*/  VIADD R136, R198, 0x7d ;  /* 0x0000007dc6887836 */ /* 0x000fe20000000000 */
[----:B------:R-:W-:Y:S01]  /*5350*/  BAR.SYNC.DEFER_BLOCKING 0x0 ;  /* 0x0000000000007b1d */ /* 0x000fe20000010000 */
[----:B------:R-:W-:Y:S01]  /*5360*/  ISETP.GE.AND P1, PT, R61, RZ, PT ;  /* 0x000000ff3d00720c */ /* 0x000fe20003f26270 */
[----:B------:R-:W-:Y:S01]  /*5370*/  IMAD R11, R11, UR74, RZ ;  /* 0x0000004a0b0b7c24 */ /* 0x000fe2000f8e02ff */
[----:B------:R-:W-:Y:S01]  /*5380*/  IABS R63, R61 ;  /* 0x0000003d003f7213 */ /* 0x000fe20000000000 */
[----:B------:R-:W-:Y:S01]  /*5390*/  IMAD.MOV.U32 R61, RZ, RZ, R3 ;  /* 0x000000ffff3d7224 */ /* 0x000fe200078e0003 */
[----:B------:R-:W-:Y:S01]  /*53a0*/  ISETP.GE.AND P4, PT, R2, RZ, PT ;  /* 0x000000ff0200720c */ /* 0x000fe20003f86270 */
[----:B------:R-:W-:Y:S01]  /*53b0*/  IMAD.HI.U32 R2, R0, R57, RZ ;  /* 0x0000003900027227 */ /* 0x000fe200078e00ff */
[----:B------:R-:W-:-:S02]  /*53c0*/  IABS R133, R136 ;  /* 0x0000008800857213 */ /* 0x000fc40000000000 */
[----:B------:R-:W-:Y:S01]  /*53d0*/  @!P6 IADD3 R107, PT, PT, R107, -R6, RZ ;  /* 0x800000066b6be210 */ /* 0x000fe20007ffe0ff */
[----:B------:R-:W-:Y:S01]  /*53e0*/  IMAD.HI.U32 R3, R0, R61, RZ ;  /* 0x0000003d00037227 */ /* 0x000fe200078e00ff */
[----:B------:R-:W-:-:S03]  /*53f0*/  ISETP.GT.U32.AND P6, PT, R6, R108, PT ;  /* 0x0000006c0600720c */ /* 0x000fc60003fc4070 */
[----:B------:R-:W-:Y:S02]  /*5400*/  IMAD.MOV R3, RZ, RZ, -R3 ;  /* 0x000000ffff037224 */ /* 0x000fe400078e0a03 */
[----:B------:R-:W-:Y:S02]  /*5410*/  IMAD.MOV R110, RZ, RZ, -R2 ;  /* 0x000000ffff6e7224 */ /* 0x000fe400078e0a02 */
[----:B------:R-:W-:Y:S01]  /*5420*/  IMAD R112, R6, R3, R61 ;  /* 0x0000000306707224 */ /* 0x000fe200078e023d */
[----:B------:R-:W-:Y:S01]  /*5430*/  IADD3 R61, PT, PT, R198, 0x62, RZ ;  /* 0x00000062c63d7810 */ /* 0x000fe20007ffe0ff */
[----:B------:R-:W-:-:S04]  /*5440*/  IMAD.HI.U32 R2, R0, R63, RZ ;  /* 0x0000003f00027227 */ /* 0x000fc800078e00ff */
[----:B------:R-:W-:Y:S01]  /*5450*/  @!P6 IMAD.IADD R108, R108, 0x1, -R6 ;  /* 0x000000016c6ce824 */ /* 0x000fe200078e0a06 */
[----:B------:R-:W-:Y:S01]  /*5460*/  IADD3 R114, PT, PT, -R2, RZ, RZ ;  /* 0x000000ff02727210 */ /* 0x000fe20007ffe1ff */
[----:B------:R-:W-:Y:S01]  /*5470*/  IMAD R110, R6, R110, R57 ;  /* 0x0000006e066e7224 */ /* 0x000fe200078e0239 */
[----:B------:R-:W-:Y:S01]  /*5480*/  IABS R57, R61 ;  /* 0x0000003d00397213 */ /* 0x000fe20000000000 */
[----:B------:R-:W-:Y:S01]  /*5490*/  IMAD.HI.U32 R2, R0, R65, RZ ;  /* 0x0000004100027227 */ /* 0x000fe200078e00ff */
[----:B------:R-:W-:-:S03]  /*54a0*/  ISETP.GT.U32.AND P6, PT, R6, R108, PT ;  /* 0x0000006c0600720c */ /* 0x000fc60003fc4070 */
[----:B------:R-:W-:Y:S02]  /*54b0*/  IMAD.MOV R2, RZ, RZ, -R2 ;  /* 0x000000ffff027224 */ /* 0x000fe400078e0a02 */
[----:B------:R-:W-:Y:S01]  /*54c0*/  @!P5 IMAD.MOV R107, RZ, RZ, -R107 ;  /* 0x000000ffff6bd224 */ /* 0x000fe200078e0a6b */
[C---:B------:R-:W-:Y:S01]  /*54d0*/  ISETP.GT.U32.AND P5, PT, R6.reuse, R109, PT ;  /* 0x0000006d0600720c */ /* 0x040fe20003fa4070 */
[----:B------:R-:W-:Y:S01]  /*54e0*/  IMAD R116, R6, R2, R65 ;  /* 0x0000000206747224 */ /* 0x000fe200078e0241 */
[----:B------:R-:W-:Y:S01]  /*54f0*/  IABS R65, R159 ;  /* 0x0000009f00417213 */ /* 0x000fe20000000000 */
[----:B------:R-:W-:-:S04]  /*5500*/  IMAD.HI.U32 R2, R0, R57, RZ ;  /* 0x0000003900027227 */ /* 0x000fc800078e00ff */
[----:B------:R-:W-:Y:S01]  /*5510*/  @!P6 IADD3 R108, PT, PT, R108, -R6, RZ ;  /* 0x800000066c6ce210 */ /* 0x000fe20007ffe0ff */
[----:B------:R-:W-:Y:S01]  /*5520*/  IMAD.MOV R2, RZ, RZ, -R2 ;  /* 0x000000ffff027224 */ /* 0x000fe200078e0a02 */
[----:B------:R-:W-:Y:S01]  /*5530*/  ISETP.GT.U32.AND P6, PT, R6, R110, PT ;  /* 0x0000006e0600720c */ /* 0x000fe20003fc4070 */
[----:B------:R-:W-:Y:S01]  /*5540*/  IMAD.HI.U32 R3, R0, R147, RZ ;  /* 0x0000009300037227 */ /* 0x000fe200078e00ff */
[----:B------:R-:W-:Y:S02]  /*5550*/  @!P2 IADD3 R108, PT, PT, -R108, RZ, RZ ;  /* 0x000000ff6c6ca210 */ /* 0x000fe40007ffe1ff */
[C---:B------:R-:W-:Y:S01]  /*5560*/  ISETP.GT.U32.AND P2, PT, R6.reuse, R112, PT ;  /* 0x000000700600720c */ /* 0x040fe20003f44070 */
[----:B------:R-:W-:Y:S01]  /*5570*/  IMAD R118, R6, R2, R57 ;  /* 0x0000000206767224 */ /* 0x000fe200078e0239 */
[----:B------:R-:W-:Y:S01]  /*5580*/  IABS R57, R128 ;  /* 0x0000008000397213 */ /* 0x000fe20000000000 */
[----:B------:R-:W-:Y:S02]  /*5590*/  @!P5 IMAD.IADD R109, R109, 0x1, -R6 ;  /* 0x000000016d6dd824 */ /* 0x000fe400078e0a06 */
[----:B------:R-:W-:-:S02]  /*55a0*/  IMAD.MOV R3, RZ, RZ, -R3 ;  /* 0x000000ffff037224 */ /* 0x000fc400078e0a03 */
[C---:B------:R-:W-:Y:S01]  /*55b0*/  IMAD R114, R6.reuse, R114, R63 ;  /* 0x0000007206727224 */ /* 0x040fe200078e023f */
[C---:B------:R-:W-:Y:S01]  /*55c0*/  ISETP.GT.U32.AND P5, PT, R6.reuse, R109, PT ;  /* 0x0000006d0600720c */ /* 0x040fe20003fa4070 */
[----:B------:R-:W-:Y:S01]  /*55d0*/  IMAD R147, R6, R3, R147 ;  /* 0x0000000306937224 */ /* 0x000fe200078e0293 */
[----:B------:R-:W-:Y:S01]  /*55e0*/  @!P6 IADD3 R110, PT, PT, R110, -R6, RZ ;  /* 0x800000066e6ee210 */ /* 0x000fe20007ffe0ff */
[----:B------:R-:W-:Y:S01]  /*55f0*/  IMAD.HI.U32 R3, R0, R149, RZ ;  /* 0x0000009500037227 */ /* 0x000fe200078e00ff */
[----:B------:R-:W-:Y:S02]  /*5600*/  IABS R63, R162 ;  /* 0x000000a2003f7213 */ /* 0x000fe40000000000 */
[----:B------:R-:W-:Y:S01]  /*5610*/  ISETP.GT.U32.AND P6, PT, R6, R110, PT ;  /* 0x0000006e0600720c */ /* 0x000fe20003fc4070 */
[----:B------:R-:W-:Y:S02]  /*5620*/  @!P2 IMAD.IADD R112, R112, 0x1, -R6 ;  /* 0x000000017070a824 */ /* 0x000fe400078e0a06 */
[----:B------:R-:W-:-:S03]  /*5630*/  IMAD.HI.U32 R2, R0, R151, RZ ;  /* 0x0000009700027227 */ /* 0x000fc600078e00ff */
[C---:B------:R-:W-:Y:S01]  /*5640*/  ISETP.GT.U32.AND P2, PT, R6.reuse, R112, PT ;  /* 0x000000700600720c */ /* 0x040fe20003f44070 */
[--C-:B------:R-:W-:Y:S01]  /*5650*/  @!P5 IMAD.IADD R109, R109, 0x1, -R6.reuse ;  /* 0x000000016d6dd824 */ /* 0x100fe200078e0a06 */
[----:B------:R-:W-:Y:S01]  /*5660*/  ISETP.GT.U32.AND P5, PT, R6, R114, PT ;  /* 0x000000720600720c */ /* 0x000fe20003fa4070 */
[----:B------:R-:W-:Y:S01]  /*5670*/  IMAD.MOV R3, RZ, RZ, -R3 ;  /* 0x000000ffff037224 */ /* 0x000fe200078e0a03 */
[----:B------:R-:W-:Y:S01]  /*5680*/  IADD3 R2, PT, PT, -R2, RZ, RZ ;  /* 0x000000ff02027210 */ /* 0x000fe20007ffe1ff */
[----:B------:R-:W-:Y:S01]  /*5690*/  IMAD R12, R12, UR74, RZ ;  /* 0x0000004a0c0c7c24 */ /* 0x000fe2000f8e02ff */
[----:B------:R-:W-:Y:S01]  /*56a0*/  @!P3 IADD3 R109, PT, PT, -R109, RZ, RZ ;  /* 0x000000ff6d6db210 */ /* 0x000fe20007ffe1ff */
[----:B------:R-:W-:Y:S01]  /*56b0*/  @!P6 IMAD.IADD R110, R110, 0x1, -R6 ;  /* 0x000000016e6ee824 */ /* 0x000fe200078e0a06 */
[C---:B------:R-:W-:Y:S01]  /*56c0*/  ISETP.GT.U32.AND P6, PT, R6.reuse, R116, PT ;  /* 0x000000740600720c */ /* 0x040fe20003fc4070 */
[C---:B------:R-:W-:Y:S01]  /*56d0*/  IMAD R149, R6.reuse, R3, R149 ;  /* 0x0000000306957224 */ /* 0x040fe200078e0295 */
[----:B------:R-:W1:Y:S01]  /*56e0*/  LDCU UR74, c[0x0][0x3b0] ;  /* 0x00007600ff4a77ac */ /* 0x000e620008000800 */
[----:B------:R-:W-:-:S02]  /*56f0*/  IMAD R151, R6, R2, R151 ;  /* 0x0000000206977224 */ /* 0x000fc400078e0297 */
[----:B------:R-:W-:Y:S01]  /*5700*/  @!P2 IMAD.IADD R112, R112, 0x1, -R6 ;  /* 0x000000017070a824 */ /* 0x000fe200078e0a06 */
[----:B------:R-:W-:Y:S01]  /*5710*/  ISETP.GT.U32.AND P2, PT, R6, R118, PT ;  /* 0x000000760600720c */ /* 0x000fe20003f44070 */
[----:B------:R-:W-:Y:S01]  /*5720*/  IMAD.HI.U32 R2, R0, R71, RZ ;  /* 0x0000004700027227 */ /* 0x000fe200078e00ff */
[----:B------:R-:W-:-:S03]  /*5730*/  @!P5 IADD3 R114, PT, PT, R114, -R6, RZ ;  /* 0x800000067272d210 */ /* 0x000fc60007ffe0ff */
[----:B------:R-:W-:Y:S01]  /*5740*/  @!P4 IMAD.MOV R110, RZ, RZ, -R110 ;  /* 0x000000ffff6ec224 */ /* 0x000fe200078e0a6e */
[----:B------:R-:W-:Y:S01]  /*5750*/  IADD3 R2, PT, PT, -R2, RZ, RZ ;  /* 0x000000ff02027210 */ /* 0x000fe20007ffe1ff */
[----:B------:R-:W-:Y:S01]  /*5760*/  @!P6 IMAD.IADD R116, R116, 0x1, -R6 ;  /* 0x000000017474e824 */ /* 0x000fe200078e0a06 */
[C---:B------:R-:W-:Y:S01]  /*5770*/  ISETP.GT.U32.AND P5, PT, R6.reuse, R114, PT ;  /* 0x000000720600720c */ /* 0x040fe20003fa4070 */
[----:B------:R-:W-:Y:S02]  /*5780*/  @!P0 IMAD.MOV R112, RZ, RZ, -R112 ;  /* 0x000000ffff708224 */ /* 0x000fe400078e0a70 */
[C---:B------:R-:W-:Y:S01]  /*5790*/  IMAD R71, R6.reuse, R2, R71 ;  /* 0x0000000206477224 */ /* 0x040fe200078e0247 */
[----:B------:R-:W-:Y:S01]  /*57a0*/  ISETP.GT.U32.AND P6, PT, R6, R116, PT ;  /* 0x000000740600720c */ /* 0x000fe20003fc4070 */
[----:B------:R-:W-:Y:S02]  /*57b0*/  @!P2 IMAD.IADD R118, R118, 0x1, -R6 ;  /* 0x000000017676a824 */ /* 0x000fe400078e0a06 */
[----:B------:R-:W-:-:S03]  /*57c0*/  IMAD.HI.U32 R2, R0, R69, RZ ;  /* 0x0000004500027227 */ /* 0x000fc600078e00ff */
[----:B------:R-:W-:Y:S01]  /*57d0*/  ISETP.GT.U32.AND P2, PT, R6, R118, PT ;  /* 0x000000760600720c */ /* 0x000fe20003f44070 */
[----:B------:R-:W-:Y:S02]  /*57e0*/  IMAD.MOV R2, RZ, RZ, -R2 ;  /* 0x000000ffff027224 */ /* 0x000fe400078e0a02 */
[----:B------:R-:W-:Y:S02]  /*57f0*/  @!P5 IADD3 R114, PT, PT, R114, -R6, RZ ;  /* 0x800000067272d210 */ /* 0x000fe40007ffe0ff */
[C---:B------:R-:W-:Y:S01]  /*5800*/  IMAD R69, R6.reuse, R2, R69 ;  /* 0x0000000206457224 */ /* 0x040fe200078e0245 */
[----:B------:R-:W-:Y:S01]  /*5810*/  ISETP.GT.U32.AND P5, PT, R6, R147, PT ;  /* 0x000000930600720c */ /* 0x000fe20003fa4070 */
[----:B------:R-:W-:Y:S01]  /*5820*/  @!P6 IMAD.IADD R116, R116, 0x1, -R6 ;  /* 0x000000017474e824 */ /* 0x000fe200078e0a06 */
[----:B------:R-:W-:Y:S01]  /*5830*/  ISETP.GT.U32.AND P6, PT, R6, R151, PT ;  /* 0x000000970600720c */ /* 0x000fe20003fc4070 */
[----:B------:R-:W-:-:S04]  /*5840*/  IMAD.HI.U32 R2, R0, R67, RZ ;  /* 0x0000004300027227 */ /* 0x000fc800078e00ff */
[----:B------:R-:W-:Y:S01]  /*5850*/  @!P2 IMAD.IADD R118, R118, 0x1, -R6 ;  /* 0x000000017676a824 */ /* 0x000fe200078e0a06 */
[----:B------:R-:W-:Y:S01]  /*5860*/  ISETP.GT.U32.AND P2, PT, R6, R149, PT ;  /* 0x000000950600720c */ /* 0x000fe20003f44070 */
[----:B------:R-:W-:Y:S02]  /*5870*/  IMAD.MOV R3, RZ, RZ, -R2 ;  /* 0x000000ffff037224 */ /* 0x000fe400078e0a02 */
[----:B------:R-:W-:-:S04]  /*5880*/  IMAD.HI.U32 R2, R0, R65, RZ ;  /* 0x0000004100027227 */ /* 0x000fc800078e00ff */
[----:B------:R-:W-:Y:S01]  /*5890*/  @!P6 IADD3 R151, PT, PT, R151, -R6, RZ ;  /* 0x800000069797e210 */ /* 0x000fe20007ffe0ff */
[----:B------:R-:W-:Y:S01]  /*58a0*/  IMAD R67, R6, R3, R67 ;  /* 0x0000000306437224 */ /* 0x000fe200078e0243 */
[----:B------:R-:W-:Y:S01]  /*58b0*/  IADD3 R2, PT, PT, -R2, RZ, RZ ;  /* 0x000000ff02027210 */ /* 0x000fe20007ffe1ff */
[----:B------:R-:W-:Y:S01]  /*58c0*/  @!P5 IMAD.IADD R147, R147, 0x1, -R6 ;  /* 0x000000019393d824 */ /* 0x000fe200078e0a06 */
[C---:B------:R-:W-:Y:S01]  /*58d0*/  ISETP.GT.U32.AND P6, PT, R6.reuse, R151, PT ;  /* 0x000000970600720c */ /* 0x040fe20003fc4070 */
[----:B------:R-:W-:Y:S02]  /*58e0*/  @!P1 IMAD.MOV R114, RZ, RZ, -R114 ;  /* 0x000000ffff729224 */ /* 0x000fe400078e0a72 */
[----:B------:R-:W-:Y:S01]  /*58f0*/  @!P2 IMAD.IADD R149, R149, 0x1, -R6 ;  /* 0x000000019595a824 */ /* 0x000fe200078e0a06 */
[C---:B------:R-:W-:Y:S01]  /*5900*/  ISETP.GT.U32.AND P5, PT, R6.reuse, R147, PT ;  /* 0x000000930600720c */ /* 0x040fe20003fa4070 */
[----:B------:R-:W-:Y:S02]  /*5910*/  IMAD R65, R6, R2, R65 ;  /* 0x0000000206417224 */ /* 0x000fe400078e0241 */
[----:B------:R-:W-:Y:S01]  /*5920*/  IMAD.HI.U32 R2, R0, R63, RZ ;  /* 0x0000003f00027227 */ /* 0x000fe200078e00ff */
[----:B------:R-:W-:-:S04]  /*5930*/  ISETP.GT.U32.AND P2, PT, R6, R149, PT ;  /* 0x000000950600720c */ /* 0x000fc80003f44070 */
[----:B------:R-:W-:Y:S01]  /*5940*/  IADD3 R3, PT, PT, -R2, RZ, RZ ;  /* 0x000000ff02037210 */ /* 0x000fe20007ffe1ff */
[----:B------:R-:W-:Y:S01]  /*5950*/  IMAD.HI.U32 R2, R0, R129, RZ ;  /* 0x0000008100027227 */ /* 0x000fe200078e00ff */
[----:B------:R-:W-:Y:S02]  /*5960*/  @!P6 IADD3 R151, PT, PT, R151, -R6, RZ ;  /* 0x800000069797e210 */ /* 0x000fe40007ffe0ff */
[C---:B------:R-:W-:Y:S01]  /*5970*/  ISETP.GT.U32.AND P6, PT, R6.reuse, R69, PT ;  /* 0x000000450600720c */ /* 0x040fe20003fc4070 */
[----:B------:R-:W-:Y:S01]  /*5980*/  @!P5 IMAD.IADD R147, R147, 0x1, -R6 ;  /* 0x000000019393d824 */ /* 0x000fe200078e0a06 */
[C---:B------:R-:W-:Y:S01]  /*5990*/  ISETP.GT.U32.AND P5, PT, R6.reuse, R71, PT ;  /* 0x000000470600720c */ /* 0x040fe20003fa4070 */
[----:B------:R-:W-:Y:S02]  /*59a0*/  IMAD.MOV R2, RZ, RZ, -R2 ;  /* 0x000000ffff027224 */ /* 0x000fe400078e0a02 */
[----:B------:R-:W-:Y:S01]  /*59b0*/  @!P2 IMAD.IADD R149, R149, 0x1, -R6 ;  /* 0x000000019595a824 */ /* 0x000fe200078e0a06 */
[C---:B------:R-:W-:Y:S01]  /*59c0*/  ISETP.GT.U32.AND P2, PT, R6.reuse, R67, PT ;  /* 0x000000430600720c */ /* 0x040fe20003f44070 */
[----:B------:R-:W-:-:S02]  /*59d0*/  IMAD R129, R6, R2, R129 ;  /* 0x0000000206817224 */ /* 0x000fc400078e0281 */
[----:B------:R-:W-:Y:S02]  /*59e0*/  IMAD R63, R6, R3, R63 ;  /* 0x00000003063f7224 */ /* 0x000fe400078e023f */
[----:B------:R-:W-:-:S04]  /*59f0*/  IMAD.HI.U32 R3, R0, R57, RZ ;  /* 0x0000003900037227 */ /* 0x000fc800078e00ff */
[--C-:B------:R-:W-:Y:S02]  /*5a00*/  @!P6 IMAD.IADD R69, R69, 0x1, -R6.reuse ;  /* 0x000000014545e824 */ /* 0x100fe400078e0a06 */
[--C-:B------:R-:W-:Y:S02]  /*5a10*/  @!P5 IMAD.IADD R71, R71, 0x1, -R6.reuse ;  /* 0x000000014747d824 */ /* 0x100fe400078e0a06 */
[----:B------:R-:W-:Y:S01]  /*5a20*/  @!P2 IMAD.IADD R67, R67, 0x1, -R6 ;  /* 0x000000014343a824 */ /* 0x000fe200078e0a06 */
[C---:B------:R-:W-:Y:S01]  /*5a30*/  ISETP.GT.U32.AND P6, PT, R6.reuse, R69, PT ;  /* 0x000000450600720c */ /* 0x040fe20003fc4070 */
[----:B------:R-:W-:Y:S01]  /*5a40*/  IMAD.MOV R3, RZ, RZ, -R3 ;  /* 0x000000ffff037224 */ /* 0x000fe200078e0a03 */
[----:B------:R-:W-:Y:S01]  /*5a50*/  ISETP.GT.U32.AND P5, PT, R6, R71, PT ;  /* 0x000000470600720c */ /* 0x000fe20003fa4070 */
[----:B------:R-:W-:Y:S01]  /*5a60*/  IMAD.HI.U32 R2, R0, R127, RZ ;  /* 0x0000007f00027227 */ /* 0x000fe200078e00ff */
[----:B------:R-:W-:-:S03]  /*5a70*/  ISETP.GT.U32.AND P2, PT, R6, R67, PT ;  /* 0x000000430600720c */ /* 0x000fc60003f44070 */
[----:B------:R-:W-:Y:S02]  /*5a80*/  IMAD R57, R6, R3, R57 ;  /* 0x0000000306397224 */ /* 0x000fe400078e0239 */
[----:B------:R-:W-:Y:S02]  /*5a90*/  IMAD.MOV R2, RZ, RZ, -R2 ;  /* 0x000000ffff027224 */ /* 0x000fe400078e0a02 */
[----:B------:R-:W-:-:S04]  /*5aa0*/  IMAD.HI.U32 R3, R0, R125, RZ ;  /* 0x0000007d00037227 */ /* 0x000fc800078e00ff */
[--C-:B------:R-:W-:Y:S01]  /*5ab0*/  @!P6 IMAD.IADD R69, R69, 0x1, -R6.reuse ;  /* 0x000000014545e824 */ /* 0x100fe200078e0a06 */
[C---:B------:R-:W-:Y:S01]  /*5ac0*/  ISETP.GT.U32.AND P6, PT, R6.reuse, R63, PT ;  /* 0x0000003f0600720c */ /* 0x040fe20003fc4070 */
[----:B------:R-:W-:Y:S01]  /*5ad0*/  @!P2 IMAD.IADD R67, R67, 0x1, -R6 ;  /* 0x000000014343a824 */ /* 0x000fe200078e0a06 */
[C---:B------:R-:W-:Y:S01]  /*5ae0*/  ISETP.GT.U32.AND P2, PT, R6.reuse, R129, PT ;  /* 0x000000810600720c */ /* 0x040fe20003f44070 */
[C---:B------:R-:W-:Y:S01]  /*5af0*/  IMAD R127, R6.reuse, R2, R127 ;  /* 0x00000002067f7224 */ /* 0x040fe200078e027f */
[----:B------:R-:W-:Y:S01]  /*5b00*/  @!P5 IADD3 R71, PT, PT, R71, -R6, RZ ;  /* 0x800000064747d210 */ /* 0x000fe20007ffe0ff */
[----:B------:R-:W-:Y:S01]  /*5b10*/  IMAD.MOV R3, RZ, RZ, -R3 ;  /* 0x000000ffff037224 */ /* 0x000fe200078e0a03 */
[----:B------:R-:W-:Y:S01]  /*5b20*/  ISETP.GT.U32.AND P5, PT, R6, R65, PT ;  /* 0x000000410600720c */ /* 0x000fe20003fa4070 */
[----:B------:R-:W-:-:S04]  /*5b30*/  IMAD.HI.U32 R2, R0, R123, RZ ;  /* 0x0000007b00027227 */ /* 0x000fc800078e00ff */
[C---:B------:R-:W-:Y:S02]  /*5b40*/  IMAD R125, R6.reuse, R3, R125 ;  /* 0x00000003067d7224 */ /* 0x040fe400078e027d */
[--C-:B------:R-:W-:Y:S01]  /*5b50*/  @!P6 IMAD.IADD R63, R63, 0x1, -R6.reuse ;  /* 0x000000013f3fe824 */ /* 0x100fe200078e0a06 */
[----:B------:R-:W-:Y:S01]  /*5b60*/  ISETP.GT.U32.AND P6, PT, R6, R57, PT ;  /* 0x000000390600720c */ /* 0x000fe20003fc4070 */
[----:B------:R-:W-:Y:S02]  /*5b70*/  @!P2 IMAD.IADD R129, R129, 0x1, -R6 ;  /* 0x000000018181a824 */ /* 0x000fe400078e0a06 */
[----:B------:R-:W-:Y:S01]  /*5b80*/  IMAD.HI.U32 R3, R0, R139, RZ ;  /* 0x0000008b00037227 */ /* 0x000fe200078e00ff */
[C---:B------:R-:W-:Y:S02]  /*5b90*/  ISETP.GT.U32.AND P2, PT, R6.reuse, R63, PT ;  /* 0x0000003f0600720c */ /* 0x040fe40003f44070 */
[----:B------:R-:W-:Y:S01]  /*5ba0*/  ISETP.GT.U32.AND P3, PT, R6, R129, PT ;  /* 0x000000810600720c */ /* 0x000fe20003f64070 */
[----:B------:R-:W-:Y:S01]  /*5bb0*/  IMAD.MOV R3, RZ, RZ, -R3 ;  /* 0x000000ffff037224 */ /* 0x000fe200078e0a03 */
[----:B------:R-:W-:-:S03]  /*5bc0*/  @!P5 IADD3 R65, PT, PT, R65, -R6, RZ ;  /* 0x800000064141d210 */ /* 0x000fc60007ffe0ff */
[C---:B------:R-:W-:Y:S01]  /*5bd0*/  IMAD R139, R6.reuse, R3, R139 ;  /* 0x00000003068b7224 */ /* 0x040fe200078e028b */
[----:B------:R-:W-:Y:S01]  /*5be0*/  ISETP.GT.U32.AND P5, PT, R6, R65, PT ;  /* 0x000000410600720c */ /* 0x000fe20003fa4070 */
[----:B------:R-:W-:Y:S01]  /*5bf0*/  IMAD.HI.U32 R3, R0, R143, RZ ;  /* 0x0000008f00037227 */ /* 0x000fe200078e00ff */
[----:B------:R-:W-:-:S03]  /*5c00*/  @!P6 IADD3 R57, PT, PT, R57, -R6, RZ ;  /* 0x800000063939e210 */ /* 0x000fc60007ffe0ff */
[--C-:B------:R-:W-:Y:S01]  /*5c10*/  @!P2 IMAD.IADD R63, R63, 0x1, -R6.reuse ;  /* 0x000000013f3fa824 */ /* 0x100fe200078e0a06 */
[C---:B------:R-:W-:Y:S01]  /*5c20*/  ISETP.GT.U32.AND P6, PT, R6.reuse, R57, PT ;  /* 0x000000390600720c */ /* 0x040fe20003fc4070 */
[----:B------:R-:W-:Y:S01]  /*5c30*/  IMAD.MOV R3, RZ, RZ, -R3 ;  /* 0x000000ffff037224 */ /* 0x000fe200078e0a03 */
[----:B------:R-:W-:Y:S02]  /*5c40*/  @!P3 IADD3 R129, PT, PT, R129, -R6, RZ ;  /* 0x800000068181b210 */ /* 0x000fe40007ffe0ff */
[C---:B------:R-:W-:Y:S01]  /*5c50*/  ISETP.GT.U32.AND P3, PT, R6.reuse, R127, PT ;  /* 0x0000007f0600720c */ /* 0x040fe20003f64070 */
[----:B------:R-:W-:Y:S01]  /*5c60*/  IMAD R143, R6, R3, R143 ;  /* 0x00000003068f7224 */ /* 0x000fe200078e028f */
[----:B------:R-:W-:Y:S01]  /*5c70*/  ISETP.GE.AND P2, PT, R61, RZ, PT ;  /* 0x000000ff3d00720c */ /* 0x000fe20003f46270 */
[----:B------:R-:W-:Y:S01]  /*5c80*/  @!P5 IMAD.IADD R65, R65, 0x1, -R6 ;  /* 0x000000014141d824 */ /* 0x000fe200078e0a06 */
[----:B------:R-:W-:Y:S01]  /*5c90*/  ISETP.GE.AND P5, PT, R111, RZ, PT ;  /* 0x000000ff6f00720c */ /* 0x000fe20003fa6270 */
[----:B------:R-:W-:-:S02]  /*5ca0*/  IMAD.MOV R111, RZ, RZ, -R2 ;  /* 0x000000ffff6f7224 */ /* 0x000fc400078e0a02 */
[----:B------:R-:W-:-:S04]  /*5cb0*/  IMAD.HI.U32 R2, R0, R145, RZ ;  /* 0x0000009100027227 */ /* 0x000fc800078e00ff */
[----:B------:R-:W-:Y:S01]  /*5cc0*/  @!P6 IMAD.IADD R57, R57, 0x1, -R6 ;  /* 0x000000013939e824 */ /* 0x000fe200078e0a06 */
[C---:B------:R-:W-:Y:S01]  /*5cd0*/  ISETP.GT.U32.AND P6, PT, R6.reuse, R125, PT ;  /* 0x0000007d0600720c */ /* 0x040fe20003fc4070 */
[----:B------:R-:W-:Y:S01]  /*5ce0*/  IMAD R123, R6, R111, R123 ;  /* 0x0000006f067b7224 */ /* 0x000fe200078e027b */
[----:B------:R-:W-:Y:S01]  /*5cf0*/  @!P3 IADD3 R127, PT, PT, R127, -R6, RZ ;  /* 0x800000067f7fb210 */ /* 0x000fe20007ffe0ff */
[----:B------:R-:W-:Y:S01]  /*5d00*/  IMAD.HI.U32 R61, R0, R121, RZ ;  /* 0x00000079003d7227 */ /* 0x000fe200078e00ff */
[----:B------:R-:W-:Y:S02]  /*5d10*/  IADD3 R2, PT, PT, -R2, RZ, RZ ;  /* 0x000000ff02027210 */ /* 0x000fe40007ffe1ff */
[----:B------:R-:W-:Y:S01]  /*5d20*/  ISETP.GT.U32.AND P3, PT, R6, R127, PT ;  /* 0x0000007f0600720c */ /* 0x000fe20003f64070 */
[----:B------:R-:W-:Y:S01]  /*5d30*/  IMAD.MOV R61, RZ, RZ, -R61 ;  /* 0x000000ffff3d7224 */ /* 0x000fe200078e0a3d */
[----:B------:R-:W-:Y:S01]  /*5d40*/  @!P2 IADD3 R118, PT, PT, -R118, RZ, RZ ;  /* 0x000000ff7676a210 */ /* 0x000fe20007ffe1ff */
[----:B------:R-:W-:Y:S01]  /*5d50*/  IMAD R145, R6, R2, R145 ;  /* 0x0000000206917224 */ /* 0x000fe200078e0291 */
[----:B------:R-:W-:Y:S01]  /*5d60*/  ISETP.GE.AND P2, PT, R160, RZ, PT ;  /* 0x000000ffa000720c */ /* 0x000fe20003f46270 */
[----:B------:R-:W-:-:S04]  /*5d70*/  IMAD.HI.U32 R2, R0, R119, RZ ;  /* 0x0000007700027227 */ /* 0x000fc800078e00ff */
[----:B------:R-:W-:Y:S02]  /*5d80*/  @!P6 IMAD.IADD R125, R125, 0x1, -R6 ;  /* 0x000000017d7de824 */ /* 0x000fe400078e0a06 */
[C---:B------:R-:W-:Y:S02]  /*5d90*/  IMAD R121, R6.reuse, R61, R121 ;  /* 0x0000003d06797224 */ /* 0x040fe400078e0279 */
[----:B------:R-:W-:Y:S01]  /*5da0*/  @!P3 IADD3 R127, PT, PT, R127, -R6, RZ ;  /* 0x800000067f7fb210 */ /* 0x000fe20007ffe0ff */
[----:B------:R-:W-:Y:S01]  /*5db0*/  IMAD.MOV R111, RZ, RZ, -R2 ;  /* 0x000000ffff6f7224 */ /* 0x000fe200078e0a02 */
[----:B------:R-:W-:Y:S01]  /*5dc0*/  ISETP.GT.U32.AND P3, PT, R6, R123, PT ;  /* 0x0000007b0600720c */ /* 0x000fe20003f64070 */
[----:B------:R-:W-:Y:S01]  /*5dd0*/  IMAD.HI.U32 R2, R0, R137, RZ ;  /* 0x0000008900027227 */ /* 0x000fe200078e00ff */
[----:B------:R-:W-:-:S03]  /*5de0*/  ISETP.GT.U32.AND P6, PT, R6, R125, PT ;  /* 0x0000007d0600720c */ /* 0x000fc60003fc4070 */
[----:B------:R-:W-:Y:S02]  /*5df0*/  IMAD R119, R6, R111, R119 ;  /* 0x0000006f06777224 */ /* 0x000fe400078e0277 */
[----:B------:R-:W-:Y:S02]  /*5e00*/  IMAD.MOV R2, RZ, RZ, -R2 ;  /* 0x000000ffff027224 */ /* 0x000fe400078e0a02 */
[----:B------:R-:W-:-:S04]  /*5e10*/  IMAD.HI.U32 R61, R0, R117, RZ ;  /* 0x00000075003d7227 */ /* 0x000fc800078e00ff */
[----:B------:R-:W-:Y:S01]  /*5e20*/  @!P3 IADD3 R123, PT, PT, R123, -R6, RZ ;  /* 0x800000067b7bb210 */ /* 0x000fe20007ffe0ff */
[C---:B------:R-:W-:Y:S01]  /*5e30*/  IMAD R137, R6.reuse, R2, R137 ;  /* 0x0000000206897224 */ /* 0x040fe200078e0289 */
[----:B------:R-:W-:Y:S01]  /*5e40*/  IADD3 R61, PT, PT, -R61, RZ, RZ ;  /* 0x000000ff3d3d7210 */ /* 0x000fe20007ffe1ff */
[----:B------:R-:W-:Y:S01]  /*5e50*/  @!P6 IMAD.IADD R125, R125, 0x1, -R6 ;  /* 0x000000017d7de824 */ /* 0x000fe200078e0a06 */
[----:B------:R-:W-:Y:S01]  /*5e60*/  ISETP.GT.U32.AND P3, PT, R6, R123, PT ;  /* 0x0000007b0600720c */ /* 0x000fe20003f64070 */
[----:B------:R-:W-:Y:S01]  /*5e70*/  IMAD.HI.U32 R3, R0, R135, RZ ;  /* 0x0000008700037227 */ /* 0x000fe200078e00ff */
[----:B------:R-:W-:-:S03]  /*5e80*/  ISETP.GT.U32.AND P6, PT, R6, R145, PT ;  /* 0x000000910600720c */ /* 0x000fc60003fc4070 */
[----:B------:R-:W-:Y:S01]  /*5e90*/  IMAD R117, R6, R61, R117 ;  /* 0x0000003d06757224 */ /* 0x000fe200078e0275 */
[----:B------:R-:W-:Y:S01]  /*5ea0*/  IABS R61, R156 ;  /* 0x0000009c003d7213 */ /* 0x000fe20000000000 */
[----:B------:R-:W-:Y:S02]  /*5eb0*/  IMAD.MOV R3, RZ, RZ, -R3 ;  /* 0x000000ffff037224 */ /* 0x000fe400078e0a03 */
[----:B------:R-:W-:-:S04]  /*5ec0*/  IMAD.HI.U32 R111, R0, R131, RZ ;  /* 0x00000083006f7227 */ /* 0x000fc800078e00ff */
[----:B------:R-:W-:Y:S01]  /*5ed0*/  @!P3 IADD3 R123, PT, PT, R123, -R6, RZ ;  /* 0x800000067b7bb210 */ /* 0x000fe20007ffe0ff */
[----:B------:R-:W-:Y:S01]  /*5ee0*/  IMAD.HI.U32 R2, R0, R61, RZ ;  /* 0x0000003d00027227 */ /* 0x000fe200078e00ff */
[----:B------:R-:W-:-:S03]  /*5ef0*/  ISETP.GT.U32.AND P3, PT, R6, R139, PT ;  /* 0x0000008b0600720c */ /* 0x000fc60003f64070 */
[----:B------:R-:W-:Y:S01]  /*5f00*/  @!P6 IMAD.IADD R145, R145, 0x1, -R6 ;  /* 0x000000019191e824 */ /* 0x000fe200078e0a06 */
[----:B------:R-:W-:Y:S01]  /*5f10*/  IADD3 R113, PT, PT, -R2, RZ, RZ ;  /* 0x000000ff02717210 */ /* 0x000fe20007ffe1ff */
[----:B------:R-:W-:Y:S02]  /*5f20*/  IMAD R135, R6, R3, R135 ;  /* 0x0000000306877224 */ /* 0x000fe400078e0287 */
[----:B------:R-:W-:Y:S01]  /*5f30*/  IMAD.HI.U32 R2, R0, R115, RZ ;  /* 0x0000007300027227 */ /* 0x000fe200078e00ff */
[----:B------:R-:W-:-:S03]  /*5f40*/  ISETP.GT.U32.AND P6, PT, R6, R145, PT ;  /* 0x000000910600720c */ /* 0x000fc60003fc4070 */
[----:B------:R-:W-:Y:S01]  /*5f50*/  IMAD R61, R6, R113, R61 ;  /* 0x00000071063d7224 */ /* 0x000fe200078e023d */
[----:B------:R-:W-:Y:S01]  /*5f60*/  IADD3 R2, PT, PT, -R2, RZ, RZ ;  /* 0x000000ff02027210 */ /* 0x000fe20007ffe1ff */
[----:B------:R-:W-:Y:S01]  /*5f70*/  IMAD.MOV R111, RZ, RZ, -R111 ;  /* 0x000000ffff6f7224 */ /* 0x000fe200078e0a6f */
[----:B------:R-:W-:Y:S01]  /*5f80*/  @!P3 IADD3 R139, PT, PT, R139, -R6, RZ ;  /* 0x800000068b8bb210 */ /* 0x000fe20007ffe0ff */
[----:B------:R-:W-:Y:S01]  /*5f90*/  @!P5 IMAD.MOV R116, RZ, RZ, -R116 ;  /* 0x000000ffff74d224 */ /* 0x000fe200078e0a74 */
[----:B------:R-:W-:Y:S01]  /*5fa0*/  IABS R113, R157 ;  /* 0x0000009d00717213 */ /* 0x000fe20000000000 */
[C---:B------:R-:W-:Y:S01]  /*5fb0*/  IMAD R115, R6.reuse, R2, R115 ;  /* 0x0000000206737224 */ /* 0x040fe200078e0273 */
[C---:B------:R-:W-:Y:S01]  /*5fc0*/  ISETP.GT.U32.AND P3, PT, R6.reuse, R139, PT ;  /* 0x0000008b0600720c */ /* 0x040fe20003f64070 */
[C---:B------:R-:W-:Y:S01]  /*5fd0*/  IMAD R111, R6.reuse, R111, R131 ;  /* 0x0000006f066f7224 */ /* 0x040fe200078e0283 */
[----:B------:R-:W-:Y:S01]  /*5fe0*/  IABS R131, R126 ;  /* 0x0000007e00837213 */ /* 0x000fe20000000000 */
[----:B------:R-:W-:Y:S01]  /*5ff0*/  @!P6 IMAD.IADD R145, R145, 0x1, -R6 ;  /* 0x000000019191e824 */ /* 0x000fe200078e0a06 */
[----:B------:R-:W-:Y:S01]  /*6000*/  ISETP.GT.U32.AND P6, PT, R6, R121, PT ;  /* 0x000000790600720c */ /* 0x000fe20003fc4070 */
[----:B------:R-:W-:-:S05]  /*6010*/  IMAD.HI.U32 R2, R0, R113, RZ ;  /* 0x0000007100027227 */ /* 0x000fca00078e00ff */
[----:B------:R-:W-:Y:S01]  /*6020*/  IADD3 R3, PT, PT, -R2, RZ, RZ ;  /* 0x000000ff02037210 */ /* 0x000fe20007ffe1ff */
[----:B------:R-:W-:-:S04]  /*6030*/  IMAD.HI.U32 R2, R0, R141, RZ ;  /* 0x0000008d00027227 */ /* 0x000fc800078e00ff */
[--C-:B------:R-:W-:Y:S01]  /*6040*/  @!P3 IMAD.IADD R139, R139, 0x1, -R6.reuse ;  /* 0x000000018b8bb824 */ /* 0x100fe200078e0a06 */
[----:B------:R-:W-:Y:S01]  /*6050*/  ISETP.GT.U32.AND P3, PT, R6, R119, PT ;  /* 0x000000770600720c */ /* 0x000fe20003f64070 */
[----:B------:R-:W-:Y:S01]  /*6060*/  @!P6 IMAD.IADD R121, R121, 0x1, -R6 ;  /* 0x000000017979e824 */ /* 0x000fe200078e0a06 */
[----:B------:R-:W-:Y:S01]  /*6070*/  IADD3 R2, PT, PT, -R2, RZ, RZ ;  /* 0x000000ff02027210 */ /* 0x000fe20007ffe1ff */
[----:B------:R-:W-:Y:S02]  /*6080*/  IMAD R113, R6, R3, R113 ;  /* 0x0000000306717224 */ /* 0x000fe400078e0271 */
[----:B------:R-:W-:Y:S01]  /*6090*/  IMAD.HI.U32 R3, R0, R133, RZ ;  /* 0x0000008500037227 */ /* 0x000fe200078e00ff */
[----:B------:R-:W-:-:S03]  /*60a0*/  ISETP.GT.U32.AND P6, PT, R6, R121, PT ;  /* 0x000000790600720c */ /* 0x000fc60003fc4070 */
[----:B------:R-:W-:Y:S02]  /*60b0*/  IMAD R141, R6, R2, R141 ;  /* 0x00000002068d7224 */ /* 0x000fe400078e028d */
[----:B------:R-:W-:-:S04]  /*60c0*/  IMAD.HI.U32 R2, R0, R131, RZ ;  /* 0x0000008300027227 */ /* 0x000fc800078e00ff */
[----:B------:R-:W-:Y:S01]  /*60d0*/  @!P3 IMAD.IADD R119, R119, 0x1, -R6 ;  /* 0x000000017777b824 */ /* 0x000fe200078e0a06 */
[C---:B------:R-:W-:Y:S01]  /*60e0*/  ISETP.GT.U32.AND P3, PT, R6.reuse, R137, PT ;  /* 0x000000890600720c */ /* 0x040fe20003f64070 */
[----:B------:R-:W-:Y:S02]  /*60f0*/  IMAD.MOV R2, RZ, RZ, -R2 ;  /* 0x000000ffff027224 */ /* 0x000fe400078e0a02 */
[----:B------:R-:W-:Y:S01]  /*6100*/  @!P6 IMAD.IADD R121, R121, 0x1, -R6 ;  /* 0x000000017979e824 */ /* 0x000fe200078e0a06 */
[----:B------:R-:W-:Y:S01]  /*6110*/  ISETP.GT.U32.AND P6, PT, R6, R143, PT ;  /* 0x0000008f0600720c */ /* 0x000fe20003fc4070 */
[----:B------:R-:W-:-:S04]  /*6120*/  IMAD.HI.U32 R0, R0, R155, RZ ;  /* 0x0000009b00007227 */ /* 0x000fc800078e00ff */
[----:B------:R-:W-:Y:S01]  /*6130*/  IMAD R131, R6, R2, R131 ;  /* 0x0000000206837224 */ /* 0x000fe200078e0283 */
[----:B------:R-:W-:Y:S01]  /*6140*/  IADD3 R0, PT, PT, -R0, RZ, RZ ;  /* 0x000000ff00007210 */ /* 0x000fe20007ffe1ff */
[----:B------:R-:W-:Y:S02]  /*6150*/  IMAD.MOV R3, RZ, RZ, -R3 ;  /* 0x000000ffff037224 */ /* 0x000fe400078e0a03 */
[----:B------:R-:W-:Y:S02]  /*6160*/  @!P3 IADD3 R137, PT, PT, R137, -R6, RZ ;  /* 0x800000068989b210 */ /* 0x000fe40007ffe0ff */
[C---:B------:R-:W-:Y:S02]  /*6170*/  IMAD R133, R6.reuse, R3, R133 ;  /* 0x0000000306857224 */ /* 0x040fe400078e0285 */
[C---:B------:R-:W-:Y:S01]  /*6180*/  ISETP.GT.U32.AND P3, PT, R6.reuse, R137, PT ;  /* 0x000000890600720c */ /* 0x040fe20003f64070 */
[C---:B------:R-:W-:Y:S01]  /*6190*/  IMAD R155, R6.reuse, R0, R155 ;  /* 0x00000000069b7224 */ /* 0x040fe200078e029b */
[----:B------:R-:W-:Y:S01]  /*61a0*/  @!P6 IADD3 R143, PT, PT, R143, -R6, RZ ;  /* 0x800000068f8fe210 */ /* 0x000fe20007ffe0ff */
[----:B------:R-:W2:Y:S01]  /*61b0*/  LDC.64 R2, c[0x0][0x3a8] ;  /* 0x0000ea00ff027b82 */ /* 0x000ea20000000a00 */
[----:B------:R-:W-:-:S02]  /*61c0*/  ISETP.GT.U32.AND P6, PT, R6, R119, PT ;  /* 0x000000770600720c */ /* 0x000fc40003fc4070 */
[----:B------:R-:W-:-:S07]  /*61d0*/  ISETP.GT.U32.AND P4, PT, R6, R143, PT ;  /* 0x0000008f0600720c */ /* 0x000fce0003f84070 */
[----:B------:R-:W-:Y:S01]  /*61e0*/  @!P3 IMAD.IADD R137, R137, 0x1, -R6 ;  /* 0x000000018989b824 */ /* 0x000fe200078e0a06 */
[----:B------:R-:W-:-:S03]  /*61f0*/  ISETP.GT.U32.AND P3, PT, R6, R135, PT ;  /* 0x000000870600720c */ /* 0x000fc60003f64070 */
[--C-:B------:R-:W-:Y:S01]  /*6200*/  @!P6 IMAD.IADD R119, R119, 0x1, -R6.reuse ;  /* 0x000000017777e824 */ /* 0x100fe200078e0a06 */
[C---:B------:R-:W-:Y:S01]  /*6210*/  ISETP.GT.U32.AND P6, PT, R6.reuse, R117, PT ;  /* 0x000000750600720c */ /* 0x040fe20003fc4070 */
[----:B------:R-:W-:Y:S01]  /*6220*/  @!P4 IMAD.IADD R143, R143, 0x1, -R6 ;  /* 0x000000018f8fc824 */ /* 0x000fe200078e0a06 */
[----:B------:R-:W-:-:S07]  /*6230*/  ISETP.GT.U32.AND P4, PT, R6, R61, PT ;  /* 0x0000003d0600720c */ /* 0x000fce0003f84070 */
[----:B------:R-:W-:Y:S01]  /*6240*/  @!P3 IADD3 R135, PT, PT, R135, -R6, RZ ;  /* 0x800000068787b210 */ /* 0x000fe20007ffe0ff */
[----:B--2---:R-:W-:Y:S01]  /*6250*/  IMAD R0, R83, R3, RZ ;  /* 0x0000000353007224 */ /* 0x004fe200078e02ff */
[----:B------:R2:W-:Y:S02]  /*6260*/  STL.64 [R1+0x1158], R2 ;  /* 0x0011580201007387 */ /* 0x0005e40000100a00 */
[C---:B------:R-:W-:Y:S01]  /*6270*/  ISETP.GT.U32.AND P0, PT, R6.reuse, R135, PT ;  /* 0x000000870600720c */ /* 0x040fe20003f04070 */
[--C-:B------:R-:W-:Y:S01]  /*6280*/  @!P6 IMAD.IADD R117, R117, 0x1, -R6.reuse ;  /* 0x000000017575e824 */ /* 0x100fe200078e0a06 */
[----:B------:R-:W-:Y:S01]  /*6290*/  ISETP.GT.U32.AND P6, PT, R6, R115, PT ;  /* 0x000000730600720c */ /* 0x000fe20003fc4070 */
[----:B------:R-:W-:-:S03]  /*62a0*/  @!P4 IMAD.IADD R61, R61, 0x1, -R6 ;  /* 0x000000013d3dc824 */ /* 0x000fc600078e0a06 */
[C---:B------:R-:W-:Y:S02]  /*62b0*/  ISETP.GT.U32.AND P4, PT, R6.reuse, R117, PT ;  /* 0x000000750600720c */ /* 0x040fe40003f84070 */
[----:B------:R-:W-:-:S05]  /*62c0*/  ISETP.GT.U32.AND P3, PT, R6, R61, PT ;  /* 0x0000003d0600720c */ /* 0x000fca0003f64070 */
[----:B------:R-:W-:Y:S02]  /*62d0*/  @!P0 IADD3 R135, PT, PT, R135, -R6, RZ ;  /* 0x8000000687878210 */ /* 0x000fe40007ffe0ff */
[----:B------:R-:W-:Y:S01]  /*62e0*/  ISETP.GT.U32.AND P0, PT, R6, R141, PT ;  /* 0x0000008d0600720c */ /* 0x000fe20003f04070 */
[----:B------:R-:W-:-:S03]  /*62f0*/  @!P6 IMAD.IADD R115, R115, 0x1, -R6 ;  /* 0x000000017373e824 */ /* 0x000fc600078e0a06 */
[----:B------:R-:W-:Y:S02]  /*6300*/  @!P4 IADD3 R117, PT, PT, R117, -R6, RZ ;  /* 0x800000067575c210 */ /* 0x000fe40007ffe0ff */
[C---:B------:R-:W-:Y:S01]  /*6310*/  ISETP.GT.U32.AND P4, PT, R6.reuse, R111, PT ;  /* 0x0000006f0600720c */ /* 0x040fe20003f84070 */
[----:B------:R-:W-:Y:S01]  /*6320*/  @!P3 IMAD.IADD R61, R61, 0x1, -R6 ;  /* 0x000000013d3db824 */ /* 0x000fe200078e0a06 */
[C---:B------:R-:W-:Y:S02]  /*6330*/  ISETP.GT.U32.AND P3, PT, R6.reuse, R113, PT ;  /* 0x000000710600720c */ /* 0x040fe40003f64070 */
[----:B------:R-:W-:-:S03]  /*6340*/  ISETP.GT.U32.AND P6, PT, R6, R115, PT ;  /* 0x000000730600720c */ /* 0x000fc60003fc4070 */
[----:B------:R-:W-:-:S05]  /*6350*/  @!P0 IMAD.IADD R141, R141, 0x1, -R6 ;  /* 0x000000018d8d8824 */ /* 0x000fca00078e0a06 */
[C---:B------:R-:W-:Y:S01]  /*6360*/  ISETP.GT.U32.AND P1, PT, R6.reuse, R141, PT ;  /* 0x0000008d0600720c */ /* 0x040fe20003f24070 */
[--C-:B------:R-:W-:Y:S01]  /*6370*/  @!P4 IMAD.IADD R111, R111, 0x1, -R6.reuse ;  /* 0x000000016f6fc824 */ /* 0x100fe200078e0a06 */
[C---:B------:R-:W-:Y:S02]  /*6380*/  ISETP.GT.U32.AND P4, PT, R6.reuse, R131, PT ;  /* 0x000000830600720c */ /* 0x040fe40003f84070 */
[----:B------:R-:W-:Y:S01]  /*6390*/  @!P3 IADD3 R113, PT, PT, R113, -R6, RZ ;  /* 0x800000067171b210 */ /* 0x000fe20007ffe0ff */
[----:B------:R-:W-:Y:S01]  /*63a0*/  @!P6 IMAD.IADD R115, R115, 0x1, -R6 ;  /* 0x000000017373e824 */ /* 0x000fe200078e0a06 */
[----:B------:R-:W-:Y:S02]  /*63b0*/  ISETP.GT.U32.AND P0, PT, R6, R111, PT ;  /* 0x0000006f0600720c */ /* 0x000fe40003f04070 */
[----:B------:R-:W-:Y:S02]  /*63c0*/  ISETP.GE.AND P3, PT, R153, RZ, PT ;  /* 0x000000ff9900720c */ /* 0x000fe40003f66270 */
[----:B------:R-:W-:-:S02]  /*63d0*/  LOP3.LUT R153, RZ, R5, RZ, 0x33, !PT ;  /* 0x00000005ff997212 */ /* 0x000fc400078e33ff */
[C---:B------:R-:W-:Y:S02]  /*63e0*/  ISETP.GT.U32.AND P6, PT, R6.reuse, R133, PT ;  /* 0x000000850600720c */ /* 0x040fe40003fc4070 */
[-C--:B------:R-:W-:Y:S02]  /*63f0*/  @!P1 IADD3 R141, PT, PT, R141, -R6.reuse, RZ ;  /* 0x800000068d8d9210 */ /* 0x080fe40007ffe0ff */
[----:B------:R-:W-:Y:S02]  /*6400*/  ISETP.GT.U32.AND P1, PT, R6, R155, PT ;  /* 0x0000009b0600720c */ /* 0x000fe40003f24070 */
[----:B------:R-:W-:Y:S01]  /*6410*/  @!P4 IADD3 R131, PT, PT, R131, -R6, RZ ;  /* 0x800000068383c210 */ /* 0x000fe20007ffe0ff */
[----:B------:R-:W-:Y:S01]  /*6420*/  @!P0 IMAD.IADD R111, R111, 0x1, -R6 ;  /* 0x000000016f6f8824 */ /* 0x000fe200078e0a06 */
[----:B------:R-:W-:Y:S01]  /*6430*/  ISETP.GE.AND P0, PT, R164, RZ, PT ;  /* 0x000000ffa400720c */ /* 0x000fe20003f06270 */
[----:B------:R-:W-:Y:S01]  /*6440*/  @!P3 IMAD.MOV R147, RZ, RZ, -R147 ;  /* 0x000000ffff93b224 */ /* 0x000fe200078e0a93 */
[----:B------:R-:W-:-:S02]  /*6450*/  ISETP.GT.U32.AND P4, PT, R6, R131, PT ;  /* 0x000000830600720c */ /* 0x000fc40003f84070 */
[----:B------:R-:W-:Y:S01]  /*6460*/  ISETP.GE.AND P3, PT, R198, RZ, PT ;  /* 0x000000ffc600720c */ /* 0x000fe20003f66270 */
[----:B------:R-:W-:Y:S01]  /*6470*/  @!P6 IMAD.IADD R133, R133, 0x1, -R6 ;  /* 0x000000018585e824 */ /* 0x000fe200078e0a06 */
[----:B------:R-:W-:-:S03]  /*6480*/  ISETP.GT.U32.AND P6, PT, R6, R113, PT ;  /* 0x000000710600720c */ /* 0x000fc60003fc4070 */
[----:B------:R-:W-:Y:S01]  /*6490*/  @!P1 IMAD.IADD R155, R155, 0x1, -R6 ;  /* 0x000000019b9b9824 */ /* 0x000fe200078e0a06 */
[----:B------:R-:W-:-:S03]  /*64a0*/  ISETP.GT.U32.AND P5, PT, R6, R133, PT ;  /* 0x000000850600720c */ /* 0x000fc60003fa4070 */
[----:B------:R-:W-:Y:S02]  /*64b0*/  @!P0 IADD3 R151, PT, PT, -R151, RZ, RZ ;  /* 0x000000ff97978210 */ /* 0x000fe40007ffe1ff */
[----:B------:R-:W-:Y:S01]  /*64c0*/  ISETP.GT.U32.AND P1, PT, R6, R155, PT ;  /* 0x0000009b0600720c */ /* 0x000fe20003f24070 */
[--C-:B------:R-:W-:Y:S01]  /*64d0*/  @!P4 IMAD.IADD R131, R131, 0x1, -R6.reuse ;  /* 0x000000018383c824 */ /* 0x100fe200078e0a06 */
[C---:B------:R-:W-:Y:S01]  /*64e0*/  LEA R232, P4, R0.reuse, UR14, 0x2 ;  /* 0x0000000e00e87c11 */ /* 0x040fe2000f8810ff */
[----:B------:R-:W3:Y:S01]  /*64f0*/  LDCU UR14, c[0x0][0x3b0] ;  /* 0x00007600ff0e77ac */ /* 0x000ee20008000800 */
[----:B------:R-:W-:Y:S01]  /*6500*/  ISETP.NE.AND P0, PT, R5, RZ, PT ;  /* 0x000000ff0500720c */ /* 0x000fe20003f05270 */
[--C-:B------:R-:W-:Y:S01]  /*6510*/  @!P6 IMAD.IADD R113, R113, 0x1, -R6.reuse ;  /* 0x000000017171e824 */ /* 0x100fe200078e0a06 */
[----:B------:R-:W-:Y:S01]  /*6520*/  LEA.HI.X.SX32 R0, R0, UR15, 0x2, P4 ;  /* 0x0000000f00007c11 */ /* 0x000fe2000a0f16ff */
[----:B------:R-:W4:Y:S01]  /*6530*/  LDCU UR15, c[0x0][0x3b0] ;  /* 0x00007600ff0f77ac */ /* 0x000f220008000800 */
[----:B------:R-:W-:Y:S01]  /*6540*/  LEA R236, P4, R11, UR12, 0x2 ;  /* 0x0000000c0bec7c11 */ /* 0x000fe2000f8810ff */
[--C-:B------:R-:W-:Y:S01]  /*6550*/  @!P5 IMAD.IADD R133, R133, 0x1, -R6.reuse ;  /* 0x000000018585d824 */ /* 0x100fe200078e0a06 */
[----:B------:R-:W-:Y:S01]  /*6560*/  SEL R243, R153, R14, !P0 ;  /* 0x0000000e99f37207 */ /* 0x000fe20004000000 */
[----:B------:R-:W-:Y:S01]  /*6570*/  IMAD.MOV.U32 R14, RZ, RZ, R65 ;  /* 0x000000ffff0e7224 */ /* 0x000fe200078e0041 */
[----:B------:R-:W-:Y:S01]  /*6580*/  LEA.HI.X.SX32 R237, R11, UR13, 0x2, P4 ;  /* 0x0000000d0bed7c11 */ /* 0x000fe2000a0f16ff */
[----:B------:R-:W-:Y:S01]  /*6590*/  @!P1 IMAD.IADD R155, R155, 0x1, -R6 ;  /* 0x000000019b9b9824 */ /* 0x000fe200078e0a06 */
[----:B------:R-:W-:Y:S01]  /*65a0*/  ISETP.GE.AND P1, PT, R159, RZ, PT ;  /* 0x000000ff9f00720c */ /* 0x000fe20003f26270 */
[----:B------:R-:W-:Y:S01]  /*65b0*/  IMAD R243, R243, UR72, RZ ;  /* 0x00000048f3f37c24 */ /* 0x000fe2000f8e02ff */
[----:B------:R-:W-:Y:S01]  /*65c0*/  LEA R234, P4, R12, UR12, 0x2 ;  /* 0x0000000c0cea7c11 */ /* 0x000fe2000f8810ff */
[----:B------:R-:W-:Y:S01]  /*65d0*/  @!P3 IMAD.MOV R155, RZ, RZ, -R155 ;  /* 0x000000ffff9bb224 */ /* 0x000fe200078e0a9b */
[----:B------:R-:W-:Y:S01]  /*65e0*/  ISETP.GE.AND P3, PT, R162, RZ, PT ;  /* 0x000000ffa200720c */ /* 0x000fe20003f66270 */
[----:B------:R-:W-:Y:S01]  /*65f0*/  STL.64 [R1+0x1160], R236 ;  /* 0x001160ec01007387 */ /* 0x000fe20000100a00 */
[----:B------:R-:W-:Y:S01]  /*6600*/  LEA.HI.X.SX32 R235, R12, UR13, 0x2, P4 ;  /* 0x0000000d0ceb7c11 */ /* 0x000fe2000a0f16ff */
[----:B------:R-:W-:Y:S01]  /*6610*/  IMAD.MOV.U32 R12, RZ, RZ, R67 ;  /* 0x000000ffff0c7224 */ /* 0x000fe200078e0043 */
[----:B------:R-:W-:Y:S01]  /*6620*/  ISETP.GE.AND P4, PT, R158, RZ, PT ;  /* 0x000000ff9e00720c */ /* 0x000fe20003f86270 */
[----:B------:R-:W1:Y:S01]  /*6630*/  LDCU UR12, c[0x0][0x3b0] ;  /* 0x00007600ff0c77ac */ /* 0x000e620008000800 */
[----:B------:R-:W-:Y:S01]  /*6640*/  ISETP.GE.AND P5, PT, R161, RZ, PT ;  /* 0x000000ffa100720c */ /* 0x000fe20003fa6270 */
[----:B------:R1:W-:Y:S01]  /*6650*/  STL.64 [R1+0x1168], R234 ;  /* 0x001168ea01007387 */ /* 0x0003e20000100a00 */
[----:B------:R-:W-:Y:S01]  /*6660*/  SEL R241, R153, R16, !P0 ;  /* 0x0000001099f17207 */ /* 0x000fe20004000000 */
[----:B------:R-:W-:Y:S01]  /*6670*/  @!P1 IMAD.MOV R14, RZ, RZ, -R14 ;  /* 0x000000ffff0e9224 */ /* 0x000fe200078e0a0e */
[----:B------:R-:W-:Y:S01]  /*6680*/  ISETP.GE.AND P1, PT, R140, RZ, PT ;  /* 0x000000ff8c00720c */ /* 0x000fe20003f26270 */
[----:B------:R-:W1:Y:S01]  /*6690*/  LDCU UR13, c[0x0][0x3b0] ;  /* 0x00007600ff0d77ac */ /* 0x000e620008000800 */
[----:B------:R-:W-:Y:S01]  /*66a0*/  MOV R16, R63 ;  /* 0x0000003f00107202 */ /* 0x000fe20000000f00 */
[----:B------:R-:W-:Y:S01]  /*66b0*/  IMAD R241, R241, UR72, RZ ;  /* 0x00000048f1f17c24 */ /* 0x000fe2000f8e02ff */
[C---:B------:R-:W-:Y:S01]  /*66c0*/  SEL R6, R153.reuse, R4, !P0 ;  /* 0x0000000499067207 */ /* 0x040fe20004000000 */
[----:B------:R-:W-:Y:S01]  /*66d0*/  IMAD.MOV.U32 R4, RZ, RZ, R71 ;  /* 0x000000ffff047224 */ /* 0x000fe200078e0047 */
[C---:B------:R-:W-:Y:S01]  /*66e0*/  SEL R219, R153.reuse, R39, !P0 ;  /* 0x0000002799db7207 */ /* 0x040fe20004000000 */
[----:B------:R-:W-:Y:S01]  /*66f0*/  @!P3 IMAD.MOV R16, RZ, RZ, -R16 ;  /* 0x000000ffff10b224 */ /* 0x000fe200078e0a10 */
[----:B------:R-:W-:Y:S01]  /*6700*/  @!P4 IADD3 R12, PT, PT, -R12, RZ, RZ ;  /* 0x000000ff0c0cc210 */ /* 0x000fe20007ffe1ff */
[----:B------:R-:W-:Y:S01]  /*6710*/  @!P5 IMAD.MOV R4, RZ, RZ, -R4 ;  /* 0x000000ffff04d224 */ /* 0x000fe200078e0a04 */
[----:B------:R-:W-:Y:S01]  /*6720*/  ISETP.GE.AND P4, PT, R150, RZ, PT ;  /* 0x000000ff9600720c */ /* 0x000fe20003f86270 */
[----:B------:R-:W-:Y:S01]  /*6730*/  IMAD R6, R6, UR72, RZ ;  /* 0x0000004806067c24 */ /* 0x000fe2000f8e02ff */
[----:B------:R-:W-:Y:S01]  /*6740*/  SEL R207, R153, R20, !P0 ;  /* 0x0000001499cf7207 */ /* 0x000fe20004000000 */
[----:B------:R-:W-:Y:S01]  /*6750*/  IMAD R219, R219, UR72, RZ ;  /* 0x00000048dbdb7c24 */ /* 0x000fe2000f8e02ff */
[----:B------:R-:W-:-:S02]  /*6760*/  @!P1 IADD3 R125, PT, PT, -R125, RZ, RZ ;  /* 0x000000ff7d7d9210 */ /* 0x000fc40007ffe1ff */
[----:B------:R-:W-:Y:S01]  /*6770*/  ISETP.GE.AND P1, PT, R154, RZ, PT ;  /* 0x000000ff9a00720c */ /* 0x000fe20003f26270 */
[----:B------:R-:W-:Y:S01]  /*6780*/  IMAD R207, R207, UR67, RZ ;  /* 0x00000043cfcf7c24 */ /* 0x000fe2000f8e02ff */
[C---:B------:R-:W-:Y:S01]  /*6790*/  SEL R39, R153.reuse, R47, !P0 ;  /* 0x0000002f99277207 */ /* 0x040fe20004000000 */
[----:B------:R-:W1:Y:S01]  /*67a0*/  LDCU UR67, c[0x0][0x3b0] ;  /* 0x00007600ff4377ac */ /* 0x000e620008000800 */
[C---:B------:R-:W-:Y:S02]  /*67b0*/  SEL R20, R153.reuse, R53, !P0 ;  /* 0x0000003599147207 */ /* 0x040fe40004000000 */
[----:B------:R-:W-:Y:S01]  /*67c0*/  SEL R47, R153, R46, !P0 ;  /* 0x0000002e992f7207 */ /* 0x000fe20004000000 */
[----:B------:R-:W-:Y:S01]  /*67d0*/  @!P4 IMAD.MOV R127, RZ, RZ, -R127 ;  /* 0x000000ffff7fc224 */ /* 0x000fe200078e0a7f */
[----:B------:R-:W-:Y:S01]  /*67e0*/  ISETP.GE.AND P4, PT, R120, RZ, PT ;  /* 0x000000ff7800720c */ /* 0x000fe20003f86270 */
[----:B------:R-:W-:Y:S01]  /*67f0*/  IMAD R39, R39, UR48, RZ ;  /* 0x0000003027277c24 */ /* 0x000fe2000f8e02ff */
[----:B------:R-:W-:Y:S01]  /*6800*/  SEL R211, R153, R18, !P0 ;  /* 0x0000001299d37207 */ /* 0x000fe20004000000 */
[----:B------:R-:W-:Y:S01]  /*6810*/  IMAD R47, R47, UR44, RZ ;  /* 0x0000002c2f2f7c24 */ /* 0x000fe2000f8e02ff */
[----:B------:R-:W-:Y:S01]  /*6820*/  ISETP.GE.AND P3, PT, R152, RZ, PT ;  /* 0x000000ff9800720c */ /* 0x000fe20003f66270 */
[----:B------:R-:W-:Y:S01]  /*6830*/  @!P1 IMAD.MOV R119, RZ, RZ, -R119 ;  /* 0x000000ffff779224 */ /* 0x000fe200078e0a77 */
[----:B------:R-:W-:Y:S01]  /*6840*/  ISETP.GE.AND P1, PT, R146, RZ, PT ;  /* 0x000000ff9200720c */ /* 0x000fe20003f26270 */
[----:B------:R-:W1:Y:S01]  /*6850*/  LDCU UR44, c[0x0][0x3b0] ;  /* 0x00007600ff2c77ac */ /* 0x000e620008000800 */
[----:B------:R-:W-:Y:S01]  /*6860*/  MOV R18, R57 ;  /* 0x0000003900127202 */ /* 0x000fe20000000f00 */
[----:B------:R-:W-:Y:S01]  /*6870*/  IMAD R211, R211, UR69, RZ ;  /* 0x00000045d3d37c24 */ /* 0x000fe2000f8e02ff */
[C---:B------:R-:W-:Y:S01]  /*6880*/  SEL R57, R153.reuse, R55, !P0 ;  /* 0x0000003799397207 */ /* 0x040fe20004000000 */
[----:B------:R-:W-:Y:S01]  /*6890*/  IMAD R55, R20, UR40, RZ ;  /* 0x0000002814377c24 */ /* 0x000fe2000f8e02ff */
[----:B------:R-:W-:Y:S01]  /*68a0*/  ISETP.GE.AND P5, PT, R138, RZ, PT ;  /* 0x000000ff8a00720c */ /* 0x000fe20003fa6270 */
[----:B------:R-:W-:Y:S01]  /*68b0*/  @!P4 IMAD.MOV R121, RZ, RZ, -R121 ;  /* 0x000000ffff79c224 */ /* 0x000fe200078e0a79 */
[----:B------:R-:W-:Y:S01]  /*68c0*/  ISETP.GE.AND P4, PT, R156, RZ, PT ;  /* 0x000000ff9c00720c */ /* 0x000fe20003f86270 */
[----:B------:R-:W1:Y:S01]  /*68d0*/  LDCU UR40, c[0x0][0x3b0] ;  /* 0x00007600ff2877ac */ /* 0x000e620008000800 */
[----:B------:R-:W-:Y:S01]  /*68e0*/  MOV R20, R61 ;  /* 0x0000003d00147202 */ /* 0x000fe20000000f00 */
[----:B------:R-:W-:Y:S01]  /*68f0*/  @!P3 IMAD.MOV R123, RZ, RZ, -R123 ;  /* 0x000000ffff7bb224 */ /* 0x000fe200078e0a7b */
[----:B------:R-:W-:Y:S01]  /*6900*/  SEL R155, R153, R155, !P0 ;  /* 0x0000009b999b7207 */ /* 0x000fe20004000000 */
[----:B------:R-:W-:Y:S01]  /*6910*/  @!P1 IMAD.MOV R135, RZ, RZ, -R135 ;  /* 0x000000ffff879224 */ /* 0x000fe200078e0a87 */
[----:B------:R-:W-:Y:S01]  /*6920*/  ISETP.GE.AND P1, PT, R136, RZ, PT ;  /* 0x000000ff8800720c */ /* 0x000fe20003f26270 */
[----:B------:R-:W-:Y:S01]  /*6930*/  IMAD R57, R57, UR39, RZ ;  /* 0x0000002739397c24 */ /* 0x000fe2000f8e02ff */
[C---:B------:R-:W-:Y:S01]  /*6940*/  SEL R247, R153.reuse, R10, !P0 ;  /* 0x0000000a99f77207 */ /* 0x040fe20004000000 */
[----:B------:R-:W1:Y:S01]  /*6950*/  LDCU UR39, c[0x0][0x3b0] ;  /* 0x00007600ff2777ac */ /* 0x000e620008000800 */
[----:B------:R-:W-:Y:S01]  /*6960*/  MOV R10, R69 ;  /* 0x00000045000a7202 */ /* 0x000fe20000000f00 */
[----:B------:R-:W-:Y:S01]  /*6970*/  @!P5 IMAD.MOV R129, RZ, RZ, -R129 ;  /* 0x000000ffff81d224 */ /* 0x000fe200078e0a81 */
[----:B------:R-:W-:Y:S01]  /*6980*/  SEL R251, R153, R8, !P0 ;  /* 0x0000000899fb7207 */ /* 0x000fe20004000000 */
[----:B------:R-:W-:Y:S01]  /*6990*/  @!P4 IMAD.MOV R20, RZ, RZ, -R20 ;  /* 0x000000ffff14c224 */ /* 0x000fe200078e0a14 */
[----:B------:R-:W-:Y:S01]  /*69a0*/  ISETP.GE.AND P4, PT, R148, RZ, PT ;  /* 0x000000ff9400720c */ /* 0x000fe20003f86270 */
[----:B------:R-:W-:Y:S01]  /*69b0*/  IMAD R8, R155, UR72, RZ ;  /* 0x000000489b087c24 */ /* 0x000fe2000f8e02ff */
[----:B------:R-:W-:Y:S01]  /*69c0*/  ISETP.GE.AND P6, PT, R163, RZ, PT ;  /* 0x000000ffa300720c */ /* 0x000fe20003fc6270 */
[----:B------:R-:W-:Y:S01]  /*69d0*/  @!P2 IMAD.MOV R10, RZ, RZ, -R10 ;  /* 0x000000ffff0aa224 */ /* 0x000fe200078e0a0a */
[----:B------:R-:W-:Y:S01]  /*69e0*/  ISETP.GE.AND P2, PT, R128, RZ, PT ;  /* 0x000000ff8000720c */ /* 0x000fe20003f46270 */
[----:B------:R-:W-:Y:S01]  /*69f0*/  @!P1 IMAD.MOV R133, RZ, RZ, -R133 ;  /* 0x000000ffff859224 */ /* 0x000fe200078e0a85 */
[----:B------:R-:W-:Y:S01]  /*6a00*/  SEL R5, R153, R7, !P0 ;  /* 0x0000000799057207 */ /* 0x000fe20004000000 */
[----:B------:R-:W-:Y:S01]  /*6a10*/  IMAD R251, R251, UR72, RZ ;  /* 0x00000048fbfb7c24 */ /* 0x000fe2000f8e02ff */
[C---:B--2---:R-:W-:Y:S01]  /*6a20*/  LEA R2, P1, R8.reuse, R232, 0x2 ;  /* 0x000000e808027211 */ /* 0x044fe200078210ff */
[----:B------:R-:W-:Y:S01]  /*6a30*/  IMAD R247, R247, UR72, RZ ;  /* 0x00000048f7f77c24 */ /* 0x000fe2000f8e02ff */
[----:B------:R-:W-:Y:S01]  /*6a40*/  SEL R92, R153, R92, !P0 ;  /* 0x0000005c995c7207 */ /* 0x000fe20004000000 */
[----:B------:R-:W-:Y:S01]  /*6a50*/  IMAD R5, R5, UR73, RZ ;  /* 0x0000004905057c24 */ /* 0x000fe2000f8e02ff */
[C---:B------:R-:W-:Y:S01]  /*6a60*/  SEL R181, R153.reuse, R4, !P0 ;  /* 0x0000000499b57207 */ /* 0x040fe20004000000 */
[----:B------:R-:W-:Y:S01]  /*6a70*/  @!P4 IMAD.MOV R141, RZ, RZ, -R141 ;  /* 0x000000ffff8dc224 */ /* 0x000fe200078e0a8d */
[C---:B------:R-:W-:Y:S01]  /*6a80*/  SEL R4, R153.reuse, R123, !P0 ;  /* 0x0000007b99047207 */ /* 0x040fe20004000000 */
[----:B------:R-:W2:Y:S01]  /*6a90*/  LDCU UR73, c[0x0][0x3b0] ;  /* 0x00007600ff4977ac */ /* 0x000ea20008000800 */
[C---:B------:R-:W-:Y:S01]  /*6aa0*/  SEL R249, R153.reuse, R9, !P0 ;  /* 0x0000000999f97207 */ /* 0x040fe20004000000 */
[----:B------:R-:W-:Y:S01]  /*6ab0*/  @!P2 IMAD.MOV R18, RZ, RZ, -R18 ;  /* 0x000000ffff12a224 */ /* 0x000fe200078e0a12 */
[----:B------:R-:W-:Y:S01]  /*6ac0*/  LEA.HI.X.SX32 R3, R8, R0, 0x2, P1 ;  /* 0x0000000008037211 */ /* 0x000fe200008f16ff */
[----:B------:R-:W2:Y:S01]  /*6ad0*/  LDCU UR69, c[0x0][0x3b0] ;  /* 0x00007600ff4577ac */ /* 0x000ea20008000800 */
[C---:B------:R-:W-:Y:S01]  /*6ae0*/  SEL R191, R153.reuse, R129, !P0 ;  /* 0x0000008199bf7207 */ /* 0x040fe20004000000 */
[----:B----4-:R-:W-:Y:S01]  /*6af0*/  IMAD R129, R92, UR15, RZ ;  /* 0x0000000f5c817c24 */ /* 0x010fe2000f8e02ff */
[----:B------:R-:W-:Y:S01]  /*6b00*/  SEL R245, R153, R13, !P0 ;  /* 0x0000000d99f57207 */ /* 0x000fe20004000000 */
[----:B-1----:R-:W-:Y:S01]  /*6b10*/  IMAD R92, R4, UR44, RZ ;  /* 0x0000002c045c7c24 */ /* 0x002fe2000f8e02ff */
[----:B------:R-:W-:Y:S01]  /*6b20*/  LEA R4, P4, R5, R232, 0x2 ;  /* 0x000000e805047211 */ /* 0x000fe200078810ff */
[----:B------:R-:W-:Y:S01]  /*6b30*/  IMAD R249, R249, UR72, RZ ;  /* 0x00000048f9f97c24 */ /* 0x000fe2000f8e02ff */
[----:B------:R1:W-:Y:S01]  /*6b40*/  STL.64 [R1+0x68], R2 ;  /* 0x0000680201007387 */ /* 0x0003e20000100a00 */
[----:B------:R-:W-:Y:S01]  /*6b50*/  @!P6 IADD3 R149, PT, PT, -R149, RZ, RZ ;  /* 0x000000ff9595e210 */ /* 0x000fe20007ffe1ff */
[----:B------:R-:W-:Y:S01]  /*6b60*/  IMAD R245, R245, UR72, RZ ;  /* 0x00000048f5f57c24 */ /* 0x000fe2000f8e02ff */
[----:B------:R-:W-:Y:S01]  /*6b70*/  ISETP.GE.AND P5, PT, R142, RZ, PT ;  /* 0x000000ff8e00720c */ /* 0x000fe20003fa6270 */
[----:B------:R-:W4:Y:S01]  /*6b80*/  LDCU UR48, c[0x0][0x3b0] ;  /* 0x00007600ff3077ac */ /* 0x000f220008000800 */
[----:B------:R-:W-:-:S02]  /*6b90*/  ISETP.GE.AND P2, PT, R130, RZ, PT ;  /* 0x000000ff8200720c */ /* 0x000fc40003f46270 */
[----:B------:R-:W-:Y:S02]  /*6ba0*/  LEA R234, P6, R251, R232, 0x2 ;  /* 0x000000e8fbea7211 */ /* 0x000fe400078c10ff */
[----:B------:R-:W-:Y:S02]  /*6bb0*/  LEA.HI.X.SX32 R5, R5, R0, 0x2, P4 ;  /* 0x0000000005057211 */ /* 0x000fe400020f16ff */
[-C--:B------:R-:W-:Y:S02]  /*6bc0*/  LEA R236, P4, R249, R232.reuse, 0x2 ;  /* 0x000000e8f9ec7211 */ /* 0x080fe400078810ff */
[C---:B-1----:R-:W-:Y:S02]  /*6bd0*/  LEA R2, P1, R6.reuse, R232, 0x2 ;  /* 0x000000e806027211 */ /* 0x042fe400078210ff */
[-C--:B------:R-:W-:Y:S01]  /*6be0*/  LEA.HI.X.SX32 R235, R251, R0.reuse, 0x2, P6 ;  /* 0x00000000fbeb7211 */ /* 0x080fe200030f16ff */
[----:B------:R-:W-:Y:S01]  /*6bf0*/  @!P5 IMAD.MOV R145, RZ, RZ, -R145 ;  /* 0x000000ffff91d224 */ /* 0x000fe200078e0a91 */
[----:B------:R-:W-:-:S02]  /*6c00*/  LEA.HI.X.SX32 R3, R6, R0, 0x2, P1 ;  /* 0x0000000006037211 */ /* 0x000fc400008f16ff */
[----:B------:R-:W-:Y:S02]  /*6c10*/  LEA.HI.X.SX32 R237, R249, R0, 0x2, P4 ;  /* 0x00000000f9ed7211 */ /* 0x000fe400020f16ff */
[----:B------:R-:W-:Y:S01]  /*6c20*/  SEL R239, R153, R23, !P0 ;  /* 0x0000001799ef7207 */ /* 0x000fe20004000000 */
[----:B------:R1:W-:Y:S01]  /*6c30*/  STL.64 [R1+0x60], R2 ;  /* 0x0000600201007387 */ /* 0x0003e20000100a00 */
[----:B------:R-:W-:Y:S01]  /*6c40*/  LEA R250, P6, R245, R232, 0x2 ;  /* 0x000000e8f5fa7211 */ /* 0x000fe200078c10ff */
[----:B------:R-:W-:Y:S01]  /*6c50*/  IMAD.MOV.U32 R249, RZ, RZ, R251 ;  /* 0x000000fffff97224 */ /* 0x000fe200078e00fb */
[----:B------:R-:W-:Y:S01]  /*6c60*/  SEL R225, R153, R25, !P0 ;  /* 0x0000001999e17207 */ /* 0x000fe20004000000 */
[----:B------:R2:W-:Y:S01]  /*6c70*/  STL.64 [R1+0x58], R234 ;  /* 0x000058ea01007387 */ /* 0x0005e20000100a00 */
[----:B------:R-:W-:Y:S01]  /*6c80*/  MOV R248, R250 ;  /* 0x000000fa00f87202 */ /* 0x000fe20000000f00 */
[----:B------:R-:W-:Y:S01]  /*6c90*/  IMAD R239, R239, UR72, RZ ;  /* 0x00000048efef7c24 */ /* 0x000fe2000f8e02ff */
[----:B------:R-:W-:Y:S01]  /*6ca0*/  SEL R223, R153, R28, !P0 ;  /* 0x0000001c99df7207 */ /* 0x000fe20004000000 */
[----:B------:R-:W-:Y:S01]  /*6cb0*/  IMAD R225, R225, UR72, RZ ;  /* 0x00000048e1e17c24 */ /* 0x000fe2000f8e02ff */
[----:B------:R-:W-:Y:S01]  /*6cc0*/  SEL R221, R153, R38, !P0 ;  /* 0x0000002699dd7207 */ /* 0x000fe20004000000 */
[----:B----4-:R-:W-:Y:S01]  /*6cd0*/  IMAD R191, R191, UR48, RZ ;  /* 0x00000030bfbf7c24 */ /* 0x010fe2000f8e02ff */
[----:B------:R-:W-:-:S02]  /*6ce0*/  @!P2 IADD3 R139, PT, PT, -R139, RZ, RZ ;  /* 0x000000ff8b8ba210 */ /* 0x000fc40007ffe1ff */
[----:B-1----:R-:W-:Y:S02]  /*6cf0*/  LEA R2, P1, R247, R232, 0x2 ;  /* 0x000000e8f7027211 */ /* 0x002fe400078210ff */
[----:B------:R-:W-:Y:S01]  /*6d00*/  ISETP.GE.AND P5, PT, R132, RZ, PT ;  /* 0x000000ff8400720c */ /* 0x000fe20003fa6270 */
[----:B--2---:R1:W5:Y:S01]  /*6d10*/  LDL.LU.64 R234, [R1+0x1168] ;  /* 0x0011680001ea7983 */ /* 0x0043620000300a00 */
[----:B------:R-:W-:Y:S01]  /*6d20*/  ISETP.GE.AND P2, PT, R122, RZ, PT ;  /* 0x000000ff7a00720c */ /* 0x000fe20003f46270 */
[----:B------:R-:W-:Y:S01]  /*6d30*/  IMAD.MOV.U32 R246, RZ, RZ, R248 ;  /* 0x000000fffff67224 */ /* 0x000fe200078e00f8 */
[----:B------:R-:W-:Y:S01]  /*6d40*/  SEL R217, R153, R40, !P0 ;  /* 0x0000002899d97207 */ /* 0x000fe20004000000 */
[----:B------:R2:W-:Y:S01]  /*6d50*/  STL.64 [R1+0x50], R236 ;  /* 0x000050ec01007387 */ /* 0x0005e20000100a00 */
[-C--:B------:R-:W-:Y:S01]  /*6d60*/  LEA.HI.X.SX32 R3, R247, R0.reuse, 0x2, P1 ;  /* 0x00000000f7037211 */ /* 0x080fe200008f16ff */
[----:B------:R-:W-:Y:S01]  /*6d70*/  IMAD R223, R223, UR72, RZ ;  /* 0x00000048dfdf7c24 */ /* 0x000fe2000f8e02ff */
[----:B------:R-:W-:Y:S01]  /*6d80*/  MOV R247, R249 ;  /* 0x000000f900f77202 */ /* 0x000fe20000000f00 */
[----:B------:R-:W-:Y:S01]  /*6d90*/  IMAD R221, R221, UR72, RZ ;  /* 0x00000048dddd7c24 */ /* 0x000fe2000f8e02ff */
[----:B------:R-:W-:Y:S01]  /*6da0*/  LEA.HI.X.SX32 R247, R245, R0, 0x2, P6 ;  /* 0x00000000f5f77211 */ /* 0x000fe200030f16ff */
[----:B------:R-:W-:Y:S01]  /*6db0*/  IMAD R217, R217, UR72, RZ ;  /* 0x00000048d9d97c24 */ /* 0x000fe2000f8e02ff */
[C---:B------:R-:W-:Y:S01]  /*6dc0*/  SEL R215, R153.reuse, R41, !P0 ;  /* 0x0000002999d77207 */ /* 0x040fe20004000000 */
[----:B------:R-:W-:Y:S01]  /*6dd0*/  @!P5 IMAD.MOV R137, RZ, RZ, -R137 ;  /* 0x000000ffff89d224 */ /* 0x000fe200078e0a89 */
[C---:B------:R-:W-:Y:S01]  /*6de0*/  SEL R49, R153.reuse, R49, !P0 ;  /* 0x0000003199317207 */ /* 0x040fe20004000000 */
[----:B------:R-:W-:Y:S01]  /*6df0*/  @!P2 IMAD.MOV R117, RZ, RZ, -R117 ;  /* 0x000000ffff75a224 */ /* 0x000fe200078e0a75 */
[----:B------:R-:W-:Y:S01]  /*6e00*/  SEL R213, R153, R15, !P0 ;  /* 0x0000000f99d57207 */ /* 0x000fe20004000000 */
[----:B--2---:R1:W5:Y:S01]  /*6e10*/  LDL.LU.64 R236, [R1+0x1160] ;  /* 0x0011600001ec7983 */ /* 0x0043620000300a00 */
[-C--:B------:R-:W-:Y:S01]  /*6e20*/  LEA R248, P1, R241, R232.reuse, 0x2 ;  /* 0x000000e8f1f87211 */ /* 0x080fe200078210ff */
[----:B------:R-:W-:Y:S01]  /*6e30*/  IMAD R215, R215, UR71, RZ ;  /* 0x00000047d7d77c24 */ /* 0x000fe2000f8e02ff */
[----:B------:R-:W-:Y:S01]  /*6e40*/  LEA R246, P6, R239, R232, 0x2 ;  /* 0x000000e8eff67211 */ /* 0x000fe200078c10ff */
[----:B------:R2:W-:Y:S01]  /*6e50*/  STL [R1+0x40], R250 ;  /* 0x000040fa01007387 */ /* 0x0005e20000100800 */
[----:B------:R-:W-:Y:S01]  /*6e60*/  SEL R51, R153, R51, !P0 ;  /* 0x0000003399337207 */ /* 0x000fe20004000000 */
[----:B------:R-:W-:Y:S01]  /*6e70*/  IMAD R49, R49, UR43, RZ ;  /* 0x0000002b31317c24 */ /* 0x000fe2000f8e02ff */
[----:B------:R-:W-:Y:S01]  /*6e80*/  LEA.HI.X.SX32 R249, R241, R0, 0x2, P1 ;  /* 0x00000000f1f97211 */ /* 0x000fe200008f16ff */
[----:B------:R4:W-:Y:S01]  /*6e90*/  STL.64 [R1+0x48], R2 ;  /* 0x0000480201007387 */ /* 0x0009e20000100a00 */
[----:B------:R-:W-:Y:S01]  /*6ea0*/  SEL R209, R153, R19, !P0 ;  /* 0x0000001399d17207 */ /* 0x000fe20004000000 */
[----:B------:R-:W-:Y:S01]  /*6eb0*/  IMAD R213, R213, UR70, RZ ;  /* 0x00000046d5d57c24 */ /* 0x000fe2000f8e02ff */
[----:B------:R-:W-:Y:S01]  /*6ec0*/  SEL R52, R153, R52, !P0 ;  /* 0x0000003499347207 */ /* 0x000fe20004000000 */
[----:B------:R-:W1:Y:S01]  /*6ed0*/  LDCU UR43, c[0x0][0x3b0] ;  /* 0x00007600ff2b77ac */ /* 0x000e620008000800 */
[----:B------:R-:W-:Y:S01]  /*6ee0*/  ISETP.GE.AND P3, PT, R144, RZ, PT ;  /* 0x000000ff9000720c */ /* 0x000fe20003f66270 */
[----:B------:R-:W-:Y:S01]  /*6ef0*/  IMAD R51, R51, UR42, RZ ;  /* 0x0000002a33337c24 */ /* 0x000fe2000f8e02ff */
[-C--:B--2---:R-:W-:Y:S01]  /*6f00*/  LEA R250, P4, R243, R232.reuse, 0x2 ;  /* 0x000000e8f3fa7211 */ /* 0x084fe200078810ff */
[----:B------:R-:W2:Y:S01]  /*6f10*/  LDCU UR42, c[0x0][0x3b0] ;  /* 0x00007600ff2a77ac */ /* 0x000ea20008000800 */
[----:B------:R-:W-:Y:S01]  /*6f20*/  LEA R242, P1, R223, R232, 0x2 ;  /* 0x000000e8dff27211 */ /* 0x000fe200078210ff */
[----:B------:R-:W-:Y:S01]  /*6f30*/  IMAD R209, R209, UR68, RZ ;  /* 0x00000044d1d17c24 */ /* 0x000fe2000f8e02ff */
[----:B------:R-:W-:Y:S01]  /*6f40*/  LEA.HI.X.SX32 R251, R243, R0, 0x2, P4 ;  /* 0x00000000f3fb7211 */ /* 0x000fe200020f16ff */
[----:B----4-:R4:W5:Y:S01]  /*6f50*/  LDL.LU.64 R2, [R1+0x1158] ;  /* 0x0011580001027983 */ /* 0x0109620000300a00 */
[----:B------:R-:W-:Y:S01]  /*6f60*/  LEA R244, P4, R225, R232, 0x2 ;  /* 0x000000e8e1f47211 */ /* 0x000fe200078810ff */
[----:B------:R-:W-:Y:S01]  /*6f70*/  IMAD R53, R52, UR41, RZ ;  /* 0x0000002934357c24 */ /* 0x000fe2000f8e02ff */
[-C--:B------:R-:W-:Y:S01]  /*6f80*/  LEA.HI.X.SX32 R243, R223, R0.reuse, 0x2, P1 ;  /* 0x00000000dff37211 */ /* 0x080fe200008f16ff */
[----:B------:R1:W-:Y:S01]  /*6f90*/  STL [R1+0x44], R247 ;  /* 0x000044f701007387 */ /* 0x0003e20000100800 */
[----:B------:R-:W-:Y:S01]  /*6fa0*/  LEA.HI.X.SX32 R245, R225, R0, 0x2, P4 ;  /* 0x00000000e1f57211 */ /* 0x000fe200020f16ff */
[----:B------:R-:W2:Y:S01]  /*6fb0*/  LDCU UR41, c[0x0][0x3b0] ;  /* 0x00007600ff2977ac */ /* 0x000ea20008000800 */
[----:B------:R-:W-:Y:S01]  /*6fc0*/  LEA R238, P4, R219, R232, 0x2 ;  /* 0x000000e8dbee7211 */ /* 0x000fe200078810ff */
[----:B------:R2:W-:Y:S01]  /*6fd0*/  STL.64 [R1+0x38], R250 ;  /* 0x000038fa01007387 */ /* 0x0005e20000100a00 */
[C---:B------:R-:W-:Y:S01]  /*6fe0*/  SEL R205, R153.reuse, R17, !P0 ;  /* 0x0000001199cd7207 */ /* 0x040fe20004000000 */
[----:B------:R-:W3:Y:S01]  /*6ff0*/  LDCU UR72, c[0x0][0x3b0] ;  /* 0x00007600ff4877ac */ /* 0x000ee20008000800 */
[----:B------:R-:W-:Y:S01]  /*7000*/  SEL R203, R153, R22, !P0 ;  /* 0x0000001699cb7207 */ /* 0x000fe20004000000 */
[----:B------:R-:W-:Y:S01]  /*7010*/  VIADD R52, R252, 0xfffffffd ;  /* 0xfffffffdfc347836 */ /* 0x000fe20000000000 */
[----:B------:R-:W-:Y:S01]  /*7020*/  ISETP.GE.AND P5, PT, R124, RZ, PT ;  /* 0x000000ff7c00720c */ /* 0x000fe20003fa6270 */
[----:B------:R-:W3:Y:S01]  /*7030*/  LDCU UR70, c[0x0][0x3b0] ;  /* 0x00007600ff4677ac */ /* 0x000ee20008000800 */
[----:B-1----:R-:W-:Y:S01]  /*7040*/  LEA.HI.X.SX32 R247, R239, R0, 0x2, P6 ;  /* 0x00000000eff77211 */ /* 0x002fe200030f16ff */
[----:B------:R1:W-:Y:S01]  /*7050*/  STL.64 [R1+0x30], R248 ;  /* 0x000030f801007387 */ /* 0x0003e20000100a00 */
[----:B------:R-:W-:Y:S01]  /*7060*/  LEA R240, P6, R221, R232, 0x2 ;  /* 0x000000e8ddf07211 */ /* 0x000fe200078c10ff */
[----:B------:R-:W-:Y:S01]  /*7070*/  IMAD R205, R205, UR66, RZ ;  /* 0x00000042cdcd7c24 */ /* 0x000fe2000f8e02ff */
[----:B------:R-:W-:Y:S01]  /*7080*/  ISETP.GE.AND P2, PT, R157, RZ, PT ;  /* 0x000000ff9d00720c */ /* 0x000fe20003f46270 */
[----:B------:R-:W-:Y:S01]  /*7090*/  IMAD R203, R203, UR65, RZ ;  /* 0x00000041cbcb7c24 */ /* 0x000fe2000f8e02ff */
[----:B------:R-:W-:Y:S01]  /*70a0*/  LEA.HI.X.SX32 R241, R221, R0, 0x2, P6 ;  /* 0x00000000ddf17211 */ /* 0x000fe200030f16ff */
[----:B------:R-:W3:Y:S01]  /*70b0*/  LDCU UR68, c[0x0][0x3b0] ;  /* 0x00007600ff4477ac */ /* 0x000ee20008000800 */
[----:B------:R-:W-:-:S02]  /*70c0*/  SEL R63, R153, R56, !P0 ;  /* 0x00000038993f7207 */ /* 0x000fc40004000000 */
[-C--:B------:R-:W-:Y:S01]  /*70d0*/  LEA R224, P1, R217, R232.reuse, 0x2 ;  /* 0x000000e8d9e07211 */ /* 0x080fe200078210ff */
[----:B------:R-:W-:Y:S01]  /*70e0*/  @!P5 IMAD.MOV R111, RZ, RZ, -R111 ;  /* 0x000000ffff6fd224 */ /* 0x000fe200078e0a6f */
[----:B--2---:R-:W-:Y:S01]  /*70f0*/  LEA R250, P6, R215, R232, 0x2 ;  /* 0x000000e8d7fa7211 */ /* 0x004fe200078c10ff */
[----:B------:R-:W2:Y:S01]  /*7100*/  LDCU UR71, c[0x0][0x3b0] ;  /* 0x00007600ff4777ac */ /* 0x000ea20008000800 */
[----:B------:R-:W-:Y:S02]  /*7110*/  LEA.HI.X.SX32 R239, R219, R0, 0x2, P4 ;  /* 0x00000000dbef7211 */ /* 0x000fe400020f16ff */
[----:B------:R-:W-:Y:S01]  /*7120*/  SEL R7, R153, R21, !P0 ;  /* 0x0000001599077207 */ /* 0x000fe20004000000 */
[----:B------:R3:W-:Y:S01]  /*7130*/  STL.64 [R1+0x28], R246 ;  /* 0x000028f601007387 */ /* 0x0007e20000100a00 */
[----:B-1----:R-:W-:Y:S01]  /*7140*/  LEA R248, P4, R213, R232, 0x2 ;  /* 0x000000e8d5f87211 */ /* 0x002fe200078810ff */
[----:B------:R-:W-:Y:S01]  /*7150*/  IMAD R63, R63, UR36, RZ ;  /* 0x000000243f3f7c24 */ /* 0x000fe2000f8e02ff */
[-C--:B------:R-:W-:Y:S01]  /*7160*/  LEA.HI.X.SX32 R225, R217, R0.reuse, 0x2, P1 ;  /* 0x00000000d9e17211 */ /* 0x080fe200008f16ff */
[----:B------:R1:W-:Y:S01]  /*7170*/  STL.64 [R1+0x20], R244 ;  /* 0x000020f401007387 */ /* 0x0003e20000100a00 */
[----:B------:R-:W-:Y:S01]  /*7180*/  LEA.HI.X.SX32 R251, R215, R0, 0x2, P6 ;  /* 0x00000000d7fb7211 */ /* 0x000fe200030f16ff */
[----:B------:R-:W-:Y:S01]  /*7190*/  IMAD R7, R7, UR64, RZ ;  /* 0x0000004007077c24 */ /* 0x000fe2000f8e02ff */
[C---:B------:R-:W-:Y:S01]  /*71a0*/  SEL R9, R153.reuse, R24, !P0 ;  /* 0x0000001899097207 */ /* 0x040fe20004000000 */
[----:B------:R2:W-:Y:S01]  /*71b0*/  STL.64 [R1+0x18], R242 ;  /* 0x000018f201007387 */ /* 0x0005e20000100a00 */
[----:B------:R-:W-:Y:S01]  /*71c0*/  SEL R11, R153, R26, !P0 ;  /* 0x0000001a990b7207 */ /* 0x000fe20004000000 */
[----:B------:R-:W4:Y:S01]  /*71d0*/  LDCU UR36, c[0x0][0x3b0] ;  /* 0x00007600ff2477ac */ /* 0x000f220008000800 */
[----:B------:R-:W-:-:S02]  /*71e0*/  LEA.HI.X.SX32 R249, R213, R0, 0x2, P4 ;  /* 0x00000000d5f97211 */ /* 0x000fc400020f16ff */
[-C--:B---3--:R-:W-:Y:S01]  /*71f0*/  LEA R246, P1, R211, R232.reuse, 0x2 ;  /* 0x000000e8d3f67211 */ /* 0x088fe200078210ff */
[----:B------:R-:W3:Y:S01]  /*7200*/  LDCU UR66, c[0x0][0x3b0] ;  /* 0x00007600ff4277ac */ /* 0x000ee20008000800 */
[----:B------:R-:W-:Y:S02]  /*7210*/  SEL R13, R153, R27, !P0 ;  /* 0x0000001b990d7207 */ /* 0x000fe40004000000 */
[----:B-1----:R-:W-:Y:S01]  /*7220*/  LEA R244, P6, R209, R232, 0x2 ;  /* 0x000000e8d1f47211 */ /* 0x002fe200078c10ff */
[----:B------:R1:W-:Y:S01]  /*7230*/  STL.64 [R1+0x10], R240 ;  /* 0x000010f001007387 */ /* 0x0003e20000100a00 */
[----:B------:R-:W-:Y:S01]  /*7240*/  SEL R90, R153, R90, !P0 ;  /* 0x0000005a995a7207 */ /* 0x000fe20004000000 */
[----:B------:R-:W-:Y:S01]  /*7250*/  IMAD R9, R9, UR63, RZ ;  /* 0x0000003f09097c24 */ /* 0x000fe2000f8e02ff */
[----:B--2---:R-:W-:Y:S01]  /*7260*/  LEA R242, P4, R207, R232, 0x2 ;  /* 0x000000e8cff27211 */ /* 0x004fe200078810ff */
[----:B------:R2:W-:Y:S01]  /*7270*/  STL.64 [R1+0x8], R238 ;  /* 0x000008ee01007387 */ /* 0x0005e20000100a00 */
[----:B------:R-:W-:Y:S01]  /*7280*/  SEL R183, R153, R10, !P0 ;  /* 0x0000000a99b77207 */ /* 0x000fe20004000000 */
[----:B------:R-:W-:Y:S01]  /*7290*/  IMAD R11, R11, UR62, RZ ;  /* 0x0000003e0b0b7c24 */ /* 0x000fe2000f8e02ff */
[----:B------:R-:W-:Y:S01]  /*72a0*/  SEL R88, R153, R88, !P0 ;  /* 0x0000005899587207 */ /* 0x000fe20004000000 */
[----:B------:R-:W-:Y:S01]  /*72b0*/  IMAD R13, R13, UR61, RZ ;  /* 0x0000003d0d0d7c24 */ /* 0x000fe2000f8e02ff */
[C---:B------:R-:W-:Y:S01]  /*72c0*/  SEL R185, R153.reuse, R12, !P0 ;  /* 0x0000000c99b97207 */ /* 0x040fe20004000000 */
[----:B------:R-:W3:Y:S01]  /*72d0*/  LDCU UR65, c[0x0][0x3b0] ;  /* 0x00007600ff4177ac */ /* 0x000ee20008000800 */
[----:B------:R-:W-:-:S02]  /*72e0*/  SEL R10, R153, R145, !P0 ;  /* 0x00000091990a7207 */ /* 0x000fc40004000000 */
[-C--:B------:R-:W-:Y:S01]  /*72f0*/  LEA.HI.X.SX32 R247, R211, R0.reuse, 0x2, P1 ;  /* 0x00000000d3f77211 */ /* 0x080fe200008f16ff */
[----:B------:R-:W3:Y:S01]  /*7300*/  LDCU UR64, c[0x0][0x3b0] ;  /* 0x00007600ff4077ac */ /* 0x000ee20008000800 */
[----:B------:R-:W-:Y:S02]  /*7310*/  LEA.HI.X.SX32 R245, R209, R0, 0x2, P6 ;  /* 0x00000000d1f57211 */ /* 0x000fe400030f16ff */
[C---:B------:R-:W-:Y:S01]  /*7320*/  SEL R15, R153.reuse, R29, !P0 ;  /* 0x0000001d990f7207 */ /* 0x040fe20004000000 */
[----:B------:R-:W3:Y:S01]  /*7330*/  LDCU UR63, c[0x0][0x3b0] ;  /* 0x00007600ff3f77ac */ /* 0x000ee20008000800 */
[C---:B------:R-:W-:Y:S02]  /*7340*/  SEL R17, R153.reuse, R33, !P0 ;  /* 0x0000002199117207 */ /* 0x040fe40004000000 */
[----:B------:R-:W-:Y:S01]  /*7350*/  SEL R12, R153, R139, !P0 ;  /* 0x0000008b990c7207 */ /* 0x000fe20004000000 */
[----:B------:R-:W-:Y:S01]  /*7360*/  IMAD R15, R15, UR60, RZ ;  /* 0x0000003c0f0f7c24 */ /* 0x000fe2000f8e02ff */
[-C--:B-1----:R-:W-:Y:S01]  /*7370*/  LEA R240, P1, R205, R232.reuse, 0x2 ;  /* 0x000000e8cdf07211 */ /* 0x082fe200078210ff */
[----:B------:R-:W-:Y:S01]  /*7380*/  IMAD R17, R17, UR59, RZ ;  /* 0x0000003b11117c24 */ /* 0x000fe2000f8e02ff */
[----:B--2---:R-:W-:Y:S01]  /*7390*/  LEA R238, P6, R203, R232, 0x2 ;  /* 0x000000e8cbee7211 */ /* 0x004fe200078c10ff */
[----:B------:R-:W1:Y:S01]  /*73a0*/  LDCU UR62, c[0x0][0x3b0] ;  /* 0x00007600ff3e77ac */ /* 0x000e620008000800 */
[----:B------:R-:W-:-:S02]  /*73b0*/  LEA.HI.X.SX32 R243, R207, R0, 0x2, P4 ;  /* 0x00000000cff37211 */ /* 0x000fc400020f16ff */
[----:B------:R-:W-:Y:S01]  /*73c0*/  SEL R19, R153, R30, !P0 ;  /* 0x0000001e99137207 */ /* 0x000fe20004000000 */
[----:B------:R-:W2:Y:S01]  /*73d0*/  LDCU UR61, c[0x0][0x3b0] ;  /* 0x00007600ff3d77ac */ /* 0x000ea20008000800 */
[----:B------:R-:W-:Y:S02]  /*73e0*/  @!P3 IADD3 R143, PT, PT, -R143, RZ, RZ ;  /* 0x000000ff8f8fb210 */ /* 0x000fe40007ffe1ff */
[----:B------:R-:W-:Y:S01]  /*73f0*/  LEA R6, P4, R7, R232, 0x2 ;  /* 0x000000e807067211 */ /* 0x000fe200078810ff */
[----:B------:R-:W-:Y:S01]  /*7400*/  IMAD R19, R19, UR58, RZ ;  /* 0x0000003a13137c24 */ /* 0x000fe2000f8e02ff */
[----:B------:R-:W-:Y:S01]  /*7410*/  ISETP.GE.AND P3, PT, R134, RZ, PT ;  /* 0x000000ff8600720c */ /* 0x000fe20003f66270 */
[----:B------:R-:W1:Y:S01]  /*7420*/  LDCU UR60, c[0x0][0x3b0] ;  /* 0x00007600ff3c77ac */ /* 0x000e620008000800 */
[C---:B------:R-:W-:Y:S02]  /*7430*/  SEL R187, R153.reuse, R14, !P0 ;  /* 0x0000000e99bb7207 */ /* 0x040fe40004000000 */
[C---:B------:R-:W-:Y:S01]  /*7440*/  SEL R197, R153.reuse, R125, !P0 ;  /* 0x0000007d99c57207 */ /* 0x040fe20004000000 */
[----:B------:R-:W-:Y:S01]  /*7450*/  IMAD R125, R90, UR9, RZ ;  /* 0x000000095a7d7c24 */ /* 0x000fe2000f8e02ff */
[----:B------:R-:W-:Y:S01]  /*7460*/  SEL R22, R153, R59, !P0 ;  /* 0x0000003b99167207 */ /* 0x000fe20004000000 */
[----:B------:R-:W-:Y:S01]  /*7470*/  IMAD R90, R10, UR43, RZ ;  /* 0x0000002b0a5a7c24 */ /* 0x000fe2000f8e02ff */
[----:B------:R-:W-:Y:S01]  /*7480*/  @!P2 IADD3 R113, PT, PT, -R113, RZ, RZ ;  /* 0x000000ff7171a210 */ /* 0x000fe20007ffe1ff */
[----:B------:R-:W1:Y:S01]  /*7490*/  LDCU UR59, c[0x0][0x3b0] ;  /* 0x00007600ff3b77ac */ /* 0x000e620008000800 */
[C---:B------:R-:W-:Y:S01]  /*74a0*/  SEL R84, R153.reuse, R84, !P0 ;  /* 0x0000005499547207 */ /* 0x040fe20004000000 */
[----:B------:R-:W-:Y:S01]  /*74b0*/  IMAD R61, R22, UR37, RZ ;  /* 0x00000025163d7c24 */ /* 0x000fe2000f8e02ff */
[C---:B------:R-:W-:Y:S01]  /*74c0*/  SEL R86, R153.reuse, R86, !P0 ;  /* 0x0000005699567207 */ /* 0x040fe20004000000 */
[----:B------:R-:W1:Y:S01]  /*74d0*/  LDCU UR37, c[0x0][0x3b0] ;  /* 0x00007600ff2577ac */ /* 0x000e620008000800 */
[----:B------:R-:W-:-:S02]  /*74e0*/  SEL R189, R153, R16, !P0 ;  /* 0x0000001099bd7207 */ /* 0x000fc40004000000 */
[C---:B------:R-:W-:Y:S01]  /*74f0*/  SEL R14, R153.reuse, R121, !P0 ;  /* 0x00000079990e7207 */ /* 0x040fe20004000000 */
[----:B------:R-:W-:Y:S01]  /*7500*/  IMAD R121, R88, UR16, RZ ;  /* 0x0000001058797c24 */ /* 0x000fe2000f8e02ff */
[C---:B------:R-:W-:Y:S01]  /*7510*/  SEL R29, R153.reuse, R37, !P0 ;  /* 0x00000025991d7207 */ /* 0x040fe20004000000 */
[----:B------:R-:W-:Y:S01]  /*7520*/  IMAD R88, R12, UR42, RZ ;  /* 0x0000002a0c587c24 */ /* 0x000fe2000f8e02ff */
[C---:B------:R-:W-:Y:S01]  /*7530*/  SEL R82, R153.reuse, R82, !P0 ;  /* 0x0000005299527207 */ /* 0x040fe20004000000 */
[----:B------:R-:W1:Y:S01]  /*7540*/  LDCU UR58, c[0x0][0x3b0] ;  /* 0x00007600ff3a77ac */ /* 0x000e620008000800 */
[----:B------:R-:W-:Y:S01]  /*7550*/  SEL R193, R153, R18, !P0 ;  /* 0x0000001299c17207 */ /* 0x000fe20004000000 */
[----:B------:R-:W-:Y:S01]  /*7560*/  IMAD R29, R29, UR53, RZ ;  /* 0x000000351d1d7c24 */ /* 0x000fe2000f8e02ff */
[----:B------:R-:W-:Y:S01]  /*7570*/  SEL R16, R153, R119, !P0 ;  /* 0x0000007799107207 */ /* 0x000fe20004000000 */
[----:B------:R-:W1:Y:S01]  /*7580*/  LDCU UR53, c[0x0][0x3b0] ;  /* 0x00007600ff3577ac */ /* 0x000e620008000800 */
[----:B------:R-:W-:-:S02]  /*7590*/  LEA.HI.X.SX32 R241, R205, R0, 0x2, P1 ;  /* 0x00000000cdf17211 */ /* 0x000fc400008f16ff */
[----:B------:R-:W-:Y:S02]  /*75a0*/  LEA.HI.X.SX32 R239, R203, R0, 0x2, P6 ;  /* 0x00000000cbef7211 */ /* 0x000fe400030f16ff */
[C---:B------:R-:W-:Y:S02]  /*75b0*/  SEL R21, R153.reuse, R32, !P0 ;  /* 0x0000002099157207 */ /* 0x040fe40004000000 */
[C---:B------:R-:W-:Y:S02]  /*75c0*/  SEL R23, R153.reuse, R31, !P0 ;  /* 0x0000001f99177207 */ /* 0x040fe40004000000 */
[----:B------:R-:W-:Y:S01]  /*75d0*/  SEL R37, R153, R43, !P0 ;  /* 0x0000002b99257207 */ /* 0x000fe20004000000 */
[----:B------:R-:W-:Y:S01]  /*75e0*/  IMAD R21, R21, UR57, RZ ;  /* 0x0000003915157c24 */ /* 0x000fe2000f8e02ff */
[----:B------:R-:W-:Y:S01]  /*75f0*/  SEL R18, R153, R143, !P0 ;  /* 0x0000008f99127207 */ /* 0x000fe20004000000 */
[----:B------:R-:W-:Y:S01]  /*7600*/  IMAD R23, R23, UR56, RZ ;  /* 0x0000003817177c24 */ /* 0x000fe2000f8e02ff */
[-C--:B------:R-:W-:Y:S01]  /*7610*/  LEA R8, P1, R9, R232.reuse, 0x2 ;  /* 0x000000e809087211 */ /* 0x080fe200078210ff */
[----:B------:R-:W-:Y:S01]  /*7620*/  IMAD R37, R37, UR49, RZ ;  /* 0x0000003125257c24 */ /* 0x000fe2000f8e02ff */
[----:B------:R-:W-:Y:S01]  /*7630*/  LEA R10, P6, R11, R232, 0x2 ;  /* 0x000000e80b0a7211 */ /* 0x000fe200078c10ff */
[----:B------:R-:W2:Y:S01]  /*7640*/  LDCU UR57, c[0x0][0x3b0] ;  /* 0x00007600ff3977ac */ /* 0x000ea20008000800 */
[----:B------:R-:W-:Y:S01]  /*7650*/  LEA.HI.X.SX32 R7, R7, R0, 0x2, P4 ;  /* 0x0000000007077211 */ /* 0x000fe200020f16ff */
[----:B-1----:R-:W-:Y:S01]  /*7660*/  IMAD R181, R181, UR53, RZ ;  /* 0x00000035b5b57c24 */ /* 0x002fe2000f8e02ff */
[C---:B------:R-:W-:Y:S01]  /*7670*/  SEL R25, R153.reuse, R35, !P0 ;  /* 0x0000002399197207 */ /* 0x040fe20004000000 */
[----:B------:R-:W1:Y:S01]  /*7680*/  LDCU UR56, c[0x0][0x3b0] ;  /* 0x00007600ff3877ac */ /* 0x000e620008000800 */
[----:B------:R-:W-:-:S02]  /*7690*/  SEL R43, R153, R44, !P0 ;  /* 0x0000002c992b7207 */ /* 0x000fc40004000000 */
[----:B------:R-:W-:Y:S01]  /*76a0*/  SEL R54, R153, R54, !P0 ;  /* 0x0000003699367207 */ /* 0x000fe20004000000 */
[----:B------:R-:W-:Y:S01]  /*76b0*/  IMAD R25, R25, UR55, RZ ;  /* 0x0000003719197c24 */ /* 0x000fe2000f8e02ff */
[----:B------:R-:W-:Y:S01]  /*76c0*/  LEA R12, P4, R13, R232, 0x2 ;  /* 0x000000e80d0c7211 */ /* 0x000fe200078810ff */
[----:B------:R-:W-:Y:S01]  /*76d0*/  IMAD R43, R43, UR46, RZ ;  /* 0x0000002e2b2b7c24 */ /* 0x000fe2000f8e02ff */
[C---:B------:R-:W-:Y:S01]  /*76e0*/  SEL R44, R153.reuse, R117, !P0 ;  /* 0x00000075992c7207 */ /* 0x040fe20004000000 */
        /* <DEDUP_REMOVED lines=9> */
[----:B------:R-:W-:Y:S01]  /*7780*/  SEL R20, R153, R20, !P0 ;  /* 0x0000001499147207 */ /* 0x000fe20004000000 */
[----:B------:R-:W-:Y:S01]  /*7790*/  IMAD R82, R18, UR39, RZ ;  /* 0x0000002712527c24 */ /* 0x000fe2000f8e02ff */
[-C--:B------:R-:W-:Y:S01]  /*77a0*/  LEA.HI.X.SX32 R9, R9, R0.reuse, 0x2, P1 ;  /* 0x0000000009097211 */ /* 0x080fe200008f16ff */
[----:B------:R-:W-:Y:S01]  /*77b0*/  IMAD R59, R54, UR38, RZ ;  /* 0x00000026363b7c24 */ /* 0x000fe2000f8e02ff */
[----:B------:R-:W-:Y:S01]  /*77c0*/  LEA.HI.X.SX32 R11, R11, R0, 0x2, P6 ;  /* 0x000000000b0b7211 */ /* 0x000fe200030f16ff */
[----:B------:R-:W1:Y:S01]  /*77d0*/  LDCU UR38, c[0x0][0x3b0] ;  /* 0x00007600ff2677ac */ /* 0x000e620008000800 */
[----:B------:R-:W-:Y:S01]  /*77e0*/  SEL R27, R153, R34, !P0 ;  /* 0x00000022991b7207 */ /* 0x000fe20004000000 */
[----:B------:R-:W-:Y:S01]  /*77f0*/  IMAD R123, R89, UR11, RZ ;  /* 0x0000000b597b7c24 */ /* 0x000fe2000f8e02ff */
[C---:B------:R-:W-:Y:S01]  /*7800*/  SEL R65, R153.reuse, R58, !P0 ;  /* 0x0000003a99417207 */ /* 0x040fe20004000000 */
[----:B----4-:R-:W-:Y:S01]  /*7810*/  IMAD R89, R20, UR36, RZ ;  /* 0x0000002414597c24 */ /* 0x010fe2000f8e02ff */
[----:B------:R-:W-:Y:S01]  /*7820*/  SEL R24, R153, R75, !P0 ;  /* 0x0000004b99187207 */ /* 0x000fe20004000000 */
[----:B------:R-:W-:Y:S01]  /*7830*/  IMAD R27, R27, UR54, RZ ;  /* 0x000000361b1b7c24 */ /* 0x000fe2000f8e02ff */
[-C--:B------:R-:W-:Y:S01]  /*7840*/  LEA R14, P1, R15, R232.reuse, 0x2 ;  /* 0x000000e80f0e7211 */ /* 0x080fe200078210ff */
[----:B------:R-:W-:Y:S01]  /*7850*/  IMAD R65, R65, UR35, RZ ;  /* 0x0000002341417c24 */ /* 0x000fe2000f8e02ff */
[----:B------:R-:W-:Y:S01]  /*7860*/  LEA R16, P6, R17, R232, 0x2 ;  /* 0x000000e811107211 */ /* 0x000fe200078c10ff */
[----:B------:R-:W4:Y:S01]  /*7870*/  LDCU UR35, c[0x0][0x3b0] ;  /* 0x00007600ff2377ac */ /* 0x000f220008000800 */
[----:B------:R-:W-:-:S02]  /*7880*/  LEA.HI.X.SX32 R13, R13, R0, 0x2, P4 ;  /* 0x000000000d0d7211 */ /* 0x000fc400020f16ff */
[C---:B------:R-:W-:Y:S01]  /*7890*/  SEL R31, R153.reuse, R36, !P0 ;  /* 0x00000024991f7207 */ /* 0x040fe20004000000 */
[----:B------:R-:W1:Y:S01]  /*78a0*/  LDCU UR55, c[0x0][0x3b0] ;  /* 0x00007600ff3777ac */ /* 0x000e620008000800 */
[----:B------:R-:W-:Y:S02]  /*78b0*/  SEL R67, R153, R60, !P0 ;  /* 0x0000003c99437207 */ /* 0x000fe40004000000 */
[----:B------:R-:W-:Y:S01]  /*78c0*/  LEA R18, P4, R19, R232, 0x2 ;  /* 0x000000e813127211 */ /* 0x000fe200078810ff */
[----:B------:R-:W-:Y:S01]  /*78d0*/  IMAD R31, R31, UR52, RZ ;  /* 0x000000341f1f7c24 */ /* 0x000fe2000f8e02ff */
[C---:B------:R-:W-:Y:S01]  /*78e0*/  SEL R30, R153.reuse, R81, !P0 ;  /* 0x00000051991e7207 */ /* 0x040fe20004000000 */
[----:B------:R-:W-:Y:S01]  /*78f0*/  IMAD R81, R22, UR8, RZ ;  /* 0x0000000816517c24 */ /* 0x000fe2000f8e02ff */
[----:B------:R-:W-:Y:S01]  /*7900*/  SEL R26, R153, R77, !P0 ;  /* 0x0000004d991a7207 */ /* 0x000fe20004000000 */
[----:B------:R-:W-:Y:S01]  /*7910*/  IMAD R67, R67, UR34, RZ ;  /* 0x0000002243437c24 */ /* 0x000fe2000f8e02ff */
[C---:B------:R-:W-:Y:S01]  /*7920*/  SEL R28, R153.reuse, R79, !P0 ;  /* 0x0000004f991c7207 */ /* 0x040fe20004000000 */
[----:B------:R-:W1:Y:S01]  /*7930*/  LDCU UR34, c[0x0][0x3b0] ;  /* 0x00007600ff2277ac */ /* 0x000e620008000800 */
[----:B------:R-:W-:Y:S01]  /*7940*/  SEL R34, R153, R97, !P0 ;  /* 0x0000006199227207 */ /* 0x000fe20004000000 */
[----:B------:R-:W-:Y:S01]  /*7950*/  IMAD R97, R24, UR6, RZ ;  /* 0x0000000618617c24 */ /* 0x000fe2000f8e02ff */
[-C--:B------:R-:W-:Y:S01]  /*7960*/  LEA.HI.X.SX32 R15, R15, R0.reuse, 0x2, P1 ;  /* 0x000000000f0f7211 */ /* 0x080fe200008f16ff */
[----:B------:R-:W1:Y:S01]  /*7970*/  LDCU UR54, c[0x0][0x3b0] ;  /* 0x00007600ff3677ac */ /* 0x000e620008000800 */
[----:B------:R-:W-:Y:S01]  /*7980*/  LEA.HI.X.SX32 R17, R17, R0, 0x2, P6 ;  /* 0x0000000011117211 */ /* 0x000fe200030f16ff */
[----:B------:R-:W-:Y:S01]  /*7990*/  IMAD R139, R34, UR76, RZ ;  /* 0x0000004c228b7c24 */ /* 0x000fe2000f8e02ff */
[C---:B------:R-:W-:Y:S01]  /*79a0*/  SEL R33, R153.reuse, R48, !P0 ;  /* 0x0000003099217207 */ /* 0x040fe20004000000 */
[----:B------:R-:W1:Y:S01]  /*79b0*/  LDCU UR52, c[0x0][0x3b0] ;  /* 0x00007600ff3477ac */ /* 0x000e620008000800 */
[----:B------:R-:W-:-:S02]  /*79c0*/  SEL R35, R153, R42, !P0 ;  /* 0x0000002a99237207 */ /* 0x000fc40004000000 */
[----:B------:R-:W-:Y:S01]  /*79d0*/  @!P3 IADD3 R115, PT, PT, -R115, RZ, RZ ;  /* 0x000000ff7373b210 */ /* 0x000fe20007ffe1ff */
[----:B------:R-:W-:Y:S01]  /*79e0*/  IMAD R33, R33, UR51, RZ ;  /* 0x0000003321217c24 */ /* 0x000fe2000f8e02ff */
[-C--:B------:R-:W-:Y:S01]  /*79f0*/  LEA R20, P1, R21, R232.reuse, 0x2 ;  /* 0x000000e815147211 */ /* 0x080fe200078210ff */
[----:B------:R-:W-:Y:S01]  /*7a00*/  IMAD R35, R35, UR50, RZ ;  /* 0x0000003223237c24 */ /* 0x000fe2000f8e02ff */
[----:B------:R-:W-:Y:S01]  /*7a10*/  LEA R22, P6, R23, R232, 0x2 ;  /* 0x000000e817167211 */ /* 0x000fe200078c10ff */
[----:B------:R-:W1:Y:S01]  /*7a20*/  LDCU UR51, c[0x0][0x3b0] ;  /* 0x00007600ff3377ac */ /* 0x000e620008000800 */
[----:B------:R-:W-:Y:S02]  /*7a30*/  LEA.HI.X.SX32 R19, R19, R0, 0x2, P4 ;  /* 0x0000000013137211 */ /* 0x000fe400020f16ff */
[----:B------:R-:W-:Y:S01]  /*7a40*/  ISETP.GE.AND P3, PT, R126, RZ, PT ;  /* 0x000000ff7e00720c */ /* 0x000fe20003f66270 */
[----:B------:R-:W1:Y:S01]  /*7a50*/  LDCU UR50, c[0x0][0x3b0] ;  /* 0x00007600ff3277ac */ /* 0x000e620008000800 */
[----:B------:R-:W-:-:S02]  /*7a60*/  LEA R24, P4, R25, R232, 0x2 ;  /* 0x000000e819187211 */ /* 0x000fc400078810ff */
        /* <DEDUP_REMOVED lines=8> */
[-C--:B------:R-:W-:Y:S01]  /*7af0*/  LEA.HI.X.SX32 R21, R21, R0.reuse, 0x2, P1 ;  /* 0x0000000015157211 */ /* 0x080fe200008f16ff */
[----:B---3--:R-:W-:Y:S01]  /*7b00*/  IMAD R155, R155, UR66, RZ ;  /* 0x000000429b9b7c24 */ /* 0x008fe2000f8e02ff */
[----:B------:R-:W-:Y:S01]  /*7b10*/  LEA.HI.X.SX32 R23, R23, R0, 0x2, P6 ;  /* 0x0000000017177211 */ /* 0x000fe200030f16ff */
[----:B------:R-:W-:Y:S01]  /*7b20*/  IMAD R163, R163, UR62, RZ ;  /* 0x0000003ea3a37c24 */ /* 0x000fe2000f8e02ff */
[C---:B------:R-:W-:Y:S01]  /*7b30*/  SEL R41, R153.reuse, R50, !P0 ;  /* 0x0000003299297207 */ /* 0x040fe20004000000 */
[----:B------:R-:W-:Y:S01]  /*7b40*/  VIADD R50, R252, 0xffffffff ;  /* 0xfffffffffc327836 */ /* 0x000fe20000000000 */
[----:B------:R-:W-:Y:S01]  /*7b50*/  SEL R36, R153, R99, !P0 ;  /* 0x0000006399247207 */ /* 0x000fe20004000000 */
[----:B------:R-:W3:Y:S01]  /*7b60*/  LDCU UR46, c[0x0][0x3b0] ;  /* 0x00007600ff2e77ac */ /* 0x000ee20008000800 */
[-C--:B------:R-:W-:Y:S01]  /*7b70*/  LEA R26, P1, R27, R232.reuse, 0x2 ;  /* 0x000000e81b1a7211 */ /* 0x080fe200078210ff */
[----:B------:R-:W-:Y:S01]  /*7b80*/  IMAD R41, R41, UR47, RZ ;  /* 0x0000002f29297c24 */ /* 0x000fe2000f8e02ff */
[----:B------:R-:W-:Y:S01]  /*7b90*/  LEA R28, P6, R29, R232, 0x2 ;  /* 0x000000e81d1c7211 */ /* 0x000fe200078c10ff */
[----:B------:R-:W-:Y:S01]  /*7ba0*/  IMAD R143, R36, UR72, RZ ;  /* 0x00000048248f7c24 */ /* 0x000fe2000f8e02ff */
[----:B------:R-:W-:Y:S01]  /*7bb0*/  LEA.HI.X.SX32 R25, R25, R0, 0x2, P4 ;  /* 0x0000000019197211 */ /* 0x000fe200020f16ff */
[----:B------:R-:W2:Y:S01]  /*7bc0*/  LDCU UR47, c[0x0][0x3b0] ;  /* 0x00007600ff2f77ac */ /* 0x000ea20008000800 */
[----:B------:R-:W-:Y:S01]  /*7bd0*/  LEA R30, P4, R31, R232, 0x2 ;  /* 0x000000e81f1e7211 */ /* 0x000fe200078810ff */
[----:B-1----:R-:W-:Y:S01]  /*7be0*/  IMAD R183, R183, UR52, RZ ;  /* 0x00000034b7b77c24 */ /* 0x002fe2000f8e02ff */
[C---:B------:R-:W-:Y:S01]  /*7bf0*/  SEL R46, R153.reuse, R135, !P0 ;  /* 0x00000087992e7207 */ /* 0x040fe20004000000 */
[----:B------:R-:W-:Y:S01]  /*7c00*/  IMAD R135, R32, UR74, RZ ;  /* 0x0000004a20877c24 */ /* 0x000fe2000f8e02ff */
[----:B------:R-:W-:Y:S01]  /*7c10*/  SEL R85, R153, R85, !P0 ;  /* 0x0000005599557207 */ /* 0x000fe20004000000 */
[----:B------:R-:W-:Y:S01]  /*7c20*/  IMAD R185, R185, UR51, RZ ;  /* 0x00000033b9b97c24 */ /* 0x000fe2000f8e02ff */
[----:B------:R-:W-:Y:S01]  /*7c30*/  SEL R40, R153, R103, !P0 ;  /* 0x0000006799287207 */ /* 0x000fe20004000000 */
[----:B------:R-:W-:Y:S01]  /*7c40*/  IMAD R187, R187, UR50, RZ ;  /* 0x00000032bbbb7c24 */ /* 0x000fe2000f8e02ff */
[-C--:B------:R-:W-:Y:S01]  /*7c50*/  LEA.HI.X.SX32 R27, R27, R0.reuse, 0x2, P1 ;  /* 0x000000001b1b7211 */ /* 0x080fe200008f16ff */
[----:B------:R-:W-:Y:S01]  /*7c60*/  IMAD R189, R189, UR49, RZ ;  /* 0x00000031bdbd7c24 */ /* 0x000fe2000f8e02ff */
[----:B------:R-:W-:-:S02]  /*7c70*/  LEA.HI.X.SX32 R29, R29, R0, 0x2, P6 ;  /* 0x000000001d1d7211 */ /* 0x000fc400030f16ff */
        /* <DEDUP_REMOVED lines=9> */
[----:B------:R-:W1:Y:S01]  /*7d10*/  LDCU UR45, c[0x0][0x3b0] ;  /* 0x00007600ff2d77ac */ /* 0x000e620008000800 */
[----:B------:R-:W-:Y:S01]  /*7d20*/  LEA.HI.X.SX32 R31, R31, R0, 0x2, P4 ;  /* 0x000000001f1f7211 */ /* 0x000fe200020f16ff */
[----:B--2---:R-:W-:Y:S01]  /*7d30*/  IMAD R193, R193, UR47, RZ ;  /* 0x0000002fc1c17c24 */ /* 0x004fe2000f8e02ff */
[----:B------:R-:W-:-:S02]  /*7d40*/  LEA R36, P4, R37, R232, 0x2 ;  /* 0x000000e825247211 */ /* 0x000fc400078810ff */
[C---:B------:R-:W-:Y:S01]  /*7d50*/  SEL R175, R153.reuse, R147, !P0 ;  /* 0x0000009399af7207 */ /* 0x040fe20004000000 */
[----:B------:R-:W-:Y:S01]  /*7d60*/  IMAD R147, R38, UR70, RZ ;  /* 0x0000004626937c24 */ /* 0x000fe2000f8e02ff */
[C---:B------:R-:W-:Y:S01]  /*7d70*/  SEL R177, R153.reuse, R151, !P0 ;  /* 0x0000009799b17207 */ /* 0x040fe20004000000 */
[----:B------:R-:W-:Y:S01]  /*7d80*/  IMAD R151, R40, UR68, RZ ;  /* 0x0000004428977c24 */ /* 0x000fe2000f8e02ff */
[----:B------:R-:W-:Y:S01]  /*7d90*/  SEL R48, R153, R115, !P0 ;  /* 0x0000007399307207 */ /* 0x000fe20004000000 */
[----:B------:R-:W-:Y:S01]  /*7da0*/  IMAD R115, R85, UR19, RZ ;  /* 0x0000001355737c24 */ /* 0x000fe2000f8e02ff */
[----:B------:R-:W-:Y:S01]  /*7db0*/  @!P3 IADD3 R131, PT, PT, -R131, RZ, RZ ;  /* 0x000000ff8383b210 */ /* 0x000fe20007ffe1ff */
[----:B------:R-:W-:Y:S01]  /*7dc0*/  IMAD R85, R42, UR38, RZ ;  /* 0x000000262a557c24 */ /* 0x000fe2000f8e02ff */
[----:B------:R-:W-:Y:S01]  /*7dd0*/  SEL R93, R153, R93, !P0 ;  /* 0x0000005d995d7207 */ /* 0x000fe20004000000 */
[----:B------:R-:W-:Y:S01]  /*7de0*/  IMAD R175, R175, UR56, RZ ;  /* 0x00000038afaf7c24 */ /* 0x000fe2000f8e02ff */
[-C--:B------:R-:W-:Y:S01]  /*7df0*/  LEA.HI.X.SX32 R33, R33, R0.reuse, 0x2, P1 ;  /* 0x0000000021217211 */ /* 0x080fe200008f16ff */
[----:B------:R-:W-:Y:S01]  /*7e00*/  IMAD R177, R177, UR55, RZ ;  /* 0x00000037b1b17c24 */ /* 0x000fe2000f8e02ff */
[----:B------:R-:W-:Y:S01]  /*7e10*/  LEA.HI.X.SX32 R35, R35, R0, 0x2, P6 ;  /* 0x0000000023237211 */ /* 0x000fe200030f16ff */
[----:B-1----:R-:W-:Y:S01]  /*7e20*/  IMAD R197, R197, UR45, RZ ;  /* 0x0000002dc5c57c24 */ /* 0x002fe2000f8e02ff */
[----:B------:R-:W-:-:S02]  /*7e30*/  LEA R38, P1, R39, R232, 0x2 ;  /* 0x000000e827267211 */ /* 0x000fc400078210ff */
[----:B------:R-:W-:Y:S01]  /*7e40*/  SEL R195, R153, R127, !P0 ;  /* 0x0000007f99c37207 */ /* 0x000fe20004000000 */
[----:B------:R-:W-:Y:S01]  /*7e50*/  IMAD R127, R91, UR14, RZ ;  /* 0x0000000e5b7f7c24 */ /* 0x000fe2000f8e02ff */
[----:B------:R-:W-:Y:S01]  /*7e60*/  LEA R40, P6, R41, R232, 0x2 ;  /* 0x000000e829287211 */ /* 0x000fe200078c10ff */
[----:B----4-:R-:W-:Y:S01]  /*7e70*/  IMAD R91, R46, UR35, RZ ;  /* 0x000000232e5b7c24 */ /* 0x010fe2000f8e02ff */
[----:B------:R-:W-:Y:S01]  /*7e80*/  LEA.HI.X.SX32 R37, R37, R0, 0x2, P4 ;  /* 0x0000000025257211 */ /* 0x000fe200020f16ff */
[----:B---3--:R-:W-:Y:S01]  /*7e90*/  IMAD R195, R195, UR46, RZ ;  /* 0x0000002ec3c37c24 */ /* 0x008fe2000f8e02ff */
[----:B------:R-:W-:Y:S02]  /*7ea0*/  LEA R42, P4, R43, R232, 0x2 ;  /* 0x000000e82b2a7211 */ /* 0x000fe400078810ff */
[C---:B------:R-:W-:Y:S02]  /*7eb0*/  SEL R69, R153.reuse, R62, !P0 ;  /* 0x0000003e99457207 */ /* 0x040fe40004000000 */
[----:B------:R-:W-:-:S02]  /*7ec0*/  SEL R71, R153, R66, !P0 ;  /* 0x0000004299477207 */ /* 0x000fc40004000000 */
[----:B------:R-:W-:Y:S01]  /*7ed0*/  SEL R64, R153, R64, !P0 ;  /* 0x0000004099407207 */ /* 0x000fe20004000000 */
[----:B------:R-:W-:Y:S01]  /*7ee0*/  IMAD R69, R69, UR33, RZ ;  /* 0x0000002145457c24 */ /* 0x000fe2000f8e02ff */
[----:B------:R-:W-:Y:S01]  /*7ef0*/  SEL R233, R153, R131, !P0 ;  /* 0x0000008399e97207 */ /* 0x000fe20004000000 */
[----:B------:R-:W-:Y:S01]  /*7f00*/  IMAD R131, R93, UR12, RZ ;  /* 0x0000000c5d837c24 */ /* 0x000fe2000f8e02ff */
[----:B------:R-:W-:Y:S01]  /*7f10*/  ISETP.GE.U32.AND P5, PT, R50, 0x7fffff80, PT ;  /* 0x7fffff803200780c */ /* 0x000fe20003fa6070 */
[----:B------:R-:W-:Y:S01]  /*7f20*/  VIADD R50, R252, 0xfffffffe ;  /* 0xfffffffefc327836 */ /* 0x000fe20000000000 */
[-C--:B------:R-:W-:Y:S01]  /*7f30*/  LEA.HI.X.SX32 R39, R39, R0.reuse, 0x2, P1 ;  /* 0x0000000027277211 */ /* 0x080fe200008f16ff */
[----:B------:R-:W-:Y:S01]  /*7f40*/  IMAD R93, R48, UR34, RZ ;  /* 0x00000022305d7c24 */ /* 0x000fe2000f8e02ff */
[----:B------:R-:W-:Y:S01]  /*7f50*/  LEA.HI.X.SX32 R41, R41, R0, 0x2, P6 ;  /* 0x0000000029297211 */ /* 0x000fe200030f16ff */
[----:B------:R-:W-:Y:S01]  /*7f60*/  IMAD R73, R64, UR31, RZ ;  /* 0x0000001f40497c24 */ /* 0x000fe2000f8e02ff */
[-C--:B------:R-:W-:Y:S01]  /*7f70*/  LEA R44, P1, R45, R232.reuse, 0x2 ;  /* 0x000000e82d2c7211 */ /* 0x080fe200078210ff */
[----:B------:R-:W-:Y:S01]  /*7f80*/  IMAD R71, R71, UR32, RZ ;  /* 0x0000002047477c24 */ /* 0x000fe2000f8e02ff */
[----:B------:R-:W-:Y:S01]  /*7f90*/  LEA R46, P6, R47, R232, 0x2 ;  /* 0x000000e82f2e7211 */ /* 0x000fe200078c10ff */
[----:B------:R-:W1:Y:S01]  /*7fa0*/  LDCU UR33, c[0x0][0x3b0] ;  /* 0x00007600ff2177ac */ /* 0x000e620008000800 */
[----:B------:R-:W-:-:S02]  /*7fb0*/  LEA.HI.X.SX32 R43, R43, R0, 0x2, P4 ;  /* 0x000000002b2b7211 */ /* 0x000fc400020f16ff */
[----:B------:R-:W-:Y:S01]  /*7fc0*/  LEA R48, P4, R49, R232, 0x2 ;  /* 0x000000e831307211 */ /* 0x000fe200078810ff */
[----:B------:R-:W2:Y:S01]  /*7fd0*/  LDCU UR32, c[0x0][0x3b0] ;  /* 0x00007600ff2077ac */ /* 0x000ea20008000800 */
[C---:B------:R-:W-:Y:S02]  /*7fe0*/  SEL R68, R153.reuse, R68, !P0 ;  /* 0x0000004499447207 */ /* 0x040fe40004000000 */
[C---:B------:R-:W-:Y:S01]  /*7ff0*/  SEL R70, R153.reuse, R70, !P0 ;  /* 0x0000004699467207 */ /* 0x040fe20004000000 */
[----:B------:R-:W3:Y:S01]  /*8000*/  LDCU UR31, c[0x0][0x3b0] ;  /* 0x00007600ff1f77ac */ /* 0x000ee20008000800 */
        /* <DEDUP_REMOVED lines=13> */
[----:B------:R-:W4:Y:S01]  /*80e0*/  LDCU UR30, c[0x0][0x3b0] ;  /* 0x00007600ff1e77ac */ /* 0x000f220008000800 */
[----:B------:R-:W-:Y:S01]  /*80f0*/  SEL R98, R153, R98, !P0 ;  /* 0x0000006299627207 */ /* 0x000fe20004000000 */
[----:B-1----:R-:W-:Y:S01]  /*8100*/  IMAD R201, R201, UR33, RZ ;  /* 0x00000021c9c97c24 */ /* 0x002fe2000f8e02ff */
[C---:B------:R-:W-:Y:S01]  /*8110*/  SEL R100, R153.reuse, R100, !P0 ;  /* 0x0000006499647207 */ /* 0x040fe20004000000 */
[----:B------:R-:W-:Y:S01]  /*8120*/  IMAD R137, R96, UR13, RZ ;  /* 0x0000000d60897c24 */ /* 0x000fe2000f8e02ff */
[C---:B------:R-:W-:Y:S01]  /*8130*/  SEL R102, R153.reuse, R102, !P0 ;  /* 0x0000006699667207 */ /* 0x040fe20004000000 */
[----:B------:R-:W1:Y:S01]  /*8140*/  LDCU UR29, c[0x0][0x3b0] ;  /* 0x00007600ff1d77ac */ /* 0x000e620008000800 */
[C---:B------:R-:W-:Y:S01]  /*8150*/  SEL R104, R153.reuse, R104, !P0 ;  /* 0x0000006899687207 */ /* 0x040fe20004000000 */
[----:B------:R-:W-:Y:S01]  /*8160*/  IMAD R145, R100, UR71, RZ ;  /* 0x0000004764917c24 */ /* 0x000fe2000f8e02ff */
[----:B------:R-:W-:Y:S01]  /*8170*/  SEL R157, R153, R106, !P0 ;  /* 0x0000006a999d7207 */ /* 0x000fe20004000000 */
[----:B--2---:R-:W-:Y:S01]  /*8180*/  IMAD R227, R227, UR32, RZ ;  /* 0x00000020e3e37c24 */ /* 0x004fe2000f8e02ff */
[C---:B------:R-:W-:Y:S01]  /*8190*/  SEL R159, R153.reuse, R107, !P0 ;  /* 0x0000006b999f7207 */ /* 0x040fe20004000000 */
[----:B------:R-:W-:Y:S01]  /*81a0*/  IMAD R107, R80, UR23, RZ ;  /* 0x00000017506b7c24 */ /* 0x000fe2000f8e02ff */
[----:B------:R-:W-:Y:S01]  /*81b0*/  SEL R161, R153, R108, !P0 ;  /* 0x0000006c99a17207 */ /* 0x000fe20004000000 */
        /* <DEDUP_REMOVED lines=11> */
[C---:B------:R-:W-:Y:S01]  /*8270*/  SEL R179, R153.reuse, R149, !P0 ;  /* 0x0000009599b37207 */ /* 0x040fe20004000000 */
[----:B------:R-:W-:Y:S01]  /*8280*/  IMAD R149, R102, UR69, RZ ;  /* 0x0000004566957c24 */ /* 0x000fe2000f8e02ff */
[C---:B------:R-:W-:Y:S01]  /*8290*/  SEL R229, R153.reuse, R141, !P0 ;  /* 0x0000008d99e57207 */ /* 0x040fe20004000000 */
[----:B------:R-:W-:Y:S01]  /*82a0*/  IMAD R141, R98, UR73, RZ ;  /* 0x00000049628d7c24 */ /* 0x000fe2000f8e02ff */
[----:B------:R-:W-:Y:S01]  /*82b0*/  SEL R231, R153, R133, !P0 ;  /* 0x0000008599e77207 */ /* 0x000fe20004000000 */
[----:B------:R-:W-:Y:S01]  /*82c0*/  IMAD R133, R94, UR75, RZ ;  /* 0x0000004b5e857c24 */ /* 0x000fe2000f8e02ff */
[----:B------:R-:W-:Y:S01]  /*82d0*/  ISETP.GE.U32.AND P0, PT, R50, 0x7fffff7f, PT ;  /* 0x7fffff7f3200780c */ /* 0x000fe20003f06070 */
[----:B------:R-:W-:Y:S01]  /*82e0*/  IMAD R153, R104, UR67, RZ ;  /* 0x0000004368997c24 */ /* 0x000fe2000f8e02ff */
[----:B------:R-:W-:Y:S01]  /*82f0*/  ISETP.GE.U32.AND P3, PT, R52, 0x7fffff7e, PT ;  /* 0x7fffff7e3400780c */ /* 0x000fe20003f66070 */
[----:B------:R-:W-:Y:S01]  /*8300*/  IMAD R171, R171, UR58, RZ ;  /* 0x0000003aabab7c24 */ /* 0x000fe2000f8e02ff */
[-C--:B------:R-:W-:Y:S01]  /*8310*/  LEA.HI.X.SX32 R45, R45, R0.reuse, 0x2, P1 ;  /* 0x000000002d2d7211 */ /* 0x080fe200008f16ff */
[----:B------:R-:W-:Y:S01]  /*8320*/  IMAD R173, R173, UR57, RZ ;  /* 0x00000039adad7c24 */ /* 0x000fe2000f8e02ff */
[----:B------:R-:W-:Y:S01]  /*8330*/  LEA.HI.X.SX32 R47, R47, R0, 0x2, P6 ;  /* 0x000000002f2f7211 */ /* 0x000fe200030f16ff */
[----:B------:R-:W-:Y:S01]  /*8340*/  IMAD R179, R179, UR54, RZ ;  /* 0x00000036b3b37c24 */ /* 0x000fe2000f8e02ff */
[-C--:B------:R-:W-:Y:S01]  /*8350*/  LEA R50, P1, R51, R232.reuse, 0x2 ;  /* 0x000000e833327211 */ /* 0x080fe200078210ff */
[----:B------:R2:W-:Y:S01]  /*8360*/  STL.64 [R1], R224 ;  /* 0x000000e001007387 */ /* 0x0005e20000100a00 */
[----:B------:R-:W-:Y:S01]  /*8370*/  LEA R52, P6, R53, R232, 0x2 ;  /* 0x000000e835347211 */ /* 0x000fe200078c10ff */
[----:B---3--:R-:W-:Y:S01]  /*8380*/  IMAD R229, R229, UR31, RZ ;  /* 0x0000001fe5e57c24 */ /* 0x008fe2000f8e02ff */
[----:B------:R-:W-:Y:S01]  /*8390*/  LEA.HI.X.SX32 R49, R49, R0, 0x2, P4 ;  /* 0x0000000031317211 */ /* 0x000fe200020f16ff */
[----:B----4-:R-:W-:Y:S01]  /*83a0*/  IMAD R231, R231, UR30, RZ ;  /* 0x0000001ee7e77c24 */ /* 0x010fe2000f8e02ff */
[----:B------:R-:W-:Y:S01]  /*83b0*/  LEA R54, P4, R55, R232, 0x2 ;  /* 0x000000e837367211 */ /* 0x000fe200078810ff */
[----:B-1----:R-:W-:Y:S01]  /*83c0*/  IMAD R233, R233, UR29, RZ ;  /* 0x0000001de9e97c24 */ /* 0x002fe2000f8e02ff */
[-C--:B------:R-:W-:Y:S01]  /*83d0*/  LEA.HI.X.SX32 R51, R51, R0.reuse, 0x2, P1 ;  /* 0x0000000033337211 */ /* 0x080fe200008f16ff */
[----:B------:R-:W-:Y:S01]  /*83e0*/  USHF.L.U32 UR28, UR4, 0x15, URZ ;  /* 0x00000015041c7899 */ /* 0x000fe200080006ff */
[----:B------:R-:W-:Y:S01]  /*83f0*/  LEA.HI.X.SX32 R53, R53, R0, 0x2, P6 ;  /* 0x0000000035357211 */ /* 0x000fe200030f16ff */
[----:B------:R-:W-:Y:S01]  /*8400*/  UIADD3 UR8, UPT, UPT, UR7, 0x100000, URZ ;  /* 0x0010000007087890 */ /* 0x000fe2000fffe0ff */
[-C--:B------:R-:W-:Y:S01]  /*8410*/  LEA R56, P1, R57, R232.reuse, 0x2 ;  /* 0x000000e839387211 */ /* 0x080fe200078210ff */
[----:B------:R-:W-:Y:S01]  /*8420*/  ULOP3.LUT UR28, UR28, 0x600000, URZ, 0xc0, !UPT ;  /* 0x006000001c1c7892 */ /* 0x000fe2000f8ec0ff */
[----:B------:R-:W-:-:S02]  /*8430*/  LEA R58, P6, R59, R232, 0x2 ;  /* 0x000000e83b3a7211 */ /* 0x000fc400078c10ff */
[----:B------:R-:W-:Y:S02]  /*8440*/  LEA.HI.X.SX32 R55, R55, R0, 0x2, P4 ;  /* 0x0000000037377211 */ /* 0x000fe400020f16ff */
[----:B------:R-:W-:Y:S02]  /*8450*/  LEA R60, P4, R61, R232, 0x2 ;  /* 0x000000e83d3c7211 */ /* 0x000fe400078810ff */
[-C--:B------:R-:W-:Y:S02]  /*8460*/  LEA.HI.X.SX32 R57, R57, R0.reuse, 0x2, P1 ;  /* 0x0000000039397211 */ /* 0x080fe400008f16ff */
[----:B------:R-:W-:Y:S02]  /*8470*/  LEA.HI.X.SX32 R59, R59, R0, 0x2, P6 ;  /* 0x000000003b3b7211 */ /* 0x000fe400030f16ff */
[-C--:B------:R-:W-:Y:S02]  /*8480*/  LEA R62, P1, R63, R232.reuse, 0x2 ;  /* 0x000000e83f3e7211 */ /* 0x080fe400078210ff */
        /* <DEDUP_REMOVED lines=144> */
[----:B--2---:R-:W-:-:S02]  /*8d90*/  LEA R224, P6, R201, R232, 0x2 ;  /* 0x000000e8c9e07211 */ /* 0x004fc400078c10ff */
[----:B------:R-:W-:Y:S02]  /*8da0*/  LEA.HI.X.SX32 R221, R91, R0, 0x2, P4 ;  /* 0x000000005bdd7211 */ /* 0x000fe400020f16ff */
[----:B------:R-:W-:Y:S02]  /*8db0*/  LEA R226, P4, R227, R232, 0x2 ;  /* 0x000000e8e3e27211 */ /* 0x000fe400078810ff */
[-C--:B------:R-:W-:Y:S02]  /*8dc0*/  LEA.HI.X.SX32 R223, R93, R0.reuse, 0x2, P1 ;  /* 0x000000005ddf7211 */ /* 0x080fe400008f16ff */
[----:B------:R-:W-:Y:S02]  /*8dd0*/  LEA.HI.X.SX32 R225, R201, R0, 0x2, P6 ;  /* 0x00000000c9e17211 */ /* 0x000fe400030f16ff */
[-C--:B------:R-:W-:Y:S02]  /*8de0*/  LEA R228, P1, R229, R232.reuse, 0x2 ;  /* 0x000000e8e5e47211 */ /* 0x080fe400078210ff */
[----:B------:R-:W-:-:S02]  /*8df0*/  LEA R230, P6, R231, R232, 0x2 ;  /* 0x000000e8e7e67211 */ /* 0x000fc400078c10ff */
[----:B------:R-:W-:Y:S02]  /*8e00*/  LEA.HI.X.SX32 R227, R227, R0, 0x2, P4 ;  /* 0x00000000e3e37211 */ /* 0x000fe400020f16ff */
[----:B------:R-:W-:Y:S01]  /*8e10*/  LEA R232, P4, R233, R232, 0x2 ;  /* 0x000000e8e9e87211 */ /* 0x000fe200078810ff */
[C---:B------:R-:W-:Y:S01]  /*8e20*/  VIADD R85, R252.reuse, 0xfffffffc ;  /* 0xfffffffcfc557836 */ /* 0x040fe20000000000 */
[----:B------:R-:W-:Y:S01]  /*8e30*/  ISETP.NE.U32.AND P2, PT, R83, RZ, PT ;  /* 0x000000ff5300720c */ /* 0x000fe20003f45070 */
[----:B------:R-:W-:Y:S01]  /*8e40*/  VIADD R84, R252, 0xfffffffb ;  /* 0xfffffffbfc547836 */ /* 0x000fe20000000000 */
[-C--:B------:R-:W-:Y:S02]  /*8e50*/  LEA.HI.X.SX32 R229, R229, R0.reuse, 0x2, P1 ;  /* 0x00000000e5e57211 */ /* 0x080fe400008f16ff */
[-C--:B------:R-:W-:Y:S02]  /*8e60*/  LEA.HI.X.SX32 R231, R231, R0.reuse, 0x2, P6 ;  /* 0x00000000e7e77211 */ /* 0x080fe400030f16ff */
[----:B------:R-:W-:-:S02]  /*8e70*/  LEA.HI.X.SX32 R233, R233, R0, 0x2, P4 ;  /* 0x00000000e9e97211 */ /* 0x000fc400020f16ff */
[----:B------:R-:W-:Y:S01]  /*8e80*/  IADD3 R82, PT, PT, R252, -0x6, RZ ;  /* 0xfffffffafc527810 */ /* 0x000fe20007ffe0ff */
[----:B------:R-:W-:Y:S01]  /*8e90*/  UIADD3 UR11, UPT, UPT, UR10, UR28, URZ ;  /* 0x0000001c0a0b7290 */ /* 0x000fe2000fffe0ff */
[----:B------:R-:W-:Y:S01]  /*8ea0*/  UMOV UR12, 0x1 ;  /* 0x00000001000c7882 */ /* 0x000fe20000000000 */
[----:B------:R-:W-:Y:S10]  /*8eb0*/  BRA.U UP0, `(.L_x_5) ;  /* 0x0000000100187547 */ /* 0x000ff4000b800000 */
[----:B------:R-:W-:Y:S01]  /*8ec0*/  ELECT P1, URZ, PT ;  /* 0x0000000000ff782f */ /* 0x000fe20003820000 */
[----:B------:R-:W-:Y:S01]  /*8ed0*/  IMAD.MOV.U32 R0, RZ, RZ, 0x1 ;  /* 0x00000001ff007424 */ /* 0x000fe200078e00ff */
[----:B------:R-:W-:Y:S01]  /*8ee0*/  UMOV UR6, 0x40 ;  /* 0x0000004000067882 */ /* 0x000fe20000000000 */
[----:B------:R-:W-:Y:S01]  /*8ef0*/  UVIRTCOUNT.DEALLOC.SMPOOL 0x80 ;  /* 0x000000800000784c */ /* 0x000fe20000000000 */
[----:B------:R-:W-:-:S09]  /*8f00*/  ULEA UR6, UR5, UR6, 0x18 ;  /* 0x0000000605067291 */ /* 0x000fd2000f8ec0ff */
[----:B------:R1:W-:Y:S03]  /*8f10*/  @P1 STS.U8 [UR6], R0 ;  /* 0x00000000ff001988 */ /* 0x0003e60008000006 */
.L_x_5:
[----:B------:R-:W-:Y:S01]  /*8f20*/  STTM.x64 tmem[UR11], RZ ;  /* 0x000000ff000079ed */ /* 0x000fe2000834000b */
[----:B------:R-:W-:Y:S01]  /*8f30*/  STTM.x64 tmem[UR11+0x40], RZ ;  /* 0x000040ff000079ed */ /* 0x000fe2000834000b */
[----:B------:R-:W-:Y:S01]  /*8f40*/  STTM.x64 tmem[UR11+0x80], RZ ;  /* 0x000080ff000079ed */ /* 0x000fe2000834000b */
[----:B------:R-:W-:Y:S01]  /*8f50*/  STTM.x64 tmem[UR11+0xc0], RZ ;  /* 0x0000c0ff000079ed */ /* 0x000fe2000834000b */
[----:B------:R-:W2:Y:S02]  /*8f60*/  FENCE.VIEW.ASYNC.T ;  /* 0x00000000000073c6 */ /* 0x000ea40000000200 */
[----:B--2---:R-:W-:Y:S01]  /*8f70*/  VOTEU.ALL UP1, P2 ;  /* 0x0000000000ff7886 */ /* 0x004fe20001020000 */
[----:B------:R-:W2:Y:S01]  /*8f80*/  LDCU.64 UR16, c[0x0][0x358] ;  /* 0x00006b00ff1077ac */ /* 0x000ea20008000a00 */
[----:B------:R-:W-:Y:S01]  /*8f90*/  ISETP.GE.U32.AND P6, PT, R82, 0x7fffff7b, PT ;  /* 0x7fffff7b5200780c */ /* 0x000fe20003fc6070 */
[----:B-1----:R-:W-:Y:S01]  /*8fa0*/  VIADD R0, R252, 0xfffffff9 ;  /* 0xfffffff9fc007836 */ /* 0x002fe20000000000 */
[----:B------:R-:W-:Y:S01]  /*8fb0*/  LEA R82, R83, UR7, 0x2 ;  /* 0x0000000753527c11 */ /* 0x000fe2000f8e10ff */
[----:B------:R-:W-:Y:S01]  /*8fc0*/  VOTEU.ALL UP2, P2 ;  /* 0x0000000000ff7886 */ /* 0x000fe20001040000 */
[----:B------:R-:W-:-:S04]  /*8fd0*/  @!UP1 UIADD3 UR14, UPT, UPT, -UR12, 0x100000, URZ ;  /* 0x001000000c0e9890 */ /* 0x000fc8000fffe1ff */
[----:B------:R-:W-:Y:S02]  /*8fe0*/  @!UP1 USHF.L.U32 UR15, UR14, 0xb, URZ ;  /* 0x0000000b0e0f9899 */ /* 0x000fe400080006ff */
[----:B------:R-:W-:Y:S01]  /*8ff0*/  @!UP1 USHF.L.U32 UR14, UR14, 0x1, URZ ;  /* 0x000000010e0e9899 */ /* 0x000fe200080006ff */
[----:B------:R-:W-:Y:S01]  /*9000*/  STL.64 [R1+0x1178], R182 ;  /* 0x001178b601007387 */ /* 0x000fe20000100a00 */
[----:B------:R-:W-:-:S04]  /*9010*/  @!UP1 UIADD3 UR12, UPT, UPT, -UR12, 0x100000, URZ ;  /* 0x001000000c0c9890 */ /* 0x000fc8000fffe1ff */
[----:B------:R-:W-:Y:S02]  /*9020*/  @!UP1 USHF.L.U32 UR13, UR12, 0xb, URZ ;  /* 0x0000000b0c0d9899 */ /* 0x000fe400080006ff */
[----:B------:R-:W-:Y:S01]  /*9030*/  @!UP1 USHF.L.U32 UR12, UR12, 0x1, URZ ;  /* 0x000000010c0c9899 */ /* 0x000fe200080006ff */
[----:B------:R-:W-:Y:S01]  /*9040*/  VOTEU.ALL UP1, P2 ;  /* 0x0000000000ff7886 */ /* 0x000fe20001020000 */
[----:B-----5:R-:W-:Y:S01]  /*9050*/  IMAD.WIDE R86, R2, 0x4, R236 ;  /* 0x0000000402567825 */ /* 0x020fe200078e02ec */
[----:B------:R-:W-:Y:S01]  /*9060*/  BAR.SYNC.DEFER_BLOCKING 0x0 ;  /* 0x0000000000007b1d */ /* 0x000fe20000010000 */
[----:B------:R-:W-:Y:S02]  /*9070*/  ISETP.GE.U32.AND P1, PT, R84, 0x7fffff7c, PT ;  /* 0x7fffff7c5400780c */ /* 0x000fe40003f26070 */
[----:B------:R-:W-:Y:S02]  /*9080*/  IADD3 R84, PT, PT, R252, -0x8, RZ ;  /* 0xfffffff8fc547810 */ /* 0x000fe40007ffe0ff */
[----:B------:R-:W-:-:S03]  /*9090*/  ISETP.GE.U32.AND P4, PT, R85, 0x7fffff7d, PT ;  /* 0x7fffff7d5500780c */ /* 0x000fc60003f86070 */
[----:B------:R-:W1:Y:S01]  /*90a0*/  LDC R201, c[0x0][0x3a0] ;  /* 0x0000e800ffc97b82 */ /* 0x000e620000000800 */
[----:B------:R-:W-:Y:S01]  /*90b0*/  IADD3 R85, PT, PT, R252, -0x45, RZ ;  /* 0xffffffbbfc557810 */ /* 0x000fe20007ffe0ff */
[----:B------:R-:W-:Y:S04]  /*90c0*/  STL.64 [R1+0x1170], R202 ;  /* 0x001170ca01007387 */ /* 0x000fe80000100a00 */
[----:B------:R-:W-:Y:S04]  /*90d0*/  STL.64 [R1+0x1168], R218 ;  /* 0x001168da01007387 */ /* 0x000fe80000100a00 */
[----:B------:R-:W-:Y:S04]  /*90e0*/  STL.64 [R1+0x1160], R4 ;  /* 0x0011600401007387 */ /* 0x000fe80000100a00 */
[----:B------:R3:W-:Y:S04]  /*90f0*/  STL.64 [R1+0x1158], R198 ;  /* 0x001158c601007387 */ /* 0x0007e80000100a00 */
[----:B------:R-:W4:Y:S02]  /*9100*/  FENCE.VIEW.ASYNC.S ;  /* 0x00000000000073c6 */ /* 0x000f240000000000 */
[----:B----4-:R4:W2:Y:S02]  /*9110*/  @!UP1 SYNCS.EXCH.64 URZ, [UR8], UR14 ;  /* 0x0000000e08ff95b2 */ /* 0x0108a40008000100 */
[----:B--2---:R-:W-:Y:S01]  /*9120*/  BAR.SYNC.DEFER_BLOCKING 0x0 ;  /* 0x0000000000007b1d */ /* 0x004fe20000010000 */
[----:B---3--:R-:W-:-:S05]  /*9130*/  IMAD.WIDE R198, R2, 0x4, R234 ;  /* 0x0000000402c67825 */ /* 0x008fca00078e02ea */
[----:B------:R2:W-:Y:S01]  /*9140*/  STL.64 [R1+0x4a0], R86 ;  /* 0x0004a05601007387 */ /* 0x0005e20000100a00 */
[----:B------:R4:W3:Y:S03]  /*9150*/  @!UP2 SYNCS.EXCH.64 URZ, [UR7+0x100008], UR12 ;  /* 0x1000080c07ffa5b2 */ /* 0x0008e60008000100 */
[----:B------:R-:W-:Y:S01]  /*9160*/  @!PT LDS RZ, [RZ] ;  /* 0x00000000fffff984 */ /* 0x000fe20000000800 */
[----:B------:R-:W-:Y:S01]  /*9170*/  @!PT LDS RZ, [RZ] ;  /* 0x00000000fffff984 */ /* 0x000fe20000000800 */
[----:B------:R-:W-:Y:S01]  /*9180*/  @!PT LDS RZ, [RZ] ;  /* 0x00000000fffff984 */ /* 0x000fe20000000800 */
[----:B---3--:R-:W-:Y:S04]  /*9190*/  LDGSTS.E [R82], desc[UR16][R236.64], !P5 ;  /* 0x00000000ec527fae */ /* 0x008fe8000e9a1010 */
[----:B------:R-:W-:Y:S01]  /*91a0*/  LDGSTS.E [R82+0x200], desc[UR16][R234.64], !P5 ;  /* 0x00200000ea527fae */ /* 0x000fe2000e9a1010 */
[----:B------:R-:W-:Y:S01]  /*91b0*/  ISETP.GE.U32.AND P5, PT, R0, 0x7fffff7a, PT ;  /* 0x7fffff7a0000780c */ /* 0x000fe20003fa6070 */
[----:B------:R-:W-:-:S02]  /*91c0*/  IMAD.SHL.U32 R0, R2, 0x2, RZ ;  /* 0x0000000202007824 */ /* 0x000fc400078e00ff */
[----:B------:R2:W-:Y:S02]  /*91d0*/  LDGSTS.E [R82+0x400], desc[UR16][R86.64], !P0 ;  /* 0x0040000056527fae */ /* 0x0005e4000c1a1010 */
[----:B------:R-:W-:Y:S02]  /*91e0*/  IMAD.WIDE R90, R0, 0x4, R236 ;  /* 0x00000004005a7825 */ /* 0x000fe400078e02ec */
[----:B------:R-:W-:Y:S01]  /*91f0*/  LDGSTS.E [R82+0x600], desc[UR16][R198.64], !P0 ;  /* 0x00600000c6527fae */ /* 0x000fe2000c1a1010 */
[----:B------:R-:W-:Y:S01]  /*9200*/  ISETP.GE.U32.AND P0, PT, R84, 0x7fffff79, PT ;  /* 0x7fffff795400780c */ /* 0x000fe20003f06070 */
[----:B------:R-:W-:Y:S02]  /*9210*/  IMAD.WIDE R88, R0, 0x4, R234 ;  /* 0x0000000400587825 */ /* 0x000fe400078e02ea */
[----:B------:R3:W-:Y:S02]  /*9220*/  LDGSTS.E [R82+0x800], desc[UR16][R90.64], !P3 ;  /* 0x008000005a527fae */ /* 0x0007e4000d9a1010 */
[----:B------:R-:W-:-:S02]  /*9230*/  VIADD R0, R252, 0xfffffff7 ;  /* 0xfffffff7fc007836 */ /* 0x000fc40000000000 */
[----:B------:R-:W-:Y:S01]  /*9240*/  IMAD R84, R2, 0x3, RZ ;  /* 0x0000000302547824 */ /* 0x000fe200078e02ff */
[----:B------:R1:W-:Y:S02]  /*9250*/  LDGSTS.E [R82+0xa00], desc[UR16][R88.64], !P3 ;  /* 0x00a0000058527fae */ /* 0x0003e4000d9a1010 */
[----:B------:R-:W-:Y:S01]  /*9260*/  ISETP.GE.U32.AND P3, PT, R0, 0x7fffff78, PT ;  /* 0x7fffff780000780c */ /* 0x000fe20003f66070 */
[C---:B--2---:R-:W-:Y:S01]  /*9270*/  IMAD.WIDE R86, R84.reuse, 0x4, R236 ;  /* 0x0000000454567825 */ /* 0x044fe200078e02ec */
[----:B------:R3:W-:Y:S03]  /*9280*/  STL.64 [R1+0x490], R90 ;  /* 0x0004905a01007387 */ /* 0x0007e60000100a00 */
[----:B------:R-:W-:Y:S01]  /*9290*/  IMAD.WIDE R4, R84, 0x4, R234 ;  /* 0x0000000454047825 */ /* 0x000fe200078e02ea */
[----:B------:R-:W-:Y:S01]  /*92a0*/  IADD3 R84, PT, PT, R252, -0xa, RZ ;  /* 0xfffffff6fc547810 */ /* 0x000fe20007ffe0ff */
[----:B------:R1:W-:Y:S02]  /*92b0*/  STL.64 [R1+0x488], R88 ;  /* 0x0004885801007387 */ /* 0x0003e40000100a00 */
[----:B------:R-:W-:-:S02]  /*92c0*/  IMAD.SHL.U32 R0, R2, 0x4, RZ ;  /* 0x0000000402007824 */ /* 0x000fc400078e00ff */
[----:B------:R2:W-:Y:S02]  /*92d0*/  LDGSTS.E [R82+0xc00], desc[UR16][R86.64], !P4 ;  /* 0x00c0000056527fae */ /* 0x0005e4000e1a1010 */
[----:B---3--:R-:W-:Y:S02]  /*92e0*/  IMAD.WIDE R90, R0, 0x4, R236 ;  /* 0x00000004005a7825 */ /* 0x008fe400078e02ec */
[----:B------:R3:W-:Y:S01]  /*92f0*/  LDGSTS.E [R82+0xe00], desc[UR16][R4.64], !P4 ;  /* 0x00e0000004527fae */ /* 0x0007e2000e1a1010 */
[----:B------:R-:W-:Y:S01]  /*9300*/  ISETP.GE.U32.AND P4, PT, R84, 0x7fffff77, PT ;  /* 0x7fffff775400780c */ /* 0x000fe20003f86070 */
[----:B------:R-:W-:Y:S02]  /*9310*/  IMAD R84, R2, 0x5, RZ ;  /* 0x0000000502547824 */ /* 0x000fe400078e02ff */
[----:B------:R2:W-:Y:S01]  /*9320*/  LDGSTS.E [R82+0x1000], desc[UR16][R90.64], !P1 ;  /* 0x010000005a527fae */ /* 0x0005e2000c9a1010 */
[----:B-1----:R-:W-:-:S03]  /*9330*/  IMAD.WIDE R88, R0, 0x4, R234 ;  /* 0x0000000400587825 */ /* 0x002fc600078e02ea */
[----:B------:R2:W-:Y:S01]  /*9340*/  STL.64 [R1+0x480], R86 ;  /* 0x0004805601007387 */ /* 0x0005e20000100a00 */
[----:B------:R-:W-:-:S03]  /*9350*/  VIADD R0, R252, 0xfffffff5 ;  /* 0xfffffff5fc007836 */ /* 0x000fc60000000000 */
[----:B------:R1:W-:Y:S02]  /*9360*/  LDGSTS.E [R82+0x1200], desc[UR16][R88.64], !P1 ;  /* 0x0120000058527fae */ /* 0x0003e4000c9a1010 */
[----:B------:R-:W-:Y:S01]  /*9370*/  ISETP.GE.U32.AND P1, PT, R0, 0x7fffff76, PT ;  /* 0x7fffff760000780c */ /* 0x000fe20003f26070 */
[----:B------:R-:W-:Y:S01]  /*9380*/  IMAD R0, R2, 0x6, RZ ;  /* 0x0000000602007824 */ /* 0x000fe200078e02ff */
[----:B------:R3:W-:Y:S01]  /*9390*/  STL.64 [R1+0x478], R4 ;  /* 0x0004780401007387 */ /* 0x0007e20000100a00 */
[----:B--2---:R-:W-:-:S03]  /*93a0*/  IMAD.WIDE R86, R84, 0x4, R236 ;  /* 0x0000000454567825 */ /* 0x004fc600078e02ec */
[----:B------:R2:W-:Y:S04]  /*93b0*/  STL.64 [R1+0x470], R90 ;  /* 0x0004705a01007387 */ /* 0x0005e80000100a00 */
[----:B------:R1:W-:Y:S01]  /*93c0*/  STL.64 [R1+0x468], R88 ;  /* 0x0004685801007387 */ /* 0x0003e20000100a00 */
[----:B---3--:R-:W-:Y:S01]  /*93d0*/  IMAD.WIDE R4, R84, 0x4, R234 ;  /* 0x0000000454047825 */ /* 0x008fe200078e02ea */
[----:B------:R-:W-:Y:S02]  /*93e0*/  IADD3 R84, PT, PT, R252, -0xc, RZ ;  /* 0xfffffff4fc547810 */ /* 0x000fe40007ffe0ff */
[----:B------:R3:W-:Y:S01]  /*93f0*/  LDGSTS.E [R82+0x1400], desc[UR16][R86.64], !P6 ;  /* 0x0140000056527fae */ /* 0x0007e2000f1a1010 */
[----:B--2---:R-:W-:-:S03]  /*9400*/  IMAD.WIDE R90, R0, 0x4, R236 ;  /* 0x00000004005a7825 */ /* 0x004fc600078e02ec */
[----:B------:R2:W-:Y:S01]  /*9410*/  LDGSTS.E [R82+0x1600], desc[UR16][R4.64], !P6 ;  /* 0x0160000004527fae */ /* 0x0005e2000f1a1010 */
[----:B------:R-:W-:Y:S01]  /*9420*/  ISETP.GE.U32.AND P6, PT, R84, 0x7fffff75, PT ;  /* 0x7fffff755400780c */ /* 0x000fe20003fc6070 */
[----:B-1----:R-:W-:Y:S02]  /*9430*/  IMAD.WIDE R88, R0, 0x4, R234 ;  /* 0x0000000400587825 */ /* 0x002fe400078e02ea */
[----:B------:R1:W-:Y:S02]  /*9440*/  LDGSTS.E [R82+0x1800], desc[UR16][R90.64], !P5 ;  /* 0x018000005a527fae */ /* 0x0003e4000e9a1010 */
[----:B------:R-:W-:Y:S02]  /*9450*/  VIADD R0, R252, 0xfffffff3 ;  /* 0xfffffff3fc007836 */ /* 0x000fe40000000000 */
[----:B------:R3:W-:Y:S01]  /*9460*/  STL.64 [R1+0x460], R86 ;  /* 0x0004605601007387 */ /* 0x0007e20000100a00 */
[----:B------:R-:W-:-:S03]  /*9470*/  IMAD R84, R2, 0x7, RZ ;  /* 0x0000000702547824 */ /* 0x000fc600078e02ff */
[----:B------:R1:W-:Y:S01]  /*9480*/  LDGSTS.E [R82+0x1a00], desc[UR16][R88.64], !P5 ;  /* 0x01a0000058527fae */ /* 0x0003e2000e9a1010 */
[----:B------:R-:W-:Y:S02]  /*9490*/  ISETP.GE.U32.AND P5, PT, R0, 0x7fffff74, PT ;  /* 0x7fffff740000780c */ /* 0x000fe40003fa6070 */
[----:B------:R-:W-:Y:S01]  /*94a0*/  SHF.L.U32 R0, R2, 0x3, RZ ;  /* 0x0000000302007819 */ /* 0x000fe200000006ff */
[----:B------:R2:W-:Y:S01]  /*94b0*/  STL.64 [R1+0x458], R4 ;  /* 0x0004580401007387 */ /* 0x0005e20000100a00 */
[----:B---3--:R-:W-:-:S03]  /*94c0*/  IMAD.WIDE R86, R84, 0x4, R236 ;  /* 0x0000000454567825 */ /* 0x008fc600078e02ec */
[----:B------:R1:W-:Y:S04]  /*94d0*/  STL.64 [R1+0x450], R90 ;  /* 0x0004505a01007387 */ /* 0x0003e80000100a00 */
[----:B------:R3:W-:Y:S01]  /*94e0*/  LDGSTS.E [R82+0x1c00], desc[UR16][R86.64], !P0 ;  /* 0x01c0000056527fae */ /* 0x0007e2000c1a1010 */
[----:B--2---:R-:W-:-:S03]  /*94f0*/  IMAD.WIDE R4, R84, 0x4, R234 ;  /* 0x0000000454047825 */ /* 0x004fc600078e02ea */
[----:B------:R2:W-:Y:S01]  /*9500*/  STL.64 [R1+0x448], R88 ;  /* 0x0004485801007387 */ /* 0x0005e20000100a00 */
[----:B------:R-:W-:-:S03]  /*9510*/  VIADD R84, R252, 0xfffffff2 ;  /* 0xfffffff2fc547836 */ /* 0x000fc60000000000 */
[----:B------:R3:W-:Y:S01]  /*9520*/  LDGSTS.E [R82+0x1e00], desc[UR16][R4.64], !P0 ;  /* 0x01e0000004527fae */ /* 0x0007e2000c1a1010 */
[----:B-1----:R-:W-:Y:S01]  /*9530*/  IMAD.WIDE R90, R0, 0x4, R236 ;  /* 0x00000004005a7825 */ /* 0x002fe200078e02ec */
[----:B------:R-:W-:-:S03]  /*9540*/  ISETP.GE.U32.AND P0, PT, R84, 0x7fffff73, PT ;  /* 0x7fffff735400780c */ /* 0x000fc60003f06070 */
[----:B------:R-:W-:Y:S01]  /*9550*/  IMAD R84, R2, 0x9, RZ ;  /* 0x0000000902547824 */ /* 0x000fe200078e02ff */
[----:B------:R3:W-:Y:S01]  /*9560*/  STL.64 [R1+0x440], R86 ;  /* 0x0004405601007387 */ /* 0x0007e20000100a00 */
[----:B--2---:R-:W-:-:S03]  /*9570*/  IMAD.WIDE R88, R0, 0x4, R234 ;  /* 0x0000000400587825 */ /* 0x004fc600078e02ea */
[----:B------:R1:W-:Y:S01]  /*9580*/  LDGSTS.E [R82+0x2000], desc[UR16][R90.64], !P3 ;  /* 0x020000005a527fae */ /* 0x0003e2000d9a1010 */
[----:B------:R-:W-:-:S03]  /*9590*/  VIADD R0, R252, 0xfffffff1 ;  /* 0xfffffff1fc007836 */ /* 0x000fc60000000000 */
[----:B------:R2:W-:Y:S01]  /*95a0*/  STL.64 [R1+0x438], R4 ;  /* 0x0004380401007387 */ /* 0x0005e20000100a00 */
[----:B---3--:R-:W-:-:S03]  /*95b0*/  IMAD.WIDE R86, R84, 0x4, R236 ;  /* 0x0000000454567825 */ /* 0x008fc600078e02ec */
[----:B------:R3:W-:Y:S01]  /*95c0*/  LDGSTS.E [R82+0x2200], desc[UR16][R88.64], !P3 ;  /* 0x0220000058527fae */ /* 0x0007e2000d9a1010 */
[----:B------:R-:W-:Y:S01]  /*95d0*/  ISETP.GE.U32.AND P3, PT, R0, 0x7fffff72, PT ;  /* 0x7fffff720000780c */ /* 0x000fe20003f66070 */
[----:B------:R-:W-:Y:S02]  /*95e0*/  IMAD R0, R2, 0xa, RZ ;  /* 0x0000000a02007824 */ /* 0x000fe400078e02ff */
[----:B------:R1:W-:Y:S01]  /*95f0*/  STL.64 [R1+0x430], R90 ;  /* 0x0004305a01007387 */ /* 0x0003e20000100a00 */
[----:B--2---:R-:W-:-:S03]  /*9600*/  IMAD.WIDE R4, R84, 0x4, R234 ;  /* 0x0000000454047825 */ /* 0x004fc600078e02ea */
[----:B------:R2:W-:Y:S01]  /*9610*/  LDGSTS.E [R82+0x2400], desc[UR16][R86.64], !P4 ;  /* 0x0240000056527fae */ /* 0x0005e2000e1a1010 */
[----:B------:R-:W-:-:S03]  /*9620*/  VIADD R84, R252, 0xfffffff0 ;  /* 0xfffffff0fc547836 */ /* 0x000fc60000000000 */
[----:B------:R3:W-:Y:S04]  /*9630*/  STL.64 [R1+0x428], R88 ;  /* 0x0004285801007387 */ /* 0x0007e80000100a00 */
[----:B------:R2:W-:Y:S01]  /*9640*/  LDGSTS.E [R82+0x2600], desc[UR16][R4.64], !P4 ;  /* 0x0260000004527fae */ /* 0x0005e2000e1a1010 */
[----:B-1----:R-:W-:Y:S01]  /*9650*/  IMAD.WIDE R90, R0, 0x4, R236 ;  /* 0x00000004005a7825 */ /* 0x002fe200078e02ec */
[----:B------:R-:W-:Y:S02]  /*9660*/  ISETP.GE.U32.AND P4, PT, R84, 0x7fffff71, PT ;  /* 0x7fffff715400780c */ /* 0x000fe40003f86070 */
[----:B------:R2:W-:Y:S01]  /*9670*/  STL.64 [R1+0x420], R86 ;  /* 0x0004205601007387 */ /* 0x0005e20000100a00 */
[----:B------:R-:W-:Y:S02]  /*9680*/  IMAD R84, R2, 0xb, RZ ;  /* 0x0000000b02547824 */ /* 0x000fe400078e02ff */
[----:B---3--:R-:W-:Y:S01]  /*9690*/  IMAD.WIDE R88, R0, 0x4, R234 ;  /* 0x0000000400587825 */ /* 0x008fe200078e02ea */
[----:B------:R-:W-:Y:S01]  /*96a0*/  IADD3 R0, PT, PT, R252, -0x11, RZ ;  /* 0xffffffeffc007810 */ /* 0x000fe20007ffe0ff */
[----:B------:R1:W-:Y:S04]  /*96b0*/  LDGSTS.E [R82+0x2800], desc[UR16][R90.64], !P1 ;  /* 0x028000005a527fae */ /* 0x0003e8000c9a1010 */
[----:B------:R3:W-:Y:S01]  /*96c0*/  STL.64 [R1+0x418], R4 ;  /* 0x0004180401007387 */ /* 0x0007e20000100a00 */
[----:B--2---:R-:W-:-:S03]  /*96d0*/  IMAD.WIDE R86, R84, 0x4, R236 ;  /* 0x0000000454567825 */ /* 0x004fc600078e02ec */
[----:B------:R2:W-:Y:S01]  /*96e0*/  LDGSTS.E [R82+0x2a00], desc[UR16][R88.64], !P1 ;  /* 0x02a0000058527fae */ /* 0x0005e2000c9a1010 */
[----:B------:R-:W-:Y:S01]  /*96f0*/  ISETP.GE.U32.AND P1, PT, R0, 0x7fffff70, PT ;  /* 0x7fffff700000780c */ /* 0x000fe20003f26070 */
[----:B------:R-:W-:Y:S02]  /*9700*/  IMAD R0, R2, 0xc, RZ ;  /* 0x0000000c02007824 */ /* 0x000fe400078e02ff */
[----:B------:R1:W-:Y:S01]  /*9710*/  STL.64 [R1+0x410], R90 ;  /* 0x0004105a01007387 */ /* 0x0003e20000100a00 */
[----:B---3--:R-:W-:-:S03]  /*9720*/  IMAD.WIDE R4, R84, 0x4, R234 ;  /* 0x0000000454047825 */ /* 0x008fc600078e02ea */
[----:B------:R3:W-:Y:S01]  /*9730*/  LDGSTS.E [R82+0x2c00], desc[UR16][R86.64], !P6 ;  /* 0x02c0000056527fae */ /* 0x0007e2000f1a1010 */
[----:B------:R-:W-:-:S03]  /*9740*/  VIADD R84, R252, 0xffffffee ;  /* 0xffffffeefc547836 */ /* 0x000fc60000000000 */
[----:B------:R2:W-:Y:S01]  /*9750*/  STL.64 [R1+0x408], R88 ;  /* 0x0004085801007387 */ /* 0x0005e20000100a00 */
[----:B-1----:R-:W-:-:S03]  /*9760*/  IMAD.WIDE R90, R0, 0x4, R236 ;  /* 0x00000004005a7825 */ /* 0x002fc600078e02ec */
[----:B------:R1:W-:Y:S01]  /*9770*/  LDGSTS.E [R82+0x2e00], desc[UR16][R4.64], !P6 ;  /* 0x02e0000004527fae */ /* 0x0003e2000f1a1010 */
[----:B------:R-:W-:Y:S01]  /*9780*/  ISETP.GE.U32.AND P6, PT, R84, 0x7fffff6f, PT ;  /* 0x7fffff6f5400780c */ /* 0x000fe20003fc6070 */
[----:B------:R-:W-:Y:S02]  /*9790*/  IMAD R84, R2, 0xd, RZ ;  /* 0x0000000d02547824 */ /* 0x000fe400078e02ff */
        /* <DEDUP_REMOVED lines=10> */
[----:B-1----:R-:W-:Y:S01]  /*9840*/  IMAD.WIDE R4, R84, 0x4, R234 ;  /* 0x0000000454047825 */ /* 0x002fe200078e02ea */
[----:B------:R-:W-:Y:S02]  /*9850*/  IADD3 R84, PT, PT, R252, -0x14, RZ ;  /* 0xffffffecfc547810 */ /* 0x000fe40007ffe0ff */
        /* <DEDUP_REMOVED lines=13> */
[----:B------:R-:W-:Y:S02]  /*9930*/  ISETP.GE.U32.AND P3, PT, R0, 0x7fffff6c, PT ;  /* 0x7fffff6c0000780c */ /* 0x000fe40003f66070 */
[----:B------:R-:W-:Y:S01]  /*9940*/  SHF.L.U32 R0, R2, 0x4, RZ ;  /* 0x0000000402007819 */ /* 0x000fe200000006ff */
[----:B------:R1:W-:Y:S01]  /*9950*/  LDGSTS.E [R82+0x3c00], desc[UR16][R86.64], !P4 ;  /* 0x03c0000056527fae */ /* 0x0003e2000e1a1010 */
[----:B--2---:R-:W-:-:S03]  /*9960*/  IMAD.WIDE R4, R84, 0x4, R234 ;  /* 0x0000000454047825 */ /* 0x004fc600078e02ea */
[----:B------:R3:W-:Y:S01]  /*9970*/  STL.64 [R1+0x3d0], R90 ;  /* 0x0003d05a01007387 */ /* 0x0007e20000100a00 */
[----:B------:R-:W-:-:S03]  /*9980*/  VIADD R84, R252, 0xffffffea ;  /* 0xffffffeafc547836 */ /* 0x000fc60000000000 */
[----:B------:R2:W-:Y:S04]  /*9990*/  LDGSTS.E [R82+0x3e00], desc[UR16][R4.64], !P4 ;  /* 0x03e0000004527fae */ /* 0x0005e8000e1a1010 */
[----:B------:R1:W-:Y:S01]  /*99a0*/  STL.64 [R1+0x3c8], R88 ;  /* 0x0003c85801007387 */ /* 0x0003e20000100a00 */
[----:B------:R-:W-:Y:S01]  /*99b0*/  ISETP.GE.U32.AND P4, PT, R84, 0x7fffff6b, PT ;  /* 0x7fffff6b5400780c */ /* 0x000fe20003f86070 */
[----:B------:R-:W-:Y:S02]  /*99c0*/  IMAD R84, R2, 0x11, RZ ;  /* 0x0000001102547824 */ /* 0x000fe400078e02ff */
[C---:B---3--:R-:W-:Y:S01]  /*99d0*/  IMAD.WIDE R90, R0.reuse, 0x4, R236 ;  /* 0x00000004005a7825 */ /* 0x048fe200078e02ec */
[----:B------:R3:W-:Y:S04]  /*99e0*/  STL.64 [R1+0x3c0], R86 ;  /* 0x0003c05601007387 */ /* 0x0007e80000100a00 */
[----:B------:R2:W-:Y:S01]  /*99f0*/  STL.64 [R1+0x3b8], R4 ;  /* 0x0003b80401007387 */ /* 0x0005e20000100a00 */
[----:B-1----:R-:W-:-:S03]  /*9a00*/  IMAD.WIDE R88, R0, 0x4, R234 ;  /* 0x0000000400587825 */ /* 0x002fc600078e02ea */
[----:B------:R1:W-:Y:S01]  /*9a10*/  LDGSTS.E [R82+0x4000], desc[UR16][R90.64], !P1 ;  /* 0x040000005a527fae */ /* 0x0003e2000c9a1010 */
[----:B------:R-:W-:-:S03]  /*9a20*/  VIADD R0, R252, 0xffffffe9 ;  /* 0xffffffe9fc007836 */ /* 0x000fc60000000000 */
[----:B------:R1:W-:Y:S01]  /*9a30*/  LDGSTS.E [R82+0x4200], desc[UR16][R88.64], !P1 ;  /* 0x0420000058527fae */ /* 0x0003e2000c9a1010 */
[----:B---3--:R-:W-:Y:S01]  /*9a40*/  IMAD.WIDE R86, R84, 0x4, R236 ;  /* 0x0000000454567825 */ /* 0x008fe200078e02ec */
[----:B------:R-:W-:-:S03]  /*9a50*/  ISETP.GE.U32.AND P1, PT, R0, 0x7fffff6a, PT ;  /* 0x7fffff6a0000780c */ /* 0x000fc60003f26070 */
[----:B--2---:R-:W-:Y:S01]  /*9a60*/  IMAD.WIDE R4, R84, 0x4, R234 ;  /* 0x0000000454047825 */ /* 0x004fe200078e02ea */
[----:B------:R2:W-:Y:S03]  /*9a70*/  LDGSTS.E [R82+0x4400], desc[UR16][R86.64], !P6 ;  /* 0x0440000056527fae */ /* 0x0005e6000f1a1010 */
[----:B------:R-:W-:Y:S01]  /*9a80*/  VIADD R84, R252, 0xffffffe8 ;  /* 0xffffffe8fc547836 */ /* 0x000fe20000000000 */
[----:B------:R1:W-:Y:S01]  /*9a90*/  STL.64 [R1+0x3b0], R90 ;  /* 0x0003b05a01007387 */ /* 0x0003e20000100a00 */
[----:B------:R-:W-:-:S03]  /*9aa0*/  IMAD R0, R2, 0x12, RZ ;  /* 0x0000001202007824 */ /* 0x000fc600078e02ff */
[----:B------:R3:W-:Y:S01]  /*9ab0*/  LDGSTS.E [R82+0x4600], desc[UR16][R4.64], !P6 ;  /* 0x0460000004527fae */ /* 0x0007e2000f1a1010 */
[----:B------:R-:W-:Y:S01]  /*9ac0*/  ISETP.GE.U32.AND P6, PT, R84, 0x7fffff69, PT ;  /* 0x7fffff695400780c */ /* 0x000fe20003fc6070 */
[----:B------:R-:W-:Y:S02]  /*9ad0*/  IMAD R84, R2, 0x13, RZ ;  /* 0x0000001302547824 */ /* 0x000fe400078e02ff */
[----:B------:R2:W-:Y:S01]  /*9ae0*/  STL.64 [R1+0x3a8], R88 ;  /* 0x0003a85801007387 */ /* 0x0005e20000100a00 */
[----:B-1----:R-:W-:-:S03]  /*9af0*/  IMAD.WIDE R90, R0, 0x4, R236 ;  /* 0x00000004005a7825 */ /* 0x002fc600078e02ec */
[----:B------:R1:W-:Y:S04]  /*9b00*/  STL.64 [R1+0x3a0], R86 ;  /* 0x0003a05601007387 */ /* 0x0003e80000100a00 */
[----:B------:R3:W-:Y:S01]  /*9b10*/  STL.64 [R1+0x398], R4 ;  /* 0x0003980401007387 */ /* 0x0007e20000100a00 */
[----:B--2---:R-:W-:Y:S01]  /*9b20*/  IMAD.WIDE R88, R0, 0x4, R234 ;  /* 0x0000000400587825 */ /* 0x004fe200078e02ea */
[----:B------:R-:W-:Y:S02]  /*9b30*/  IADD3 R0, PT, PT, R252, -0x19, RZ ;  /* 0xffffffe7fc007810 */ /* 0x000fe40007ffe0ff */
[----:B------:R2:W-:Y:S01]  /*9b40*/  LDGSTS.E [R82+0x4800], desc[UR16][R90.64], !P5 ;  /* 0x048000005a527fae */ /* 0x0005e2000e9a1010 */
[----:B-1----:R-:W-:-:S03]  /*9b50*/  IMAD.WIDE R86, R84, 0x4, R236 ;  /* 0x0000000454567825 */ /* 0x002fc600078e02ec */
[----:B------:R1:W-:Y:S01]  /*9b60*/  LDGSTS.E [R82+0x4a00], desc[UR16][R88.64], !P5 ;  /* 0x04a0000058527fae */ /* 0x0003e2000e9a1010 */
[----:B------:R-:W-:Y:S01]  /*9b70*/  ISETP.GE.U32.AND P5, PT, R0, 0x7fffff68, PT ;  /* 0x7fffff680000780c */ /* 0x000fe20003fa6070 */
[----:B---3--:R-:W-:Y:S02]  /*9b80*/  IMAD.WIDE R4, R84, 0x4, R234 ;  /* 0x0000000454047825 */ /* 0x008fe400078e02ea */
[----:B------:R3:W-:Y:S02]  /*9b90*/  LDGSTS.E [R82+0x4c00], desc[UR16][R86.64], !P0 ;  /* 0x04c0000056527fae */ /* 0x0007e4000c1a1010 */
[----:B------:R-:W-:Y:S02]  /*9ba0*/  VIADD R84, R252, 0xffffffe6 ;  /* 0xffffffe6fc547836 */ /* 0x000fe40000000000 */
[----:B------:R2:W-:Y:S01]  /*9bb0*/  STL.64 [R1+0x390], R90 ;  /* 0x0003905a01007387 */ /* 0x0005e20000100a00 */
[----:B------:R-:W-:-:S03]  /*9bc0*/  IMAD R0, R2, 0x14, RZ ;  /* 0x0000001402007824 */ /* 0x000fc600078e02ff */
[----:B------:R1:W-:Y:S01]  /*9bd0*/  LDGSTS.E [R82+0x4e00], desc[UR16][R4.64], !P0 ;  /* 0x04e0000004527fae */ /* 0x0003e2000c1a1010 */
[----:B------:R-:W-:Y:S01]  /*9be0*/  ISETP.GE.U32.AND P0, PT, R84, 0x7fffff67, PT ;  /* 0x7fffff675400780c */ /* 0x000fe20003f06070 */
[----:B------:R-:W-:Y:S02]  /*9bf0*/  IMAD R84, R2, 0x15, RZ ;  /* 0x0000001502547824 */ /* 0x000fe400078e02ff */
[----:B------:R1:W-:Y:S01]  /*9c00*/  STL.64 [R1+0x388], R88 ;  /* 0x0003885801007387 */ /* 0x0003e20000100a00 */
[----:B--2---:R-:W-:-:S03]  /*9c10*/  IMAD.WIDE R90, R0, 0x4, R236 ;  /* 0x00000004005a7825 */ /* 0x004fc600078e02ec */
        /* <DEDUP_REMOVED lines=9> */
[----:B------:R-:W-:Y:S01]  /*9cb0*/  IADD3 R84, PT, PT, R252, -0x1c, RZ ;  /* 0xffffffe4fc547810 */ /* 0x000fe20007ffe0ff */
[----:B------:R2:W-:Y:S02]  /*9cc0*/  LDGSTS.E [R82+0x5400], desc[UR16][R86.64], !P4 ;  /* 0x0540000056527fae */ /* 0x0005e4000e1a1010 */
[----:B------:R-:W-:Y:S02]  /*9cd0*/  IMAD R0, R2, 0x16, RZ ;  /* 0x0000001602007824 */ /* 0x000fe400078e02ff */
[----:B------:R1:W-:Y:S04]  /*9ce0*/  STL.64 [R1+0x370], R90 ;  /* 0x0003705a01007387 */ /* 0x0003e80000100a00 */
[----:B------:R3:W-:Y:S01]  /*9cf0*/  LDGSTS.E [R82+0x5600], desc[UR16][R4.64], !P4 ;  /* 0x0560000004527fae */ /* 0x0007e2000e1a1010 */
[----:B------:R-:W-:Y:S01]  /*9d00*/  ISETP.GE.U32.AND P4, PT, R84, 0x7fffff65, PT ;  /* 0x7fffff655400780c */ /* 0x000fe20003f86070 */
[----:B------:R-:W-:-:S02]  /*9d10*/  IMAD R84, R2, 0x17, RZ ;  /* 0x0000001702547824 */ /* 0x000fc400078e02ff */
[----:B------:R2:W-:Y:S01]  /*9d20*/  STL.64 [R1+0x368], R88 ;  /* 0x0003685801007387 */ /* 0x0005e20000100a00 */
[----:B-1----:R-:W-:-:S03]  /*9d30*/  IMAD.WIDE R90, R0, 0x4, R236 ;  /* 0x00000004005a7825 */ /* 0x002fc600078e02ec */
[----:B------:R1:W-:Y:S04]  /*9d40*/  STL.64 [R1+0x360], R86 ;  /* 0x0003605601007387 */ /* 0x0003e80000100a00 */
[----:B------:R3:W-:Y:S01]  /*9d50*/  STL.64 [R1+0x358], R4 ;  /* 0x0003580401007387 */ /* 0x0007e20000100a00 */
[----:B--2---:R-:W-:-:S03]  /*9d60*/  IMAD.WIDE R88, R0, 0x4, R234 ;  /* 0x0000000400587825 */ /* 0x004fc600078e02ea */
[----:B------:R2:W-:Y:S01]  /*9d70*/  LDGSTS.E [R82+0x5800], desc[UR16][R90.64], !P1 ;  /* 0x058000005a527fae */ /* 0x0005e2000c9a1010 */
[----:B------:R-:W-:-:S03]  /*9d80*/  VIADD R0, R252, 0xffffffe3 ;  /* 0xffffffe3fc007836 */ /* 0x000fc60000000000 */
[----:B------:R2:W-:Y:S01]  /*9d90*/  LDGSTS.E [R82+0x5a00], desc[UR16][R88.64], !P1 ;  /* 0x05a0000058527fae */ /* 0x0005e2000c9a1010 */
[----:B-1----:R-:W-:Y:S01]  /*9da0*/  IMAD.WIDE R86, R84, 0x4, R236 ;  /* 0x0000000454567825 */ /* 0x002fe200078e02ec */
[----:B------:R-:W-:-:S03]  /*9db0*/  ISETP.GE.U32.AND P1, PT, R0, 0x7fffff64, PT ;  /* 0x7fffff640000780c */ /* 0x000fc60003f26070 */
[----:B---3--:R-:W-:Y:S01]  /*9dc0*/  IMAD.WIDE R4, R84, 0x4, R234 ;  /* 0x0000000454047825 */ /* 0x008fe200078e02ea */
        /* <DEDUP_REMOVED lines=11> */
[----:B-1----:R-:W-:Y:S01]  /*9e80*/  IMAD.WIDE R88, R0, 0x4, R234 ;  /* 0x0000000400587825 */ /* 0x002fe200078e02ea */
[----:B------:R-:W-:Y:S02]  /*9e90*/  IADD3 R0, PT, PT, R252, -0x1f, RZ ;  /* 0xffffffe1fc007810 */ /* 0x000fe40007ffe0ff */
[----:B------:R1:W-:Y:S01]  /*9ea0*/  LDGSTS.E [R82+0x6000], desc[UR16][R90.64], !P5 ;  /* 0x060000005a527fae */ /* 0x0003e2000e9a1010 */
[----:B--2---:R-:W-:-:S03]  /*9eb0*/  IMAD.WIDE R86, R84, 0x4, R236 ;  /* 0x0000000454567825 */ /* 0x004fc600078e02ec */
        /* <DEDUP_REMOVED lines=18> */
[----:B---3--:R-:W-:Y:S01]  /*9fe0*/  IMAD.WIDE R86, R84, 0x4, R236 ;  /* 0x0000000454567825 */ /* 0x008fe200078e02ec */
[----:B------:R-:W-:-:S03]  /*9ff0*/  ISETP.GE.U32.AND P3, PT, R0, 0x7fffff60, PT ;  /* 0x7fffff600000780c */ /* 0x000fc60003f66070 */
[----:B-1----:R-:W-:Y:S01]  /*a000*/  IMAD.WIDE R4, R84, 0x4, R234 ;  /* 0x0000000454047825 */ /* 0x002fe200078e02ea */
        /* <DEDUP_REMOVED lines=15> */
[----:B--2---:R-:W-:Y:S01]  /*a100*/  IMAD.WIDE R86, R84, 0x4, R236 ;  /* 0x0000000454567825 */ /* 0x004fe200078e02ec */
        /* <DEDUP_REMOVED lines=23> */
[----:B------:R-:W-:-:S03]  /*a280*/  IMAD.SHL.U32 R0, R2, 0x20, RZ ;  /* 0x0000002002007824 */ /* 0x000fc600078e00ff */
        /* <DEDUP_REMOVED lines=10> */
[----:B---3--:R-:W-:-:S03]  /*a330*/  IMAD.WIDE R86, R84, 0x4, R236 ;  /* 0x0000000454567825 */ /* 0x008fc600078e02ec */
[----:B------:R3:W-:Y:S01]  /*a340*/  LDGSTS.E [R82+0x8200], desc[UR16][R88.64], !P3 ;  /* 0x0820000058527fae */ /* 0x0007e2000d9a1010 */
[----:B------:R-:W-:Y:S01]  /*a350*/  ISETP.GE.U32.AND P3, PT, R0, 0x7fffff5a, PT ;  /* 0x7fffff5a0000780c */ /* 0x000fe20003f66070 */
[----:B--2---:R-:W-:Y:S02]  /*a360*/  IMAD.WIDE R4, R84, 0x4, R234 ;  /* 0x0000000454047825 */ /* 0x004fe400078e02ea */
        /* <DEDUP_REMOVED lines=11> */
[----:B---3--:R-:W-:-:S03]  /*a420*/  IMAD.WIDE R88, R0, 0x4, R234 ;  /* 0x0000000400587825 */ /* 0x008fc600078e02ea */
[----:B------:R3:W-:Y:S01]  /*a430*/  LDGSTS.E [R82+0x8800], desc[UR16][R90.64], !P1 ;  /* 0x088000005a527fae */ /* 0x0007e2000c9a1010 */
[----:B------:R-:W-:-:S03]  /*a440*/  VIADD R0, R252, 0xffffffd7 ;  /* 0xffffffd7fc007836 */ /* 0x000fc60000000000 */
[----:B------:R3:W-:Y:S01]  /*a450*/  LDGSTS.E [R82+0x8a00], desc[UR16][R88.64], !P1 ;  /* 0x08a0000058527fae */ /* 0x0007e2000c9a1010 */
[----:B--2---:R-:W-:Y:S01]  /*a460*/  IMAD.WIDE R86, R84, 0x4, R236 ;  /* 0x0000000454567825 */ /* 0x004fe200078e02ec */
        /* <DEDUP_REMOVED lines=10> */
[----:B---3--:R-:W-:-:S03]  /*a510*/  IMAD.WIDE R90, R0, 0x4, R236 ;  /* 0x00000004005a7825 */ /* 0x008fc600078e02ec */
        /* <DEDUP_REMOVED lines=219> */
[----:B------:R-:W-:Y:S01]  /*b2d0*/  LDGSTS.E [R82+0xf000], desc[UR16][R90.64], !P5 ;  /* 0x0f0000005a527fae */ /* 0x000fe2000e9a1010 */
[----:B------:R-:W-:-:S03]  /*b2e0*/  VIADD R0, R252, 0xffffffbd ;  /* 0xffffffbdfc007836 */ /* 0x000fc60000000000 */
[----:B------:R-:W-:Y:S01]  /*b2f0*/  LDGSTS.E [R82+0xf200], desc[UR16][R88.64], !P5 ;  /* 0x0f20000058527fae */ /* 0x000fe2000e9a1010 */
[----:B--2---:R-:W-:Y:S01]  /*b300*/  IMAD.WIDE R86, R84, 0x4, R236 ;  /* 0x0000000454567825 */ /* 0x004fe200078e02ec */
[----:B------:R-:W-:-:S03]  /*b310*/  ISETP.GE.U32.AND P5, PT, R0, 0x7fffff3e, PT ;  /* 0x7fffff3e0000780c */ /* 0x000fc60003fa6070 */
[----:B---3--:R-:W-:Y:S01]  /*b320*/  IMAD.WIDE R4, R84, 0x4, R234 ;  /* 0x0000000454047825 */ /* 0x008fe200078e02ea */
[----:B------:R-:W-:Y:S03]  /*b330*/  STL.64 [R1+0xf0], R90 ;  /* 0x0000f05a01007387 */ /* 0x000fe60000100a00 */
[----:B------:R-:W-:Y:S01]  /*b340*/  IMAD R0, R2, 0x3e, RZ ;  /* 0x0000003e02007824 */ /* 0x000fe200078e02ff */
[----:B------:R-:W-:Y:S01]  /*b350*/  STL.64 [R1+0xe8], R88 ;  /* 0x0000e85801007387 */ /* 0x000fe20000100a00 */
[----:B------:R-:W-:-:S03]  /*b360*/  VIADD R84, R252, 0xffffffbc ;  /* 0xffffffbcfc547836 */ /* 0x000fc60000000000 */
[----:B------:R1:W-:Y:S04]  /*b370*/  STL.64 [R1+0xe0], R86 ;  /* 0x0000e05601007387 */ /* 0x0003e80000100a00 */
[----:B------:R1:W-:Y:S04]  /*b380*/  LDGSTS.E [R82+0xf400], desc[UR16][R86.64], !P0 ;  /* 0x0f40000056527fae */ /* 0x0003e8000c1a1010 */
[----:B------:R2:W-:Y:S04]  /*b390*/  STL.64 [R1+0xd8], R4 ;  /* 0x0000d80401007387 */ /* 0x0005e80000100a00 */
[----:B------:R2:W-:Y:S01]  /*b3a0*/  LDGSTS.E [R82+0xf600], desc[UR16][R4.64], !P0 ;  /* 0x0f60000004527fae */ /* 0x0005e2000c1a1010 */
[----:B------:R-:W-:Y:S01]  /*b3b0*/  ISETP.GE.U32.AND P0, PT, R84, 0x7fffff3d, PT ;  /* 0x7fffff3d5400780c */ /* 0x000fe20003f06070 */
[----:B------:R-:W-:-:S02]  /*b3c0*/  IMAD.SHL.U32 R84, R2, 0x40, RZ ;  /* 0x0000004002547824 */ /* 0x000fc400078e00ff */
[----:B-1----:R-:W-:-:S05]  /*b3d0*/  IMAD.WIDE R86, R0, 0x4, R236 ;  /* 0x0000000400567825 */ /* 0x002fca00078e02ec */
[----:B------:R1:W-:Y:S01]  /*b3e0*/  STL.64 [R1+0xd0], R86 ;  /* 0x0000d05601007387 */ /* 0x0003e20000100a00 */
[----:B--2---:R-:W-:-:S03]  /*b3f0*/  IMAD.WIDE R4, R0, 0x4, R234 ;  /* 0x0000000400047825 */ /* 0x004fc600078e02ea */
[----:B------:R1:W-:Y:S01]  /*b400*/  LDGSTS.E [R82+0xf800], desc[UR16][R86.64], !P3 ;  /* 0x0f80000056527fae */ /* 0x0003e2000d9a1010 */
[----:B------:R-:W-:-:S03]  /*b410*/  IMAD R0, R2, 0x3f, RZ ;  /* 0x0000003f02007824 */ /* 0x000fc600078e02ff */
[----:B------:R2:W-:Y:S01]  /*b420*/  STL.64 [R1+0xc8], R4 ;  /* 0x0000c80401007387 */ /* 0x0005e20000100a00 */
[----:B------:R-:W-:-:S03]  /*b430*/  IMAD.WIDE R90, R0, 0x4, R236 ;  /* 0x00000004005a7825 */ /* 0x000fc600078e02ec */
[----:B------:R2:W-:Y:S01]  /*b440*/  LDGSTS.E [R82+0xfa00], desc[UR16][R4.64], !P3 ;  /* 0x0fa0000004527fae */ /* 0x0005e2000d9a1010 */
[----:B------:R-:W-:Y:S01]  /*b450*/  ISETP.GE.U32.AND P3, PT, R85, 0x7fffff3c, PT ;  /* 0x7fffff3c5500780c */ /* 0x000fe20003f66070 */
[----:B------:R-:W-:Y:S02]  /*b460*/  IMAD.WIDE R88, R0, 0x4, R234 ;  /* 0x0000000400587825 */ /* 0x000fe400078e02ea */
[----:B------:R3:W-:Y:S02]  /*b470*/  LDGSTS.E [R82+0xfc00], desc[UR16][R90.64], !P4 ;  /* 0x0fc000005a527fae */ /* 0x0007e4000e1a1010 */
[----:B------:R-:W-:Y:S02]  /*b480*/  VIADD R0, R252, 0xffffffba ;  /* 0xffffffbafc007836 */ /* 0x000fe40000000000 */
[----:B------:R3:W-:Y:S01]  /*b490*/  LDGSTS.E [R82+0xfe00], desc[UR16][R88.64], !P4 ;  /* 0x0fe0000058527fae */ /* 0x0007e2000e1a1010 */
[----:B-1----:R-:W-:Y:S02]  /*b4a0*/  IMAD.WIDE R86, R84, 0x4, R236 ;  /* 0x0000000454567825 */ /* 0x002fe400078e02ec */
[----:B------:R-:W-:-:S02]  /*b4b0*/  ISETP.GE.U32.AND P4, PT, R0, 0x7fffff3b, PT ;  /* 0x7fffff3b0000780c */ /* 0x000fc40003f86070 */
[----:B--2---:R-:W-:Y:S01]  /*b4c0*/  IMAD.WIDE R4, R84, 0x4, R234 ;  /* 0x0000000454047825 */ /* 0x004fe200078e02ea */
[----:B------:R-:W-:Y:S01]  /*b4d0*/  IADD3 R84, PT, PT, R252, -0x47, RZ ;  /* 0xffffffb9fc547810 */ /* 0x000fe20007ffe0ff */
[----:B------:R1:W-:Y:S02]  /*b4e0*/  LDGSTS.E [R82+0x10000], desc[UR16][R86.64], !P1 ;  /* 0x1000000056527fae */ /* 0x0003e4000c9a1010 */
[----:B------:R-:W-:Y:S02]  /*b4f0*/  IMAD R0, R2, 0x41, RZ ;  /* 0x0000004102007824 */ /* 0x000fe400078e02ff */
[----:B------:R2:W-:Y:S01]  /*b500*/  LDGSTS.E [R82+0x10200], desc[UR16][R4.64], !P1 ;  /* 0x1020000004527fae */ /* 0x0005e2000c9a1010 */
[----:B------:R-:W-:Y:S01]  /*b510*/  ISETP.GE.U32.AND P1, PT, R84, 0x7fffff3a, PT ;  /* 0x7fffff3a5400780c */ /* 0x000fe20003f26070 */
[----:B------:R-:W-:Y:S02]  /*b520*/  IMAD R84, R2, 0x42, RZ ;  /* 0x0000004202547824 */ /* 0x000fe400078e02ff */
[----:B------:R3:W-:Y:S01]  /*b530*/  STL.64 [R1+0xc0], R90 ;  /* 0x0000c05a01007387 */ /* 0x0007e20000100a00 */
[----:B------:R-:W-:-:S03]  /*b540*/  VIADD R85, R252, 0xffffff82 ;  /* 0xffffff82fc557836 */ /* 0x000fc60000000000 */
[----:B------:R1:W-:Y:S04]  /*b550*/  STL.64 [R1+0xb8], R88 ;  /* 0x0000b85801007387 */ /* 0x0003e80000100a00 */
[----:B------:R2:W-:Y:S01]  /*b560*/  STL.64 [R1+0xb0], R86 ;  /* 0x0000b05601007387 */ /* 0x0005e20000100a00 */
[----:B---3--:R-:W-:-:S03]  /*b570*/  IMAD.WIDE R90, R0, 0x4, R236 ;  /* 0x00000004005a7825 */ /* 0x008fc600078e02ec */
        /* <DEDUP_REMOVED lines=10> */
[----:B------:R3:W-:Y:S01]  /*b620*/  LDGSTS.E [R82+0x10a00], desc[UR16][R4.64], !P5 ;  /* 0x10a0000004527fae */ /* 0x0007e2000e9a1010 */
[----:B------:R-:W-:-:S03]  /*b630*/  IMAD R0, R2, 0x43, RZ ;  /* 0x0000004302007824 */ /* 0x000fc600078e02ff */
[----:B------:R-:W-:Y:S01]  /*b640*/  ISETP.GE.U32.AND P5, PT, R84, 0x7fffff38, PT ;  /* 0x7fffff385400780c */ /* 0x000fe20003fa6070 */
[----:B------:R-:W-:Y:S01]  /*b650*/  IMAD R84, R2, 0x44, RZ ;  /* 0x0000004402547824 */ /* 0x000fe200078e02ff */
[----:B------:R1:W-:Y:S04]  /*b660*/  STL.64 [R1+0xa0], R90 ;  /* 0x0000a05a01007387 */ /* 0x0003e80000100a00 */
[----:B------:R2:W-:Y:S04]  /*b670*/  STL.64 [R1+0x98], R88 ;  /* 0x0000985801007387 */ /* 0x0005e80000100a00 */
[----:B------:R3:W-:Y:S01]  /*b680*/  STL.64 [R1+0x90], R86 ;  /* 0x0000905601007387 */ /* 0x0007e20000100a00 */
[----:B-1----:R-:W-:-:S03]  /*b690*/  IMAD.WIDE R90, R0, 0x4, R236 ;  /* 0x00000004005a7825 */ /* 0x002fc600078e02ec */
[----:B------:R1:W-:Y:S01]  /*b6a0*/  STL.64 [R1+0x88], R4 ;  /* 0x0000880401007387 */ /* 0x0003e20000100a00 */
[----:B--2---:R-:W-:Y:S01]  /*b6b0*/  IMAD.WIDE R88, R0, 0x4, R234 ;  /* 0x0000000400587825 */ /* 0x004fe200078e02ea */
[----:B------:R-:W-:Y:S02]  /*b6c0*/  IADD3 R0, PT, PT, R252, -0x4a, RZ ;  /* 0xffffffb6fc007810 */ /* 0x000fe40007ffe0ff */
[----:B------:R2:W-:Y:S01]  /*b6d0*/  LDGSTS.E [R82+0x10c00], desc[UR16][R90.64], !P0 ;  /* 0x10c000005a527fae */ /* 0x0005e2000c1a1010 */
[----:B---3--:R-:W-:-:S03]  /*b6e0*/  IMAD.WIDE R86, R84, 0x4, R236 ;  /* 0x0000000454567825 */ /* 0x008fc600078e02ec */
[----:B------:R3:W-:Y:S01]  /*b6f0*/  LDGSTS.E [R82+0x10e00], desc[UR16][R88.64], !P0 ;  /* 0x10e0000058527fae */ /* 0x0007e2000c1a1010 */
[----:B------:R-:W-:Y:S01]  /*b700*/  ISETP.GE.U32.AND P0, PT, R0, 0x7fffff37, PT ;  /* 0x7fffff370000780c */ /* 0x000fe20003f06070 */
[----:B------:R-:W-:Y:S02]  /*b710*/  IMAD R0, R2, 0x45, RZ ;  /* 0x0000004502007824 */ /* 0x000fe400078e02ff */
[----:B-1----:R-:W-:Y:S01]  /*b720*/  IMAD.WIDE R4, R84, 0x4, R234 ;  /* 0x0000000454047825 */ /* 0x002fe200078e02ea */
[----:B------:R1:W-:Y:S03]  /*b730*/  LDGSTS.E [R82+0x11000], desc[UR16][R86.64], !P3 ;  /* 0x1100000056527fae */ /* 0x0003e6000d9a1010 */
[----:B------:R-:W-:Y:S01]  /*b740*/  VIADD R84, R252, 0xffffffb5 ;  /* 0xffffffb5fc547836 */ /* 0x000fe20000000000 */
[----:B------:R1:W-:Y:S04]  /*b750*/  LDGSTS.E [R82+0x11200], desc[UR16][R4.64], !P3 ;  /* 0x1120000004527fae */ /* 0x0003e8000d9a1010 */
[----:B------:R-:W-:Y:S01]  /*b760*/  ISETP.GE.U32.AND P3, PT, R84, 0x7fffff36, PT ;  /* 0x7fffff365400780c */ /* 0x000fe20003f66070 */
[----:B------:R-:W-:Y:S01]  /*b770*/  IMAD R84, R2, 0x46, RZ ;  /* 0x0000004602547824 */ /* 0x000fe200078e02ff */
[----:B------:R2:W-:Y:S04]  /*b780*/  STL.64 [R1+0x80], R90 ;  /* 0x0000805a01007387 */ /* 0x0005e80000100a00 */
[----:B------:R3:W-:Y:S04]  /*b790*/  STL.64 [R1+0x78], R88 ;  /* 0x0000785801007387 */ /* 0x0007e80000100a00 */
[----:B------:R1:W-:Y:S01]  /*b7a0*/  STL.64 [R1+0x70], R86 ;  /* 0x0000705601007387 */ /* 0x0003e20000100a00 */
[----:B--2---:R-:W-:-:S03]  /*b7b0*/  IMAD.WIDE R90, R0, 0x4, R236 ;  /* 0x00000004005a7825 */ /* 0x004fc600078e02ec */
[----:B------:R2:W-:Y:S01]  /*b7c0*/  STL.64 [R1+0x4a8], R4 ;  /* 0x0004a80401007387 */ /* 0x0005e20000100a00 */
[----:B---3--:R-:W-:-:S03]  /*b7d0*/  IMAD.WIDE R88, R0, 0x4, R234 ;  /* 0x0000000400587825 */ /* 0x008fc600078e02ea */
[----:B------:R3:W-:Y:S01]  /*b7e0*/  LDGSTS.E [R82+0x11400], desc[UR16][R90.64], !P4 ;  /* 0x114000005a527fae */ /* 0x0007e2000e1a1010 */
[----:B------:R-:W-:-:S03]  /*b7f0*/  VIADD R0, R252, 0xffffffb4 ;  /* 0xffffffb4fc007836 */ /* 0x000fc60000000000 */
[----:B------:R3:W-:Y:S01]  /*b800*/  LDGSTS.E [R82+0x11600], desc[UR16][R88.64], !P4 ;  /* 0x1160000058527fae */ /* 0x0007e2000e1a1010 */
[----:B-1----:R-:W-:Y:S01]  /*b810*/  IMAD.WIDE R86, R84, 0x4, R236 ;  /* 0x0000000454567825 */ /* 0x002fe200078e02ec */
[----:B------:R-:W-:-:S03]  /*b820*/  ISETP.GE.U32.AND P4, PT, R0, 0x7fffff35, PT ;  /* 0x7fffff350000780c */ /* 0x000fc60003f86070 */
[----:B--2---:R-:W-:Y:S01]  /*b830*/  IMAD.WIDE R4, R84, 0x4, R234 ;  /* 0x0000000454047825 */ /* 0x004fe200078e02ea */
[----:B------:R-:W-:Y:S01]  /*b840*/  IADD3 R84, PT, PT, R252, -0x4d, RZ ;  /* 0xffffffb3fc547810 */ /* 0x000fe20007ffe0ff */
[----:B------:R1:W-:Y:S02]  /*b850*/  LDGSTS.E [R82+0x11800], desc[UR16][R86.64], !P1 ;  /* 0x1180000056527fae */ /* 0x0003e4000c9a1010 */
[----:B------:R-:W-:Y:S02]  /*b860*/  IMAD R0, R2, 0x47, RZ ;  /* 0x0000004702007824 */ /* 0x000fe400078e02ff */
[----:B------:R2:W-:Y:S01]  /*b870*/  LDGSTS.E [R82+0x11a00], desc[UR16][R4.64], !P1 ;  /* 0x11a0000004527fae */ /* 0x0005e2000c9a1010 */
[----:B------:R-:W-:Y:S01]  /*b880*/  ISETP.GE.U32.AND P1, PT, R84, 0x7fffff34, PT ;  /* 0x7fffff345400780c */ /* 0x000fe20003f26070 */
[----:B------:R-:W-:Y:S02]  /*b890*/  IMAD R84, R2, 0x48, RZ ;  /* 0x0000004802547824 */ /* 0x000fe400078e02ff */
[----:B------:R3:W-:Y:S04]  /*b8a0*/  STL.64 [R1+0x4b0], R90 ;  /* 0x0004b05a01007387 */ /* 0x0007e80000100a00 */
        /* <DEDUP_REMOVED lines=438> */
[----:B--2---:R-:W-:-:S03]  /*d410*/  IMAD.WIDE R86, R84, 0x4, R236 ;  /* 0x0000000454567825 */ /* 0x004fc600078e02ec */
[----:B------:R2:W-:Y:S01]  /*d420*/  LDGSTS.E [R82+0x1de00], desc[UR16][R88.64], !P6 ;  /* 0x1de0000058527fae */ /* 0x0005e2000f1a1010 */
[----:B------:R-:W-:Y:S01]  /*d430*/  ISETP.GE.U32.AND P6, PT, R85, 0x7fffff03, PT ;  /* 0x7fffff035500780c */ /* 0x000fe20003fc6070 */
[----:B------:R-:W-:Y:S02]  /*d440*/  VIADD R0, R252, 0xffffff81 ;  /* 0xffffff81fc007836 */ /* 0x000fe40000000000 */
[----:B------:R-:W-:Y:S01]  /*d450*/  LDGSTS.E [R82+0x1e000], desc[UR16][R86.64], !P5 ;  /* 0x1e00000056527fae */ /* 0x000fe2000e9a1010 */
[----:B---3--:R-:W-:-:S03]  /*d460*/  IMAD.WIDE R4, R84, 0x4, R234 ;  /* 0x0000000454047825 */ /* 0x008fc600078e02ea */
[----:B------:R1:W-:Y:S01]  /*d470*/  STL.64 [R1+0x7d0], R90 ;  /* 0x0007d05a01007387 */ /* 0x0003e20000100a00 */
[C---:B------:R-:W-:Y:S02]  /*d480*/  IMAD R84, R2.reuse, 0x7a, RZ ;  /* 0x0000007a02547824 */ /* 0x040fe400078e02ff */
[----:B------:R-:W-:Y:S01]  /*d490*/  IMAD R85, R2, 0x7b, RZ ;  /* 0x0000007b02557824 */ /* 0x000fe200078e02ff */
[----:B------:R3:W-:Y:S01]  /*d4a0*/  LDGSTS.E [R82+0x1e200], desc[UR16][R4.64], !P5 ;  /* 0x1e20000004527fae */ /* 0x0007e2000e9a1010 */
[----:B------:R-:W-:Y:S01]  /*d4b0*/  ISETP.GE.U32.AND P5, PT, R0, 0x7fffff02, PT ;  /* 0x7fffff020000780c */ /* 0x000fe20003fa6070 */
[----:B------:R-:W-:Y:S02]  /*d4c0*/  IMAD R0, R2, 0x79, RZ ;  /* 0x0000007902007824 */ /* 0x000fe400078e02ff */
[----:B------:R2:W-:Y:S01]  /*d4d0*/  STL.64 [R1+0x7d8], R88 ;  /* 0x0007d85801007387 */ /* 0x0005e20000100a00 */
[----:B------:R-:W-:-:S03]  /*d4e0*/  IMAD.WIDE R202, R84, 0x4, R236 ;  /* 0x0000000454ca7825 */ /* 0x000fc600078e02ec */
[----:B------:R-:W-:Y:S01]  /*d4f0*/  STL.64 [R1+0x7e0], R86 ;  /* 0x0007e05601007387 */ /* 0x000fe20000100a00 */
[----:B------:R-:W-:-:S03]  /*d500*/  IMAD.WIDE R92, R0, 0x4, R236 ;  /* 0x00000004005c7825 */ /* 0x000fc600078e02ec */
[----:B------:R3:W-:Y:S01]  /*d510*/  STL.64 [R1+0x7e8], R4 ;  /* 0x0007e80401007387 */ /* 0x0007e20000100a00 */
[----:B-1----:R-:W-:-:S03]  /*d520*/  IMAD.WIDE R90, R0, 0x4, R234 ;  /* 0x00000004005a7825 */ /* 0x002fc600078e02ea */
[----:B------:R1:W-:Y:S01]  /*d530*/  LDGSTS.E [R82+0x1e400], desc[UR16][R92.64], !P0 ;  /* 0x1e4000005c527fae */ /* 0x0003e2000c1a1010 */
[----:B------:R-:W-:Y:S01]  /*d540*/  IMAD.WIDE R182, R84, 0x4, R234 ;  /* 0x0000000454b67825 */ /* 0x000fe200078e02ea */
[----:B--2---:R-:W2:Y:S02]  /*d550*/  LDC R88, c[0x0][0x3a0] ;  /* 0x0000e800ff587b82 */ /* 0x004ea40000000800 */
[----:B------:R1:W-:Y:S01]  /*d560*/  LDGSTS.E [R82+0x1e600], desc[UR16][R90.64], !P0 ;  /* 0x1e6000005a527fae */ /* 0x0003e2000c1a1010 */
[----:B---3--:R-:W-:-:S03]  /*d570*/  IADD3 R4, PT, PT, R252, 0x7f, RZ ;  /* 0x0000007ffc047810 */ /* 0x008fc60007ffe0ff */
[----:B------:R1:W-:Y:S02]  /*d580*/  STL.64 [R1+0x7f0], R92 ;  /* 0x0007f05c01007387 */ /* 0x0003e40000100a00 */
[----:B------:R-:W3:Y:S01]  /*d590*/  LDC R86, c[0x0][0x3a0] ;  /* 0x0000e800ff567b82 */ /* 0x000ee20000000800 */
[----:B------:R-:W-:Y:S01]  /*d5a0*/  ISETP.GT.AND P0, PT, R4, 0x7f, PT ;  /* 0x0000007f0400780c */ /* 0x000fe20003f04270 */
[----:B------:R4:W-:Y:S03]  /*d5b0*/  STL.64 [R1+0x7f8], R90 ;  /* 0x0007f85a01007387 */ /* 0x0009e60000100a00 */
[----:B------:R-:W-:Y:S01]  /*d5c0*/  SEL R0, RZ, 0x4, !P0 ;  /* 0x00000004ff007807 */ /* 0x000fe20004000000 */
[----:B------:R-:W-:Y:S02]  /*d5d0*/  LDGSTS.E [R82+0x1e800], desc[UR16][R202.64], !P3 ;  /* 0x1e800000ca527fae */ /* 0x000fe4000d9a1010 */
[----:B------:R-:W2:Y:S01]  /*d5e0*/  LDC R87, c[0x0][0x3a0] ;  /* 0x0000e800ff577b82 */ /* 0x000ea20000000800 */
[----:B-1----:R-:W-:Y:S01]  /*d5f0*/  IMAD.WIDE R92, R85, 0x4, R236 ;  /* 0x00000004555c7825 */ /* 0x002fe200078e02ec */
[----:B------:R-:W-:Y:S01]  /*d600*/  LDGSTS.E [R82+0x1ea00], desc[UR16][R182.64], !P3 ;  /* 0x1ea00000b6527fae */ /* 0x000fe2000d9a1010 */
[----:B------:R-:W-:-:S02]  /*d610*/  ISETP.GE.AND P3, PT, R83, R252, PT ;  /* 0x000000fc5300720c */ /* 0x000fc40003f66270 */
[--C-:B----4-:R-:W-:Y:S01]  /*d620*/  IMAD.WIDE R90, R85, 0x4, R234.reuse ;  /* 0x00000004555a7825 */ /* 0x110fe200078e02ea */
[----:B------:R-:W-:Y:S01]  /*d630*/  STL.64 [R1+0x800], R202 ;  /* 0x000800ca01007387 */ /* 0x000fe20000100a00 */
[----:B------:R-:W-:Y:S02]  /*d640*/  SEL R84, R0, RZ, !P3 ;  /* 0x000000ff00547207 */ /* 0x000fe40005800000 */
[----:B------:R-:W-:Y:S01]  /*d650*/  IMAD R85, R2, 0x7c, RZ ;  /* 0x0000007c02557824 */ /* 0x000fe200078e02ff */
[----:B------:R-:W-:Y:S01]  /*d660*/  STL.64 [R1+0x808], R182 ;  /* 0x000808b601007387 */ /* 0x000fe20000100a00 */
[----:B------:R-:W-:Y:S01]  /*d670*/  ISETP.GT.AND P3, PT, R4, 0xff, PT ;  /* 0x000000ff0400780c */ /* 0x000fe20003f64270 */
[----:B------:R-:W-:Y:S02]  /*d680*/  VIADD R252, R252, 0xffffff80 ;  /* 0xffffff80fcfc7836 */ /* 0x000fe40000000000 */
[----:B------:R-:W-:Y:S01]  /*d690*/  STL.64 [R1+0x810], R92 ;  /* 0x0008105c01007387 */ /* 0x000fe20000100a00 */
[----:B------:R-:W-:-:S03]  /*d6a0*/  IMAD.WIDE R4, R85, 0x4, R234 ;  /* 0x0000000455047825 */ /* 0x000fc600078e02ea */
[----:B------:R-:W-:Y:S04]  /*d6b0*/  LDGSTS.E [R82+0x1ec00], desc[UR16][R92.64], !P4 ;  /* 0x1ec000005c527fae */ /* 0x000fe8000e1a1010 */
[----:B------:R1:W-:Y:S04]  /*d6c0*/  STL.64 [R1+0x818], R90 ;  /* 0x0008185a01007387 */ /* 0x0003e80000100a00 */
[----:B------:R1:W-:Y:S01]  /*d6d0*/  LDGSTS.E [R82+0x1ee00], desc[UR16][R90.64], !P4 ;  /* 0x1ee000005a527fae */ /* 0x0003e2000e1a1010 */
[----:B------:R-:W-:-:S04]  /*d6e0*/  ISETP.GE.AND P4, PT, R83, R252, PT ;  /* 0x000000fc5300720c */ /* 0x000fc80003f86270 */
[----:B------:R-:W-:Y:S02]  /*d6f0*/  SEL R0, RZ, 0x4, P4 ;  /* 0x00000004ff007807 */ /* 0x000fe40002000000 */
[----:B------:R-:W-:Y:S02]  /*d700*/  ISETP.GE.U32.AND P4, PT, R252, 0x7fffff01, PT ;  /* 0x7fffff01fc00780c */ /* 0x000fe40003f86070 */
[----:B------:R-:W-:Y:S01]  /*d710*/  SEL R0, R0, RZ, P3 ;  /* 0x000000ff00007207 */ /* 0x000fe20001800000 */
[----:B------:R-:W4:Y:S01]  /*d720*/  LDC R252, c[0x0][0x3a0] ;  /* 0x0000e800fffc7b82 */ /* 0x000f220000000800 */
[----:B-1----:R-:W-:Y:S02]  /*d730*/  IMAD.WIDE R90, R85, 0x4, R236 ;  /* 0x00000004555a7825 */ /* 0x002fe400078e02ec */
[----:B------:R-:W-:Y:S02]  /*d740*/  ISETP.NE.U32.AND P3, PT, R0, RZ, PT ;  /* 0x000000ff0000720c */ /* 0x000fe40003f65070 */
[----:B------:R-:W-:Y:S01]  /*d750*/  IMAD R0, R2, 0x7e, RZ ;  /* 0x0000007e02007824 */ /* 0x000fe200078e02ff */
[----:B------:R1:W-:Y:S02]  /*d760*/  LDGSTS.E [R82+0x1f000], desc[UR16][R90.64], !P1 ;  /* 0x1f0000005a527fae */ /* 0x0003e4000c9a1010 */
[----:B------:R-:W4:Y:S02]  /*d770*/  LDC R85, c[0x0][0x3a0] ;  /* 0x0000e800ff557b82 */ /* 0x000f240000000800 */
[----:B------:R1:W-:Y:S01]  /*d780*/  LDGSTS.E [R82+0x1f200], desc[UR16][R4.64], !P1 ;  /* 0x1f20000004527fae */ /* 0x0003e2000c9a1010 */
[----:B------:R-:W-:Y:S01]  /*d790*/  ISETP.NE.U32.AND P1, PT, R84, RZ, PT ;  /* 0x000000ff5400720c */ /* 0x000fe20003f25070 */
[----:B------:R-:W-:-:S02]  /*d7a0*/  IMAD R84, R2, 0x7d, RZ ;  /* 0x0000007d02547824 */ /* 0x000fc400078e02ff */
[----:B------:R1:W-:Y:S02]  /*d7b0*/  STL.64 [R1+0x820], R90 ;  /* 0x0008205a01007387 */ /* 0x0003e40000100a00 */
[C---:B------:R-:W-:Y:S02]  /*d7c0*/  IMAD.WIDE R182, R84.reuse, 0x4, R236 ;  /* 0x0000000454b67825 */ /* 0x040fe400078e02ec */
[----:B------:R2:W-:Y:S02]  /*d7d0*/  STL.64 [R1+0x828], R4 ;  /* 0x0008280401007387 */ /* 0x0005e40000100a00 */
[----:B------:R-:W-:Y:S02]  /*d7e0*/  IMAD.WIDE R92, R84, 0x4, R234 ;  /* 0x00000004545c7825 */ /* 0x000fe400078e02ea */
[----:B------:R-:W-:Y:S02]  /*d7f0*/  STL.64 [R1+0x830], R182 ;  /* 0x000830b601007387 */ /* 0x000fe40000100a00 */
[----:B---3--:R-:W-:-:S02]  /*d800*/  VIADD R84, R86, 0xffffff7f ;  /* 0xffffff7f56547836 */ /* 0x008fc40000000000 */
[----:B------:R-:W-:Y:S01]  /*d810*/  LDGSTS.E [R82+0x1f400], desc[UR16][R182.64], !P6 ;  /* 0x1f400000b6527fae */ /* 0x000fe2000f1a1010 */
[----:B-1----:R-:W-:-:S03]  /*d820*/  IMAD.WIDE R90, R0, 0x4, R236 ;  /* 0x00000004005a7825 */ /* 0x002fc600078e02ec */
[----:B------:R1:W-:Y:S01]  /*d830*/  STL.64 [R1+0x838], R92 ;  /* 0x0008385c01007387 */ /* 0x0003e20000100a00 */
[----:B--2---:R-:W-:-:S03]  /*d840*/  IMAD.WIDE R4, R0, 0x4, R234 ;  /* 0x0000000400047825 */ /* 0x004fc600078e02ea */
[----:B------:R1:W-:Y:S01]  /*d850*/  LDGSTS.E [R82+0x1f600], desc[UR16][R92.64], !P6 ;  /* 0x1f6000005c527fae */ /* 0x0003e2000f1a1010 */
[----:B------:R-:W-:Y:S01]  /*d860*/  IMAD R0, R2, 0x7f, RZ ;  /* 0x0000007f02007824 */ /* 0x000fe200078e02ff */
[----:B------:R-:W-:Y:S02]  /*d870*/  ISETP.GE.U32.AND P6, PT, R84, 0x7fffff00, PT ;  /* 0x7fffff005400780c */ /* 0x000fe40003fc6070 */
[----:B------:R2:W-:Y:S01]  /*d880*/  STL.64 [R1+0x848], R90 ;  /* 0x0008485a01007387 */ /* 0x0005e20000100a00 */
[----:B------:R-:W-:Y:S01]  /*d890*/  IADD3 R84, PT, PT, R88, -0x82, RZ ;  /* 0xffffff7e58547810 */ /* 0x000fe20007ffe0ff */
[C---:B------:R-:W-:Y:S02]  /*d8a0*/  IMAD.WIDE R88, R0.reuse, 0x4, R234 ;  /* 0x0000000400587825 */ /* 0x040fe400078e02ea */
[----:B------:R2:W-:Y:S01]  /*d8b0*/  LDGSTS.E [R82+0x1f800], desc[UR16][R90.64], !P5 ;  /* 0x1f8000005a527fae */ /* 0x0005e2000e9a1010 */
[----:B-1----:R-:W1:Y:S03]  /*d8c0*/  S2R R93, SR_TID.X ;  /* 0x00000000005d7919 */ /* 0x002e660000002100 */
[----:B------:R3:W-:Y:S01]  /*d8d0*/  STL.64 [R1+0x850], R4 ;  /* 0x0008500401007387 */ /* 0x0007e20000100a00 */
[----:B--2---:R-:W-:-:S03]  /*d8e0*/  IMAD.WIDE R90, R0, 0x4, R236 ;  /* 0x00000004005a7825 */ /* 0x004fc600078e02ec */
[----:B------:R-:W2:Y:S04]  /*d8f0*/  LDL.64 R218, [R1+0x68] ;  /* 0x0000680001da7983 */ /* 0x000ea80000100a00 */
[----:B------:R1:W-:Y:S04]  /*d900*/  STL.64 [R1+0x860], R90 ;  /* 0x0008605a01007387 */ /* 0x0003e80000100a00 */
[----:B------:R-:W2:Y:S04]  /*d910*/  LDL.64 R182, [R1+0x28] ;  /* 0x0000280001b67983 */ /* 0x000ea80000100a00 */
[----:B------:R3:W-:Y:S01]  /*d920*/  LDGSTS.E [R82+0x1fa00], desc[UR16][R4.64], !P5 ;  /* 0x1fa0000004527fae */ /* 0x0007e2000e9a1010 */
[C---:B-1----:R-:W-:Y:S01]  /*d930*/  IMAD.SHL.U32 R92, R93.reuse, 0x4, RZ ;  /* 0x000000045d5c7824 */ /* 0x042fe200078e00ff */
[----:B---3--:R-:W-:-:S02]  /*d940*/  LOP3.LUT R4, R93, 0x60, RZ, 0xc0, !PT ;  /* 0x000000605d047812 */ /* 0x008fc400078ec0ff */
[----:B------:R1:W-:Y:S01]  /*d950*/  STL.64 [R1+0x868], R88 ;  /* 0x0008685801007387 */ /* 0x0003e20000100a00 */
[----:B------:R-:W-:Y:S01]  /*d960*/  VIADD R0, R87, 0xffffff7d ;  /* 0xffffff7d57007836 */ /* 0x000fe20000000000 */
[----:B------:R-:W-:Y:S01]  /*d970*/  ISETP.GE.U32.AND P5, PT, R84, 0x7ffffeff, PT ;  /* 0x7ffffeff5400780c */ /* 0x000fe20003fa6070 */
[----:B------:R-:W3:Y:S01]  /*d980*/  LDC R93, c[0x0][0x3a0] ;  /* 0x0000e800ff5d7b82 */ /* 0x000ee20000000800 */
[----:B------:R-:W-:Y:S01]  /*d990*/  LOP3.LUT R92, R92, 0x7c, RZ, 0xc0, !PT ;  /* 0x0000007c5c5c7812 */ /* 0x000fe200078ec0ff */
[----:B------:R-:W3:Y:S03]  /*d9a0*/  LDL.64 R202, [R1+0x20] ;  /* 0x0000200001ca7983 */ /* 0x000ee60000100a00 */
[----:B------:R-:W-:Y:S01]  /*d9b0*/  LEA R92, R4, R92, 0x9 ;  /* 0x0000005c045c7211 */ /* 0x000fe200078e48ff */
[----:B------:R1:W-:Y:S04]  /*d9c0*/  LDGSTS.E [R82+0x1fc00], desc[UR16][R90.64], !P4 ;  /* 0x1fc000005a527fae */ /* 0x0003e8000e1a1010 */
[----:B------:R-:W3:Y:S01]  /*d9d0*/  LDL.64 R4, [R1+0x60] ;  /* 0x0000600001047983 */ /* 0x000ee20000100a00 */
[----:B------:R-:W-:-:S03]  /*d9e0*/  LOP3.LUT R87, R92, 0x40, RZ, 0x3c, !PT ;  /* 0x000000405c577812 */ /* 0x000fc600078e3cff */
[----:B------:R1:W-:Y:S01]  /*d9f0*/  LDGSTS.E [R82+0x1fe00], desc[UR16][R88.64], !P4 ;  /* 0x1fe0000058527fae */ /* 0x0003e2000e1a1010 */
[----:B------:R-:W-:Y:S01]  /*da00*/  ISETP.GE.U32.AND P4, PT, R0, 0x7ffffefe, PT ;  /* 0x7ffffefe0000780c */ /* 0x000fe20003f86070 */
[----:B----4-:R-:W-:Y:S01]  /*da10*/  VIADD R0, R85, 0xffffff7c ;  /* 0xffffff7c55007836 */ /* 0x010fe20000000000 */
[C---:B------:R-:W-:Y:S01]  /*da20*/  LOP3.LUT R86, R92.reuse, 0x50, RZ, 0x3c, !PT ;  /* 0x000000505c567812 */ /* 0x040fe200078e3cff */
[----:B-1----:R-:W-:Y:S01]  /*da30*/  IMAD.U32 R91, RZ, RZ, UR7 ;  /* 0x00000007ff5b7e24 */ /* 0x002fe2000f8e00ff */
[C---:B------:R-:W-:Y:S01]  /*da40*/  LOP3.LUT R90, R92.reuse, 0x10, RZ, 0x3c, !PT ;  /* 0x000000105c5a7812 */ /* 0x040fe200078e3cff */
[----:B------:R-:W0:Y:S01]  /*da50*/  LDGDEPBAR ;  /* 0x00000000000079af */ /* 0x000e220000000000 */
[C---:B------:R-:W-:Y:S02]  /*da60*/  LOP3.LUT R85, R92.reuse, 0x60, RZ, 0x3c, !PT ;  /* 0x000000605c557812 */ /* 0x040fe400078e3cff */
[C---:B------:R-:W-:Y:S02]  /*da70*/  LOP3.LUT R84, R92.reuse, 0x70, RZ, 0x3c, !PT ;  /* 0x000000705c547812 */ /* 0x040fe400078e3cff */
[----:B------:R-:W-:-:S02]  /*da80*/  LOP3.LUT R89, R92, 0x20, RZ, 0x3c, !PT ;  /* 0x000000205c597812 */ /* 0x000fc400078e3cff */
[----:B------:R-:W-:Y:S02]  /*da90*/  LOP3.LUT R88, R92, 0x30, RZ, 0x3c, !PT ;  /* 0x000000305c587812 */ /* 0x000fe400078e3cff */
[C---:B------:R-:W-:Y:S02]  /*daa0*/  IADD3 R90, PT, PT, R91.reuse, 0x100000, R90 ;  /* 0x001000005b5a7810 */ /* 0x040fe40007ffe05a */
[C---:B------:R-:W-:Y:S02]  /*dab0*/  IADD3 R89, PT, PT, R91.reuse, 0x100000, R89 ;  /* 0x001000005b597810 */ /* 0x040fe40007ffe059 */
[C---:B------:R-:W-:Y:S02]  /*dac0*/  IADD3 R88, PT, PT, R91.reuse, 0x100000, R88 ;  /* 0x001000005b587810 */ /* 0x040fe40007ffe058 */
[C---:B------:R-:W-:Y:S02]  /*dad0*/  IADD3 R87, PT, PT, R91.reuse, 0x100000, R87 ;  /* 0x001000005b577810 */ /* 0x040fe40007ffe057 */
[----:B------:R-:W-:-:S02]  /*dae0*/  IADD3 R86, PT, PT, R91, 0x100000, R86 ;  /* 0x001000005b567810 */ /* 0x000fc40007ffe056 */
[C---:B------:R-:W-:Y:S02]  /*daf0*/  IADD3 R85, PT, PT, R91.reuse, 0x100000, R85 ;  /* 0x001000005b557810 */ /* 0x040fe40007ffe055 */
[C---:B------:R-:W-:Y:S02]  /*db00*/  IADD3 R84, PT, PT, R91.reuse, 0x100000, R84 ;  /* 0x001000005b547810 */ /* 0x040fe40007ffe054 */
[----:B------:R-:W-:-:S05]  /*db10*/  IADD3 R91, PT, PT, R91, 0x100000, R92 ;  /* 0x001000005b5b7810 */ /* 0x000fca0007ffe05c */
[----:B--2---:R-:W-:Y:S04]  /*db20*/  LDGSTS.E [R91+-0x60000], desc[UR16][R218.64], P1 ;  /* 0xa0000000da5b7fae */ /* 0x004fe800089a1010 */
[----:B------:R-:W-:Y:S04]  /*db30*/  LDGSTS.E [R91+-0x5fc00], desc[UR16][R182.64], P1 ;  /* 0xa0400000b65b7fae */ /* 0x000fe800089a1010 */
[----:B------:R-:W2:Y:S04]  /*db40*/  LDL.64 R218, [R1+0x58] ;  /* 0x0000580001da7983 */ /* 0x000ea80000100a00 */
[----:B------:R-:W-:Y:S04]  /*db50*/  LDGSTS.E [R91+-0x5f800], desc[UR16][R246.64], P1 ;  /* 0xa0800000f65b7fae */ /* 0x000fe800089a1010 */
[----:B------:R-:W4:Y:S04]  /*db60*/  LDL.64 R182, [R1+0x18] ;  /* 0x0000180001b67983 */ /* 0x000f280000100a00 */
[----:B------:R-:W-:Y:S04]  /*db70*/  LDGSTS.E [R91+-0x5f400], desc[UR16][R12.64], P1 ;  /* 0xa0c000000c5b7fae */ /* 0x000fe800089a1010 */
        /* <DEDUP_REMOVED lines=12> */
[----:B---3--:R-:W-:Y:S04]  /*dc40*/  LDGSTS.E [R90+-0x5ff80], desc[UR16][R4.64], P1 ;  /* 0xa0080000045a7fae */ /* 0x008fe800089a1010 */
[----:B------:R-:W-:Y:S04]  /*dc50*/  LDGSTS.E [R90+-0x5fb80], desc[UR16][R202.64], P1 ;  /* 0xa0480000ca5a7fae */ /* 0x000fe800089a1010 */
[----:B------:R-:W-:Y:S04]  /*dc60*/  LDGSTS.E [R90+-0x5f780], desc[UR16][R244.64], P1 ;  /* 0xa0880000f45a7fae */ /* 0x000fe800089a1010 */
[----:B------:R-:W3:Y:S04]  /*dc70*/  LDL.64 R4, [R1+0x50] ;  /* 0x0000500001047983 */ /* 0x000ee80000100a00 */
[----:B------:R-:W3:Y:S04]  /*dc80*/  LDL.64 R202, [R1+0x10] ;  /* 0x0000100001ca7983 */ /* 0x000ee80000100a00 */
        /* <DEDUP_REMOVED lines=13> */
[----:B--2---:R-:W-:Y:S04]  /*dd60*/  LDGSTS.E [R89+-0x5ff00], desc[UR16][R218.64], P1 ;  /* 0xa0100000da597fae */ /* 0x004fe800089a1010 */
[----:B----4-:R-:W-:Y:S04]  /*dd70*/  LDGSTS.E [R89+-0x5fb00], desc[UR16][R182.64], P1 ;  /* 0xa0500000b6597fae */ /* 0x010fe800089a1010 */
[----:B------:R-:W-:Y:S04]  /*dd80*/  LDGSTS.E [R89+-0x5f700], desc[UR16][R242.64], P1 ;  /* 0xa0900000f2597fae */ /* 0x000fe800089a1010 */
[----:B------:R-:W2:Y:S04]  /*dd90*/  LDL.64 R218, [R1+0x8] ;  /* 0x0000080001da7983 */ /* 0x000ea80000100a00 */
        /* <DEDUP_REMOVED lines=17> */
[----:B------:R-:W3:Y:S04]  /*deb0*/  LDL.64 R4, [R1] ;  /* 0x0000000001047983 */ /* 0x000ee80000100a00 */
        /* <DEDUP_REMOVED lines=14> */
[----:B----4-:R-:W-:Y:S04]  /*dfa0*/  LDGSTS.E [R87+-0x5fe00], desc[UR16][R182.64], P1 ;  /* 0xa0200000b6577fae */ /* 0x010fe800089a1010 */
[----:B--2---:R-:W-:Y:S04]  /*dfb0*/  LDGSTS.E [R87+-0x5fa00], desc[UR16][R218.64], P1 ;  /* 0xa0600000da577fae */ /* 0x004fe800089a1010 */
[----:B------:R-:W-:Y:S04]  /*dfc0*/  LDGSTS.E [R87+-0x5f600], desc[UR16][R238.64], P1 ;  /* 0xa0a00000ee577fae */ /* 0x000fe800089a1010 */
[----:B------:R-:W2:Y:S04]  /*dfd0*/  LDL.LU.64 R182, [R1+0x1178] ;  /* 0x0011780001b67983 */ /* 0x000ea80000300a00 */
        /* <DEDUP_REMOVED lines=17> */
[----:B------:R-:W3:Y:S04]  /*e0f0*/  LDL.LU.64 R202, [R1+0x1170] ;  /* 0x0011700001ca7983 */ /* 0x000ee80000300a00 */
[----:B------:R-:W2:Y:S04]  /*e100*/  LDL.64 R4, [R1+0x30] ;  /* 0x0000300001047983 */ /* 0x000ea80000100a00 */
        /* <DEDUP_REMOVED lines=12> */
[----:B------:R-:W-:Y:S01]  /*e1d0*/  LDGSTS.E [R86+-0x5c180], desc[UR16][R230.64], P1 ;  /* 0xa3e80000e6567fae */ /* 0x000fe200089a1010 */
[----:B------:R-:W-:-:S05]  /*e1e0*/  SHF.L.U32 R2, R2, 0x7, RZ ;  /* 0x0000000702027819 */ /* 0x000fca00000006ff */
[C---:B------:R-:W-:Y:S01]  /*e1f0*/  IMAD.WIDE R236, R2.reuse, 0x4, R236 ;  /* 0x0000000402ec7825 */ /* 0x040fe200078e02ec */
[----:B----4-:R-:W-:Y:S04]  /*e200*/  LDGSTS.E [R85+-0x5fd00], desc[UR16][R218.64], P1 ;  /* 0xa0300000da557fae */ /* 0x010fe800089a1010 */
        /* <DEDUP_REMOVED lines=15> */
[----:B------:R-:W4:Y:S04]  /*e300*/  LDL.LU.64 R218, [R1+0x1168] ;  /* 0x0011680001da7983 */ /* 0x000f280000300a00 */
[----:B--2---:R-:W-:Y:S01]  /*e310*/  LDGSTS.E [R84+-0x5fc80], desc[UR16][R4.64], P1 ;  /* 0xa038000004547fae */ /* 0x004fe200089a1010 */
[----:B------:R-:W-:-:S03]  /*e320*/  IMAD.WIDE R234, R2, 0x4, R234 ;  /* 0x0000000402ea7825 */ /* 0x000fc600078e02ea */
[----:B------:R-:W-:Y:S04]  /*e330*/  LDGSTS.E [R84+-0x5f880], desc[UR16][R248.64], P1 ;  /* 0xa0780000f8547fae */ /* 0x000fe800089a1010 */
[----:B------:R-:W-:Y:S04]  /*e340*/  LDGSTS.E [R84+-0x5f480], desc[UR16][R10.64], P1 ;  /* 0xa0b800000a547fae */ /* 0x000fe800089a1010 */
[----:B------:R-:W2:Y:S04]  /*e350*/  LDL.LU.64 R4, [R1+0x1160] ;  /* 0x0011600001047983 */ /* 0x000ea80000300a00 */
[----:B------:R1:W-:Y:S04]  /*e360*/  STL.64 [R1+0xc90], R236 ;  /* 0x000c90ec01007387 */ /* 0x0003e80000100a00 */
[----:B------:R-:W-:Y:S04]  /*e370*/  LDGSTS.E [R84+-0x5f080], desc[UR16][R26.64], P1 ;  /* 0xa0f800001a547fae */ /* 0x000fe800089a1010 */
[----:B------:R-:W-:Y:S04]  /*e380*/  LDGSTS.E [R84+-0x5ec80], desc[UR16][R42.64], P1 ;  /* 0xa13800002a547fae */ /* 0x000fe800089a1010 */
[----:B-1----:R-:W2:Y:S04]  /*e390*/  LDL.LU.64 R236, [R1+0x4a0] ;  /* 0x0004a00001ec7983 */ /* 0x002ea80000300a00 */
        /* <DEDUP_REMOVED lines=9> */
[----:B----4-:R-:W-:Y:S04]  /*e430*/  LDGSTS.E [R84+-0x5c480], desc[UR16][R218.64], P1 ;  /* 0xa3b80000da547fae */ /* 0x010fe800089a1010 */
[----:B--2---:R1:W-:Y:S04]  /*e440*/  LDGSTS.E [R84+-0x5c080], desc[UR16][R4.64], P1 ;  /* 0xa3f8000004547fae */ /* 0x0043e800089a1010 */
[----:B------:R-:W0:Y:S01]  /*e450*/  LDGDEPBAR ;  /* 0x00000000000079af */ /* 0x000e220000000000 */
[----:B------:R-:W-:-:S05]  /*e460*/  IMAD.WIDE R236, R2, 0x4, R236 ;  /* 0x0000000402ec7825 */ /* 0x000fca00078e02ec */
[----:B------:R2:W-:Y:S02]  /*e470*/  STL.64 [R1+0xc98], R236 ;  /* 0x000c98ec01007387 */ /* 0x0005e40000100a00 */
[----:B--2---:R-:W-:Y:S02]  /*e480*/  IMAD.WIDE R236, R2, 0x4, R198 ;  /* 0x0000000402ec7825 */ /* 0x004fe400078e02c6 */
[----:B------:R-:W2:Y:S04]  /*e490*/  LDL.LU.64 R198, [R1+0x1158] ;  /* 0x0011580001c67983 */ /* 0x000ea80000300a00 */
[----:B------:R3:W-:Y:S04]  /*e4a0*/  STL.64 [R1+0xc78], R234 ;  /* 0x000c78ea01007387 */ /* 0x0007e80000100a00 */
[----:B------:R-:W-:Y:S04]  /*e4b0*/  STL.64 [R1+0xc88], R236 ;  /* 0x000c88ec01007387 */ /* 0x000fe80000100a00 */
[----:B---3--:R-:W3:Y:S04]  /*e4c0*/  LDL.64 R234, [R1+0xc98] ;  /* 0x000c980001ea7983 */ /* 0x008ee80000100a00 */
[----:B------:R4:W-:Y:S04]  /*e4d0*/  STL.64 [R1+0x1728], R220 ;  /* 0x001728dc01007387 */ /* 0x0009e80000100a00 */
[----:B----4-:R-:W4:Y:S04]  /*e4e0*/  LDL.64 R220, [R1+0xc78] ;  /* 0x000c780001dc7983 */ /* 0x010f280000100a00 */
[----:B------:R1:W-:Y:S04]  /*e4f0*/  STL.64 [R1+0x1720], R222 ;  /* 0x001720de01007387 */ /* 0x0003e80000100a00 */
[----:B-1----:R-:W3:Y:S04]  /*e500*/  LDL.64 R222, [R1+0xc90] ;  /* 0x000c900001de7983 */ /* 0x002ee80000100a00 */
[----:B------:R-:W-:Y:S04]  /*e510*/  STL.64 [R1+0x1718], R224 ;  /* 0x001718e001007387 */ /* 0x000fe80000100a00 */
[----:B------:R1:W-:Y:S01]  /*e520*/  STL.64 [R1+0x1710], R226 ;  /* 0x001710e201007387 */ /* 0x0003e20000100a00 */
[----:B------:R-:W-:Y:S06]  /*e530*/  BAR.SYNC.DEFER_BLOCKING 0x0 ;  /* 0x0000000000007b1d */ /* 0x000fec0000010000 */
[----:B-1----:R-:W4:Y:S04]  /*e540*/  LDL.LU.64 R226, [R1+0x478] ;  /* 0x0004780001e27983 */ /* 0x002f280000300a00 */
[----:B------:R1:W-:Y:S04]  /*e550*/  STL.64 [R1+0x1708], R228 ;  /* 0x001708e401007387 */ /* 0x0003e80000100a00 */
[----:B-1----:R-:W4:Y:S04]  /*e560*/  LDL.LU.64 R228, [R1+0x480] ;  /* 0x0004800001e47983 */ /* 0x002f280000300a00 */
[----:B------:R-:W-:Y:S04]  /*e570*/  STL.64 [R1+0x1700], R230 ;  /* 0x001700e601007387 */ /* 0x000fe80000100a00 */
[----:B------:R1:W-:Y:S04]  /*e580*/  STL.64 [R1+0x16f8], R232 ;  /* 0x0016f8e801007387 */ /* 0x0003e80000100a00 */
[----:B-1----:R-:W4:Y:S04]  /*e590*/  LDL.LU.64 R232, [R1+0x488] ;  /* 0x0004880001e87983 */ /* 0x002f280000300a00 */
[----:B------:R1:W-:Y:S04]  /*e5a0*/  STL.64 [R1+0x16f0], R4 ;  /* 0x0016f00401007387 */ /* 0x0003e80000100a00 */
[----:B-1----:R-:W4:Y:S04]  /*e5b0*/  LDL.LU.64 R4, [R1+0x490] ;  /* 0x0004900001047983 */ /* 0x002f280000300a00 */
[----:B------:R-:W-:Y:S04]  /*e5c0*/  STL.64 [R1+0x16e8], R90 ;  /* 0x0016e85a01007387 */ /* 0x000fe80000100a00 */
[----:B------:R-:W-:Y:S04]  /*e5d0*/  STL.64 [R1+0x16a8], R88 ;  /* 0x0016a85801007387 */ /* 0x000fe80000100a00 */
[----:B------:R-:W-:Y:S04]  /*e5e0*/  STL.64 [R1+0x1640], R86 ;  /* 0x0016405601007387 */ /* 0x000fe80000100a00 */
[----:B------:R1:W-:Y:S04]  /*e5f0*/  STL.64 [R1+0x1620], R84 ;  /* 0x0016205401007387 */ /* 0x0003e80000100a00 */
[----:B--2---:R-:W-:Y:S04]  /*e600*/  STL.64 [R1+0x1158], R198 ;  /* 0x001158c601007387 */ /* 0x004fe80000100a00 */
[----:B------:R-:W2:Y:S04]  /*e610*/  LDL.LU.64 R230, [R1+0x470] ;  /* 0x0004700001e67983 */ /* 0x000ea80000300a00 */
[----:B------:R-:W2:Y:S04]  /*e620*/  LDL.LU.64 R224, [R1+0x468] ;  /* 0x0004680001e07983 */ /* 0x000ea80000300a00 */
[----:B------:R-:W-:Y:S01]  /*e630*/  @!PT LDS RZ, [RZ] ;  /* 0x00000000fffff984 */ /* 0x000fe20000000800 */
[----:B------:R-:W-:Y:S01]  /*e640*/  @!PT LDS RZ, [RZ] ;  /* 0x00000000fffff984 */ /* 0x000fe20000000800 */
[----:B------:R-:W-:Y:S01]  /*e650*/  @!PT LDS RZ, [RZ] ;  /* 0x00000000fffff984 */ /* 0x000fe20000000800 */
[----:B---3--:R-:W-:Y:S04]  /*e660*/  LDGSTS.E [R82+0x20000], desc[UR16][R222.64], !P6 ;  /* 0x20000000de527fae */ /* 0x008fe8000f1a1010 */
[----:B----4-:R-:W-:Y:S01]  /*e670*/  LDGSTS.E [R82+0x20200], desc[UR16][R220.64], !P6 ;  /* 0x20200000dc527fae */ /* 0x010fe2000f1a1010 */
[----:B------:R-:W-:-:S03]  /*e680*/  ISETP.GE.U32.AND P1, PT, R0, 0x7ffffefd, PT ;  /* 0x7ffffefd0000780c */ /* 0x000fc60003f26070 */
[----:B------:R-:W3:Y:S04]  /*e690*/  LDL.LU.64 R222, [R1+0x460] ;  /* 0x0004600001de7983 */ /* 0x000ee80000300a00 */
[----:B------:R-:W4:Y:S01]  /*e6a0*/  LDL.LU.64 R220, [R1+0x458] ;  /* 0x0004580001dc7983 */ /* 0x000f220000300a00 */
[----:B-1----:R-:W-:-:S03]  /*e6b0*/  IMAD.WIDE R84, R2, 0x4, R226 ;  /* 0x0000000402547825 */ /* 0x002fc600078e02e2 */
[----:B------:R1:W-:Y:S01]  /*e6c0*/  LDGSTS.E [R82+0x20400], desc[UR16][R234.64], !P5 ;  /* 0x20400000ea527fae */ /* 0x0003e2000e9a1010 */
[----:B------:R-:W-:-:S03]  /*e6d0*/  IMAD.WIDE R86, R2, 0x4, R228 ;  /* 0x0000000402567825 */ /* 0x000fc600078e02e4 */
[----:B------:R1:W-:Y:S02]  /*e6e0*/  LDGSTS.E [R82+0x20600], desc[UR16][R236.64], !P5 ;  /* 0x20600000ec527fae */ /* 0x0003e4000e9a1010 */
[----:B-1----:R-:W1:Y:S01]  /*e6f0*/  LDC R235, c[0x0][0x3a0] ;  /* 0x0000e800ffeb7b82 */ /* 0x002e620000000800 */
[----:B------:R-:W-:-:S07]  /*e700*/  IMAD.WIDE R88, R2, 0x4, R232 ;  /* 0x0000000402587825 */ /* 0x000fce00078e02e8 */
[----:B------:R-:W1:Y:S01]  /*e710*/  LDC R234, c[0x0][0x3a0] ;  /* 0x0000e800ffea7b82 */ /* 0x000e620000000800 */
[----:B------:R-:W-:-:S07]  /*e720*/  IMAD.WIDE R90, R2, 0x4, R4 ;  /* 0x00000004025a7825 */ /* 0x000fce00078e0204 */
[----:B------:R-:W1:Y:S01]  /*e730*/  LDC R237, c[0x0][0x3a0] ;  /* 0x0000e800ffed7b82 */ /* 0x000e620000000800 */
[----:B------:R1:W-:Y:S04]  /*e740*/  STL.64 [R1+0xc80], R90 ;  /* 0x000c805a01007387 */ /* 0x0003e80000100a00 */
[----:B------:R1:W-:Y:S01]  /*e750*/  STL.64 [R1+0xc70], R88 ;  /* 0x000c705801007387 */ /* 0x0003e20000100a00 */
[----:B------:R-:W-:Y:S02]  /*e760*/  VIADD R0, R201, 0xffffff7a ;  /* 0xffffff7ac9007836 */ /* 0x000fe40000000000 */
[----:B------:R-:W2:Y:S01]  /*e770*/  LDC R236, c[0x0][0x3a0] ;  /* 0x0000e800ffec7b82 */ /* 0x000ea20000000800 */
[----:B------:R-:W4:Y:S04]  /*e780*/  LDL.LU.64 R4, [R1+0x450] ;  /* 0x0004500001047983 */ /* 0x000f280000300a00 */
[----:B------:R-:W4:Y:S03]  /*e790*/  LDL.LU.64 R232, [R1+0x448] ;  /* 0x0004480001e87983 */ /* 0x000f260000300a00 */
[----:B------:R-:W1:Y:S01]  /*e7a0*/  LDC R201, c[0x0][0x3a0] ;  /* 0x0000e800ffc97b82 */ /* 0x000e620000000800 */
[----:B------:R3:W-:Y:S04]  /*e7b0*/  STL.64 [R1+0xc68], R86 ;  /* 0x000c685601007387 */ /* 0x0007e80000100a00 */
[----:B------:R4:W-:Y:S04]  /*e7c0*/  STL.64 [R1+0xc60], R84 ;  /* 0x000c605401007387 */ /* 0x0009e80000100a00 */
[----:B------:R-:W4:Y:S04]  /*e7d0*/  LDL.LU.64 R228, [R1+0x440] ;  /* 0x0004400001e47983 */ /* 0x000f280000300a00 */
[----:B------:R-:W4:Y:S04]  /*e7e0*/  LDL.LU.64 R226, [R1+0x438] ;  /* 0x0004380001e27983 */ /* 0x000f280000300a00 */
[----:B------:R1:W-:Y:S01]  /*e7f0*/  LDGSTS.E [R82+0x20800], desc[UR16][R90.64], !P4 ;  /* 0x208000005a527fae */ /* 0x0003e2000e1a1010 */
[----:B------:R-:W-:-:S03]  /*e800*/  VIADD R93, R93, 0xffffff7b ;  /* 0xffffff7b5d5d7836 */ /* 0x000fc60000000000 */
[----:B------:R1:W-:Y:S02]  /*e810*/  LDGSTS.E [R82+0x20a00], desc[UR16][R88.64], !P4 ;  /* 0x20a0000058527fae */ /* 0x0003e4000e1a1010 */
[----:B-1----:R-:W1:Y:S01]  /*e820*/  LDC R91, c[0x0][0x3a0] ;  /* 0x0000e800ff5b7b82 */ /* 0x002e620000000800 */
[----:B------:R-:W-:Y:S01]  /*e830*/  ISETP.GE.U32.AND P6, PT, R93, 0x7ffffefc, PT ;  /* 0x7ffffefc5d00780c */ /* 0x000fe20003fc6070 */
[----:B------:R3:W-:Y:S01]  /*e840*/  LDGSTS.E [R82+0x20c00], desc[UR16][R86.64], !P1 ;  /* 0x20c0000056527fae */ /* 0x0007e2000c9a1010 */
[----:B------:R-:W-:-:S03]  /*e850*/  IADD3 R93, PT, PT, R201, -0x87, RZ ;  /* 0xffffff79c95d7810 */ /* 0x000fc60007ffe0ff */
[----:B------:R4:W-:Y:S01]  /*e860*/  LDGSTS.E [R82+0x20e00], desc[UR16][R84.64], !P1 ;  /* 0x20e0000054527fae */ /* 0x0009e2000c9a1010 */
[----:B------:R-:W-:Y:S01]  /*e870*/  ISETP.GE.U32.AND P4, PT, R93, 0x7ffffefa, PT ;  /* 0x7ffffefa5d00780c */ /* 0x000fe20003f86070 */
[----:B------:R-:W2:Y:S01]  /*e880*/  LDC R201, c[0x0][0x3a0] ;  /* 0x0000e800ffc97b82 */ /* 0x000ea20000000800 */
[----:B------:R-:W-:Y:S01]  /*e890*/  ISETP.GE.U32.AND P5, PT, R0, 0x7ffffefb, PT ;  /* 0x7ffffefb0000780c */ /* 0x000fe20003fa6070 */
[----:B-1----:R-:W-:Y:S02]  /*e8a0*/  VIADD R93, R91, 0xffffff77 ;  /* 0xffffff775b5d7836 */ /* 0x002fe40000000000 */
[----:B--2---:R-:W-:-:S04]  /*e8b0*/  IMAD.WIDE R90, R2, 0x4, R230 ;  /* 0x00000004025a7825 */ /* 0x004fc800078e02e6 */
[C---:B------:R-:W-:Y:S01]  /*e8c0*/  IMAD.WIDE R88, R2.reuse, 0x4, R224 ;  /* 0x0000000402587825 */ /* 0x040fe200078e02e0 */
[----:B------:R1:W-:Y:S04]  /*e8d0*/  STL.64 [R1+0xc58], R90 ;  /* 0x000c585a01007387 */ /* 0x0003e80000100a00 */
[----:B------:R2:W-:Y:S04]  /*e8e0*/  STL.64 [R1+0xc50], R88 ;  /* 0x000c505801007387 */ /* 0x0005e80000100a00 */
[----:B------:R-:W4:Y:S04]  /*e8f0*/  LDL.LU.64 R230, [R1+0x430] ;  /* 0x0004300001e67983 */ /* 0x000f280000300a00 */
[----:B------:R-:W4:Y:S04]  /*e900*/  LDL.LU.64 R224, [R1+0x428] ;  /* 0x0004280001e07983 */ /* 0x000f280000300a00 */
[----:B------:R1:W-:Y:S04]  /*e910*/  LDGSTS.E [R82+0x21000], desc[UR16][R90.64], !P6 ;  /* 0x210000005a527fae */ /* 0x0003e8000f1a1010 */
[----:B------:R2:W-:Y:S01]  /*e920*/  LDGSTS.E [R82+0x21200], desc[UR16][R88.64], !P6 ;  /* 0x2120000058527fae */ /* 0x0005e2000f1a1010 */
[----:B---3--:R-:W-:-:S04]  /*e930*/  IMAD.WIDE R86, R2, 0x4, R222 ;  /* 0x0000000402567825 */ /* 0x008fc800078e02de */
[C---:B----4-:R-:W-:Y:S01]  /*e940*/  IMAD.WIDE R84, R2.reuse, 0x4, R220 ;  /* 0x0000000402547825 */ /* 0x050fe200078e02dc */
[----:B------:R3:W-:Y:S04]  /*e950*/  STL.64 [R1+0xc48], R86 ;  /* 0x000c485601007387 */ /* 0x0007e80000100a00 */
[----:B------:R4:W-:Y:S04]  /*e960*/  STL.64 [R1+0xc40], R84 ;  /* 0x000c405401007387 */ /* 0x0009e80000100a00 */
[----:B------:R-:W4:Y:S04]  /*e970*/  LDL.LU.64 R222, [R1+0x420] ;  /* 0x0004200001de7983 */ /* 0x000f280000300a00 */
[----:B------:R-:W4:Y:S04]  /*e980*/  LDL.LU.64 R220, [R1+0x418] ;  /* 0x0004180001dc7983 */ /* 0x000f280000300a00 */
[----:B------:R3:W-:Y:S04]  /*e990*/  LDGSTS.E [R82+0x21400], desc[UR16][R86.64], !P5 ;  /* 0x2140000056527fae */ /* 0x0007e8000e9a1010 */
[----:B------:R4:W-:Y:S01]  /*e9a0*/  LDGSTS.E [R82+0x21600], desc[UR16][R84.64], !P5 ;  /* 0x2160000054527fae */ /* 0x0009e2000e9a1010 */
[----:B-1----:R-:W-:-:S04]  /*e9b0*/  IMAD.WIDE R90, R2, 0x4, R4 ;  /* 0x00000004025a7825 */ /* 0x002fc800078e0204 */
[C---:B--2---:R-:W-:Y:S01]  /*e9c0*/  IMAD.WIDE R88, R2.reuse, 0x4, R232 ;  /* 0x0000000402587825 */ /* 0x044fe200078e02e8 */
[----:B------:R1:W-:Y:S04]  /*e9d0*/  STL.64 [R1+0xc38], R90 ;  /* 0x000c385a01007387 */ /* 0x0003e80000100a00 */
[----:B------:R2:W-:Y:S04]  /*e9e0*/  STL.64 [R1+0xc30], R88 ;  /* 0x000c305801007387 */ /* 0x0005e80000100a00 */
[----:B------:R-:W4:Y:S01]  /*e9f0*/  LDL.LU.64 R4, [R1+0x410] ;  /* 0x0004100001047983 */ /* 0x000f220000300a00 */
[----:B---3--:R-:W-:-:S03]  /*ea00*/  IMAD.WIDE R86, R2, 0x4, R228 ;  /* 0x0000000402567825 */ /* 0x008fc600078e02e4 */
[----:B------:R-:W3:Y:S01]  /*ea10*/  LDL.LU.64 R232, [R1+0x408] ;  /* 0x0004080001e87983 */ /* 0x000ee20000300a00 */
[----:B----4-:R-:W-:-:S03]  /*ea20*/  IMAD.WIDE R84, R2, 0x4, R226 ;  /* 0x0000000402547825 */ /* 0x010fc600078e02e2 */
[----:B------:R4:W-:Y:S04]  /*ea30*/  STL.64 [R1+0xc28], R86 ;  /* 0x000c285601007387 */ /* 0x0009e80000100a00 */
[----:B------:R1:W-:Y:S04]  /*ea40*/  STL.64 [R1+0xc20], R84 ;  /* 0x000c205401007387 */ /* 0x0003e80000100a00 */
[----:B------:R-:W3:Y:S04]  /*ea50*/  LDL.LU.64 R228, [R1+0x400] ;  /* 0x0004000001e47983 */ /* 0x000ee80000300a00 */
[----:B------:R-:W3:Y:S01]  /*ea60*/  LDL.LU.64 R226, [R1+0x3f8] ;  /* 0x0003f80001e27983 */ /* 0x000ee20000300a00 */
[----:B------:R-:W-:Y:S01]  /*ea70*/  VIADD R0, R252, 0xffffff78 ;  /* 0xffffff78fc007836 */ /* 0x000fe20000000000 */
[----:B------:R-:W-:Y:S01]  /*ea80*/  ISETP.GE.U32.AND P6, PT, R93, 0x7ffffef8, PT ;  /* 0x7ffffef85d00780c */ /* 0x000fe20003fc6070 */
[----:B------:R-:W1:Y:S01]  /*ea90*/  LDC R252, c[0x0][0x3a0] ;  /* 0x0000e800fffc7b82 */ /* 0x000e620000000800 */
[----:B------:R1:W-:Y:S02]  /*eaa0*/  LDGSTS.E [R82+0x21800], desc[UR16][R90.64], !P4 ;  /* 0x218000005a527fae */ /* 0x0003e4000e1a1010 */
[----:B------:R-:W-:-:S02]  /*eab0*/  ISETP.GE.U32.AND P1, PT, R0, 0x7ffffef9, PT ;  /* 0x7ffffef90000780c */ /* 0x000fc40003f26070 */
[----:B------:R2:W-:Y:S01]  /*eac0*/  LDGSTS.E [R82+0x21a00], desc[UR16][R88.64], !P4 ;  /* 0x21a0000058527fae */ /* 0x0005e2000e1a1010 */
[----:B------:R-:W-:Y:S01]  /*ead0*/  IADD3 R0, PT, PT, R235, -0x8a, RZ ;  /* 0xffffff76eb007810 */ /* 0x000fe20007ffe0ff */
[----:B------:R-:W-:Y:S01]  /*eae0*/  VIADD R93, R234, 0xffffff75 ;  /* 0xffffff75ea5d7836 */ /* 0x000fe20000000000 */
[----:B------:R-:W1:Y:S08]  /*eaf0*/  LDC R235, c[0x0][0x3a0] ;  /* 0x0000e800ffeb7b82 */ /* 0x000e700000000800 */
[----:B------:R4:W-:Y:S01]  /*eb00*/  LDGSTS.E [R82+0x21c00], desc[UR16][R86.64], !P1 ;  /* 0x21c0000056527fae */ /* 0x0009e2000c9a1010 */
[----:B------:R-:W-:Y:S01]  /*eb10*/  ISETP.GE.U32.AND P5, PT, R0, 0x7ffffef7, PT ;  /* 0x7ffffef70000780c */ /* 0x000fe20003fa6070 */
[----:B------:R-:W1:Y:S02]  /*eb20*/  LDC R234, c[0x0][0x3a0] ;  /* 0x0000e800ffea7b82 */ /* 0x000e640000000800 */
[----:B------:R1:W-:Y:S02]  /*eb30*/  LDGSTS.E [R82+0x21e00], desc[UR16][R84.64], !P1 ;  /* 0x21e0000054527fae */ /* 0x0003e4000c9a1010 */
[----:B-1----:R-:W-:-:S04]  /*eb40*/  IMAD.WIDE R90, R2, 0x4, R230 ;  /* 0x00000004025a7825 */ /* 0x002fc800078e02e6 */
[C---:B--2---:R-:W-:Y:S01]  /*eb50*/  IMAD.WIDE R88, R2.reuse, 0x4, R224 ;  /* 0x0000000402587825 */ /* 0x044fe200078e02e0 */
[----:B------:R1:W-:Y:S04]  /*eb60*/  STL.64 [R1+0xc18], R90 ;  /* 0x000c185a01007387 */ /* 0x0003e80000100a00 */
[----:B------:R3:W-:Y:S04]  /*eb70*/  STL.64 [R1+0xc10], R88 ;  /* 0x000c105801007387 */ /* 0x0007e80000100a00 */
[----:B------:R-:W2:Y:S04]  /*eb80*/  LDL.LU.64 R230, [R1+0x3f0] ;  /* 0x0003f00001e67983 */ /* 0x000ea80000300a00 */
[----:B------:R-:W2:Y:S04]  /*eb90*/  LDL.LU.64 R224, [R1+0x3e8] ;  /* 0x0003e80001e07983 */ /* 0x000ea80000300a00 */
[----:B------:R1:W-:Y:S04]  /*eba0*/  LDGSTS.E [R82+0x22000], desc[UR16][R90.64], !P6 ;  /* 0x220000005a527fae */ /* 0x0003e8000f1a1010 */
[----:B------:R3:W-:Y:S01]  /*ebb0*/  LDGSTS.E [R82+0x22200], desc[UR16][R88.64], !P6 ;  /* 0x2220000058527fae */ /* 0x0007e2000f1a1010 */
[----:B----4-:R-:W-:-:S04]  /*ebc0*/  IMAD.WIDE R86, R2, 0x4, R222 ;  /* 0x0000000402567825 */ /* 0x010fc800078e02de */
[C---:B------:R-:W-:Y:S01]  /*ebd0*/  IMAD.WIDE R84, R2.reuse, 0x4, R220 ;  /* 0x0000000402547825 */ /* 0x040fe200078e02dc */
[----:B------:R4:W-:Y:S04]  /*ebe0*/  STL.64 [R1+0xc08], R86 ;  /* 0x000c085601007387 */ /* 0x0009e80000100a00 */
[----:B------:R1:W-:Y:S04]  /*ebf0*/  STL.64 [R1+0xc00], R84 ;  /* 0x000c005401007387 */ /* 0x0003e80000100a00 */
[----:B------:R-:W2:Y:S04]  /*ec00*/  LDL.LU.64 R222, [R1+0x3e0] ;  /* 0x0003e00001de7983 */ /* 0x000ea80000300a00 */
[----:B------:R-:W2:Y:S04]  /*ec10*/  LDL.LU.64 R220, [R1+0x3d8] ;  /* 0x0003d80001dc7983 */ /* 0x000ea80000300a00 */
[----:B------:R4:W-:Y:S04]  /*ec20*/  LDGSTS.E [R82+0x22400], desc[UR16][R86.64], !P5 ;  /* 0x2240000056527fae */ /* 0x0009e8000e9a1010 */
[----:B------:R1:W-:Y:S02]  /*ec30*/  LDGSTS.E [R82+0x22600], desc[UR16][R84.64], !P5 ;  /* 0x2260000054527fae */ /* 0x0003e4000e9a1010 */
[----:B-1----:R-:W-:-:S04]  /*ec40*/  IMAD.WIDE R90, R2, 0x4, R4 ;  /* 0x00000004025a7825 */ /* 0x002fc800078e0204 */
[C---:B---3--:R-:W-:Y:S01]  /*ec50*/  IMAD.WIDE R88, R2.reuse, 0x4, R232 ;  /* 0x0000000402587825 */ /* 0x048fe200078e02e8 */
[----:B------:R2:W-:Y:S04]  /*ec60*/  STL.64 [R1+0xbf8], R90 ;  /* 0x000bf85a01007387 */ /* 0x0005e80000100a00 */
[----:B------:R1:W-:Y:S04]  /*ec70*/  STL.64 [R1+0xbf0], R88 ;  /* 0x000bf05801007387 */ /* 0x0003e80000100a00 */
[----:B------:R-:W3:Y:S01]  /*ec80*/  LDL.LU.64 R4, [R1+0x3d0] ;  /* 0x0003d00001047983 */ /* 0x000ee20000300a00 */
[----:B----4-:R-:W-:-:S03]  /*ec90*/  IMAD.WIDE R86, R2, 0x4, R228 ;  /* 0x0000000402567825 */ /* 0x010fc600078e02e4 */
[----:B------:R-:W4:Y:S01]  /*eca0*/  LDL.LU.64 R232, [R1+0x3c8] ;  /* 0x0003c80001e87983 */ /* 0x000f220000300a00 */
[----:B------:R-:W-:-:S03]  /*ecb0*/  IMAD.WIDE R84, R2, 0x4, R226 ;  /* 0x0000000402547825 */ /* 0x000fc600078e02e2 */
[----:B------:R1:W-:Y:S04]  /*ecc0*/  STL.64 [R1+0xbe8], R86 ;  /* 0x000be85601007387 */ /* 0x0003e80000100a00 */
[----:B------:R1:W-:Y:S04]  /*ecd0*/  STL.64 [R1+0xbe0], R84 ;  /* 0x000be05401007387 */ /* 0x0003e80000100a00 */
[----:B------:R-:W4:Y:S04]  /*ece0*/  LDL.LU.64 R228, [R1+0x3c0] ;  /* 0x0003c00001e47983 */ /* 0x000f280000300a00 */
[----:B------:R-:W4:Y:S01]  /*ecf0*/  LDL.LU.64 R226, [R1+0x3b8] ;  /* 0x0003b80001e27983 */ /* 0x000f220000300a00 */
[----:B------:R-:W-:Y:S01]  /*ed00*/  VIADD R0, R237, 0xffffff74 ;  /* 0xffffff74ed007836 */ /* 0x000fe20000000000 */
[----:B------:R-:W-:Y:S01]  /*ed10*/  ISETP.GE.U32.AND P4, PT, R93, 0x7ffffef6, PT ;  /* 0x7ffffef65d00780c */ /* 0x000fe20003f86070 */
[----:B------:R-:W1:Y:S03]  /*ed20*/  LDC R237, c[0x0][0x3a0] ;  /* 0x0000e800ffed7b82 */ /* 0x000e660000000800 */
[----:B------:R-:W-:-:S02]  /*ed30*/  ISETP.GE.U32.AND P1, PT, R0, 0x7ffffef5, PT ;  /* 0x7ffffef50000780c */ /* 0x000fc40003f26070 */
[----:B------:R-:W-:-:S07]  /*ed40*/  IADD3 R93, PT, PT, R201, -0x8d, RZ ;  /* 0xffffff73c95d7810 */ /* 0x000fce0007ffe0ff */
[----:B------:R2:W-:Y:S01]  /*ed50*/  LDGSTS.E [R82+0x22800], desc[UR16][R90.64], !P4 ;  /* 0x228000005a527fae */ /* 0x0005e2000e1a1010 */
[----:B------:R-:W-:Y:S01]  /*ed60*/  VIADD R0, R236, 0xffffff72 ;  /* 0xffffff72ec007836 */ /* 0x000fe20000000000 */
[----:B------:R-:W-:Y:S01]  /*ed70*/  ISETP.GE.U32.AND P6, PT, R93, 0x7ffffef4, PT ;  /* 0x7ffffef45d00780c */ /* 0x000fe20003fc6070 */
[----:B------:R-:W1:Y:S01]  /*ed80*/  LDC R201, c[0x0][0x3a0] ;  /* 0x0000e800ffc97b82 */ /* 0x000e620000000800 */
[----:B------:R1:W-:Y:S04]  /*ed90*/  LDGSTS.E [R82+0x22a00], desc[UR16][R88.64], !P4 ;  /* 0x22a0000058527fae */ /* 0x0003e8000e1a1010 */
[----:B------:R1:W-:Y:S03]  /*eda0*/  LDGSTS.E [R82+0x22c00], desc[UR16][R86.64], !P1 ;  /* 0x22c0000056527fae */ /* 0x0003e6000c9a1010 */
[----:B------:R-:W1:Y:S01]  /*edb0*/  LDC R236, c[0x0][0x3a0] ;  /* 0x0000e800ffec7b82 */ /* 0x000e620000000800 */
[----:B------:R1:W-:Y:S01]  /*edc0*/  LDGSTS.E [R82+0x22e00], desc[UR16][R84.64], !P1 ;  /* 0x22e0000054527fae */ /* 0x0003e2000c9a1010 */
[----:B------:R-:W-:Y:S01]  /*edd0*/  ISETP.GE.U32.AND P5, PT, R0, 0x7ffffef3, PT ;  /* 0x7ffffef30000780c */ /* 0x000fe20003fa6070 */
[----:B--2---:R-:W-:-:S04]  /*ede0*/  IMAD.WIDE R90, R2, 0x4, R230 ;  /* 0x00000004025a7825 */ /* 0x004fc800078e02e6 */
[C---:B-1----:R-:W-:Y:S01]  /*edf0*/  IMAD.WIDE R88, R2.reuse, 0x4, R224 ;  /* 0x0000000402587825 */ /* 0x042fe200078e02e0 */
[----:B------:R3:W-:Y:S04]  /*ee00*/  STL.64 [R1+0xbd8], R90 ;  /* 0x000bd85a01007387 */ /* 0x0007e80000100a00 */
[----:B------:R4:W-:Y:S04]  /*ee10*/  STL.64 [R1+0xbd0], R88 ;  /* 0x000bd05801007387 */ /* 0x0009e80000100a00 */
[----:B------:R-:W2:Y:S04]  /*ee20*/  LDL.LU.64 R230, [R1+0x3b0] ;  /* 0x0003b00001e67983 */ /* 0x000ea80000300a00 */
[----:B------:R-:W2:Y:S04]  /*ee30*/  LDL.LU.64 R224, [R1+0x3a8] ;  /* 0x0003a80001e07983 */ /* 0x000ea80000300a00 */
[----:B------:R3:W-:Y:S04]  /*ee40*/  LDGSTS.E [R82+0x23000], desc[UR16][R90.64], !P6 ;  /* 0x230000005a527fae */ /* 0x0007e8000f1a1010 */
[----:B------:R4:W-:Y:S01]  /*ee50*/  LDGSTS.E [R82+0x23200], desc[UR16][R88.64], !P6 ;  /* 0x2320000058527fae */ /* 0x0009e2000f1a1010 */
[----:B------:R-:W-:-:S04]  /*ee60*/  IMAD.WIDE R86, R2, 0x4, R222 ;  /* 0x0000000402567825 */ /* 0x000fc800078e02de */
[C---:B------:R-:W-:Y:S01]  /*ee70*/  IMAD.WIDE R84, R2.reuse, 0x4, R220 ;  /* 0x0000000402547825 */ /* 0x040fe200078e02dc */
[----:B------:R1:W-:Y:S04]  /*ee80*/  STL.64 [R1+0xbc8], R86 ;  /* 0x000bc85601007387 */ /* 0x0003e80000100a00 */
[----:B------:R1:W-:Y:S04]  /*ee90*/  STL.64 [R1+0xbc0], R84 ;  /* 0x000bc05401007387 */ /* 0x0003e80000100a00 */
[----:B------:R-:W2:Y:S04]  /*eea0*/  LDL.LU.64 R222, [R1+0x3a0] ;  /* 0x0003a00001de7983 */ /* 0x000ea80000300a00 */
[----:B------:R-:W2:Y:S04]  /*eeb0*/  LDL.LU.64 R220, [R1+0x398] ;  /* 0x0003980001dc7983 */ /* 0x000ea80000300a00 */
[----:B------:R1:W-:Y:S04]  /*eec0*/  LDGSTS.E [R82+0x23400], desc[UR16][R86.64], !P5 ;  /* 0x2340000056527fae */ /* 0x0003e8000e9a1010 */
[----:B------:R1:W-:Y:S01]  /*eed0*/  LDGSTS.E [R82+0x23600], desc[UR16][R84.64], !P5 ;  /* 0x2360000054527fae */ /* 0x0003e2000e9a1010 */
[----:B---3--:R-:W-:-:S04]  /*eee0*/  IMAD.WIDE R90, R2, 0x4, R4 ;  /* 0x00000004025a7825 */ /* 0x008fc800078e0204 */
[C---:B----4-:R-:W-:Y:S01]  /*eef0*/  IMAD.WIDE R88, R2.reuse, 0x4, R232 ;  /* 0x0000000402587825 */ /* 0x050fe200078e02e8 */
[----:B------:R2:W-:Y:S04]  /*ef00*/  STL.64 [R1+0xbb8], R90 ;  /* 0x000bb85a01007387 */ /* 0x0005e80000100a00 */
[----:B------:R3:W-:Y:S04]  /*ef10*/  STL.64 [R1+0xbb0], R88 ;  /* 0x000bb05801007387 */ /* 0x0007e80000100a00 */
[----:B------:R-:W4:Y:S01]  /*ef20*/  LDL.LU.64 R4, [R1+0x390] ;  /* 0x0003900001047983 */ /* 0x000f220000300a00 */
[----:B-1----:R-:W-:-:S03]  /*ef30*/  IMAD.WIDE R86, R2, 0x4, R228 ;  /* 0x0000000402567825 */ /* 0x002fc600078e02e4 */
[----:B------:R-:W4:Y:S01]  /*ef40*/  LDL.LU.64 R232, [R1+0x388] ;  /* 0x0003880001e87983 */ /* 0x000f220000300a00 */
[----:B------:R-:W-:-:S03]  /*ef50*/  IMAD.WIDE R84, R2, 0x4, R226 ;  /* 0x0000000402547825 */ /* 0x000fc600078e02e2 */
[----:B------:R1:W-:Y:S04]  /*ef60*/  STL.64 [R1+0xba8], R86 ;  /* 0x000ba85601007387 */ /* 0x0003e80000100a00 */
[----:B------:R1:W-:Y:S04]  /*ef70*/  STL.64 [R1+0xba0], R84 ;  /* 0x000ba05401007387 */ /* 0x0003e80000100a00 */
[----:B------:R-:W4:Y:S04]  /*ef80*/  LDL.LU.64 R228, [R1+0x380] ;  /* 0x0003800001e47983 */ /* 0x000f280000300a00 */
[----:B------:R-:W4:Y:S01]  /*ef90*/  LDL.LU.64 R226, [R1+0x378] ;  /* 0x0003780001e27983 */ /* 0x000f220000300a00 */
[----:B------:R-:W-:Y:S01]  /*efa0*/  VIADD R93, R235, 0xffffff71 ;  /* 0xffffff71eb5d7836 */ /* 0x000fe20000000000 */
[----:B------:R-:W-:Y:S01]  /*efb0*/  IADD3 R0, PT, PT, R252, -0x90, RZ ;  /* 0xffffff70fc007810 */ /* 0x000fe20007ffe0ff */
[----:B------:R-:W1:Y:S03]  /*efc0*/  LDC R235, c[0x0][0x3a0] ;  /* 0x0000e800ffeb7b82 */ /* 0x000e660000000800 */
[----:B------:R-:W-:-:S02]  /*efd0*/  ISETP.GE.U32.AND P4, PT, R93, 0x7ffffef2, PT ;  /* 0x7ffffef25d00780c */ /* 0x000fc40003f86070 */
[----:B------:R-:W-:Y:S01]  /*efe0*/  ISETP.GE.U32.AND P1, PT, R0, 0x7ffffef1, PT ;  /* 0x7ffffef10000780c */ /* 0x000fe20003f26070 */
[----:B------:R-:W-:Y:S02]  /*eff0*/  VIADD R93, R234, 0xffffff6f ;  /* 0xffffff6fea5d7836 */ /* 0x000fe40000000000 */
[----:B------:R-:W-:Y:S01]  /*f000*/  VIADD R0, R237, 0xffffff6e ;  /* 0xffffff6eed007836 */ /* 0x000fe20000000000 */
[----:B------:R-:W1:Y:S07]  /*f010*/  LDC R252, c[0x0][0x3a0] ;  /* 0x0000e800fffc7b82 */ /* 0x000e6e0000000800 */
[----:B------:R2:W-:Y:S01]  /*f020*/  LDGSTS.E [R82+0x23800], desc[UR16][R90.64], !P4 ;  /* 0x238000005a527fae */ /* 0x0005e2000e1a1010 */
[----:B------:R-:W-:Y:S01]  /*f030*/  ISETP.GE.U32.AND P6, PT, R93, 0x7ffffef0, PT ;  /* 0x7ffffef05d00780c */ /* 0x000fe20003fc6070 */
[----:B------:R-:W1:Y:S02]  /*f040*/  LDC R234, c[0x0][0x3a0] ;  /* 0x0000e800ffea7b82 */ /* 0x000e640000000800 */
[----:B------:R3:W-:Y:S04]  /*f050*/  LDGSTS.E [R82+0x23a00], desc[UR16][R88.64], !P4 ;  /* 0x23a0000058527fae */ /* 0x0007e8000e1a1010 */
[----:B------:R1:W-:Y:S02]  /*f060*/  LDGSTS.E [R82+0x23c00], desc[UR16][R86.64], !P1 ;  /* 0x23c0000056527fae */ /* 0x0003e4000c9a1010 */
[----:B------:R-:W1:Y:S02]  /*f070*/  LDC R237, c[0x0][0x3a0] ;  /* 0x0000e800ffed7b82 */ /* 0x000e640000000800 */
[----:B------:R1:W-:Y:S01]  /*f080*/  LDGSTS.E [R82+0x23e00], desc[UR16][R84.64], !P1 ;  /* 0x23e0000054527fae */ /* 0x0003e2000c9a1010 */
[----:B------:R-:W-:Y:S01]  /*f090*/  ISETP.GE.U32.AND P5, PT, R0, 0x7ffffeef, PT ;  /* 0x7ffffeef0000780c */ /* 0x000fe20003fa6070 */
[----:B--2---:R-:W-:-:S04]  /*f0a0*/  IMAD.WIDE R90, R2, 0x4, R230 ;  /* 0x00000004025a7825 */ /* 0x004fc800078e02e6 */
[C---:B---3--:R-:W-:Y:S01]  /*f0b0*/  IMAD.WIDE R88, R2.reuse, 0x4, R224 ;  /* 0x0000000402587825 */ /* 0x048fe200078e02e0 */
[----:B------:R4:W-:Y:S04]  /*f0c0*/  STL.64 [R1+0xb98], R90 ;  /* 0x000b985a01007387 */ /* 0x0009e80000100a00 */
[----:B------:R2:W-:Y:S04]  /*f0d0*/  STL.64 [R1+0xb90], R88 ;  /* 0x000b905801007387 */ /* 0x0005e80000100a00 */
[----:B------:R-:W3:Y:S04]  /*f0e0*/  LDL.LU.64 R230, [R1+0x370] ;  /* 0x0003700001e67983 */ /* 0x000ee80000300a00 */
[----:B------:R-:W3:Y:S04]  /*f0f0*/  LDL.LU.64 R224, [R1+0x368] ;  /* 0x0003680001e07983 */ /* 0x000ee80000300a00 */
[----:B------:R4:W-:Y:S04]  /*f100*/  LDGSTS.E [R82+0x24000], desc[UR16][R90.64], !P6 ;  /* 0x240000005a527fae */ /* 0x0009e8000f1a1010 */
[----:B------:R2:W-:Y:S01]  /*f110*/  LDGSTS.E [R82+0x24200], desc[UR16][R88.64], !P6 ;  /* 0x2420000058527fae */ /* 0x0005e2000f1a1010 */
[----:B-1----:R-:W-:-:S04]  /*f120*/  IMAD.WIDE R86, R2, 0x4, R222 ;  /* 0x0000000402567825 */ /* 0x002fc800078e02de */
[C---:B------:R-:W-:Y:S01]  /*f130*/  IMAD.WIDE R84, R2.reuse, 0x4, R220 ;  /* 0x0000000402547825 */ /* 0x040fe200078e02dc */
[----:B------:R1:W-:Y:S04]  /*f140*/  STL.64 [R1+0xb88], R86 ;  /* 0x000b885601007387 */ /* 0x0003e80000100a00 */
[----:B------:R1:W-:Y:S04]  /*f150*/  STL.64 [R1+0xb80], R84 ;  /* 0x000b805401007387 */ /* 0x0003e80000100a00 */
[----:B------:R-:W3:Y:S04]  /*f160*/  LDL.LU.64 R222, [R1+0x360] ;  /* 0x0003600001de7983 */ /* 0x000ee80000300a00 */
[----:B------:R-:W3:Y:S04]  /*f170*/  LDL.LU.64 R220, [R1+0x358] ;  /* 0x0003580001dc7983 */ /* 0x000ee80000300a00 */
[----:B------:R1:W-:Y:S04]  /*f180*/  LDGSTS.E [R82+0x24400], desc[UR16][R86.64], !P5 ;  /* 0x2440000056527fae */ /* 0x0003e8000e9a1010 */
[----:B------:R1:W-:Y:S01]  /*f190*/  LDGSTS.E [R82+0x24600], desc[UR16][R84.64], !P5 ;  /* 0x2460000054527fae */ /* 0x0003e2000e9a1010 */
[----:B----4-:R-:W-:-:S04]  /*f1a0*/  IMAD.WIDE R90, R2, 0x4, R4 ;  /* 0x00000004025a7825 */ /* 0x010fc800078e0204 */
[C---:B--2---:R-:W-:Y:S01]  /*f1b0*/  IMAD.WIDE R88, R2.reuse, 0x4, R232 ;  /* 0x0000000402587825 */ /* 0x044fe200078e02e8 */
        /* <DEDUP_REMOVED lines=10> */
[----:B------:R-:W-:Y:S01]  /*f260*/  IADD3 R93, PT, PT, R201, -0x93, RZ ;  /* 0xffffff6dc95d7810 */ /* 0x000fe20007ffe0ff */
[----:B------:R-:W-:Y:S01]  /*f270*/  VIADD R0, R236, 0xffffff6c ;  /* 0xffffff6cec007836 */ /* 0x000fe20000000000 */
[----:B------:R-:W1:Y:S02]  /*f280*/  LDC R201, c[0x0][0x3a0] ;  /* 0x0000e800ffc97b82 */ /* 0x000e640000000800 */
[----:B------:R-:W-:-:S02]  /*f290*/  ISETP.GE.U32.AND P4, PT, R93, 0x7ffffeee, PT ;  /* 0x7ffffeee5d00780c */ /* 0x000fc40003f86070 */
[----:B------:R-:W-:Y:S01]  /*f2a0*/  ISETP.GE.U32.AND P1, PT, R0, 0x7ffffeed, PT ;  /* 0x7ffffeed0000780c */ /* 0x000fe20003f26070 */
[----:B------:R-:W-:Y:S01]  /*f2b0*/  VIADD R93, R235, 0xffffff6b ;  /* 0xffffff6beb5d7836 */ /* 0x000fe20000000000 */
[----:B------:R-:W-:Y:S02]  /*f2c0*/  IADD3 R0, PT, PT, R252, -0x96, RZ ;  /* 0xffffff6afc007810 */ /* 0x000fe40007ffe0ff */
        /* <DEDUP_REMOVED lines=9> */
[----:B---3--:R-:W-:-:S04]  /*f360*/  IMAD.WIDE R90, R2, 0x4, R230 ;  /* 0x00000004025a7825 */ /* 0x008fc800078e02e6 */
[C---:B--2---:R-:W-:Y:S01]  /*f370*/  IMAD.WIDE R88, R2.reuse, 0x4, R224 ;  /* 0x0000000402587825 */ /* 0x044fe200078e02e0 */
        /* <DEDUP_REMOVED lines=26> */
[----:B------:R-:W-:-:S02]  /*f520*/  VIADD R93, R234, 0xffffff69 ;  /* 0xffffff69ea5d7836 */ /* 0x000fc40000000000 */
[----:B------:R-:W-:Y:S01]  /*f530*/  VIADD R0, R237, 0xffffff68 ;  /* 0xffffff68ed007836 */ /* 0x000fe20000000000 */
[----:B------:R-:W1:Y:S02]  /*f540*/  LDC R234, c[0x0][0x3a0] ;  /* 0x0000e800ffea7b82 */ /* 0x000e640000000800 */
[----:B------:R-:W-:Y:S02]  /*f550*/  ISETP.GE.U32.AND P4, PT, R93, 0x7ffffeea, PT ;  /* 0x7ffffeea5d00780c */ /* 0x000fe40003f86070 */
[----:B------:R-:W-:Y:S02]  /*f560*/  ISETP.GE.U32.AND P1, PT, R0, 0x7ffffee9, PT ;  /* 0x7ffffee90000780c */ /* 0x000fe40003f26070 */
[----:B------:R-:W-:Y:S01]  /*f570*/  IADD3 R93, PT, PT, R201, -0x99, RZ ;  /* 0xffffff67c95d7810 */ /* 0x000fe20007ffe0ff */
        /* <DEDUP_REMOVED lines=452> */
[----:B------:R-:W-:Y:S04]  /*111c0*/  STL.64 [R1+0x898], R90 ;  /* 0x0008985a01007387 */ /* 0x000fe80000100a00 */
[----:B------:R2:W-:Y:S04]  /*111d0*/  STL.64 [R1+0x890], R88 ;  /* 0x0008905801007387 */ /* 0x0005e80000100a00 */
[----:B------:R-:W-:Y:S04]  /*111e0*/  LDGSTS.E [R82+0x30000], desc[UR16][R90.64], !P6 ;  /* 0x300000005a527fae */ /* 0x000fe8000f1a1010 */
[----:B------:R2:W-:Y:S01]  /*111f0*/  LDGSTS.E [R82+0x30200], desc[UR16][R88.64], !P6 ;  /* 0x3020000058527fae */ /* 0x0005e2000f1a1010 */
[----:B-1----:R-:W-:-:S04]  /*11200*/  IMAD.WIDE R86, R2, 0x4, R222 ;  /* 0x0000000402567825 */ /* 0x002fc800078e02de */
[C---:B------:R-:W-:Y:S01]  /*11210*/  IMAD.WIDE R84, R2.reuse, 0x4, R220 ;  /* 0x0000000402547825 */ /* 0x040fe200078e02dc */
[----:B------:R1:W-:Y:S04]  /*11220*/  LDGSTS.E [R82+0x30400], desc[UR16][R86.64], !P5 ;  /* 0x3040000056527fae */ /* 0x0003e8000e9a1010 */
[----:B------:R-:W3:Y:S04]  /*11230*/  LDL.LU.64 R220, [R1+0x70] ;  /* 0x0000700001dc7983 */ /* 0x000ee80000300a00 */
[----:B------:R-:W3:Y:S04]  /*11240*/  LDL.LU.64 R230, [R1+0x4a8] ;  /* 0x0004a80001e67983 */ /* 0x000ee80000300a00 */
[----:B------:R1:W-:Y:S04]  /*11250*/  STL.64 [R1+0x888], R86 ;  /* 0x0008885601007387 */ /* 0x0003e80000100a00 */
[----:B------:R1:W-:Y:S04]  /*11260*/  STL.64 [R1+0x880], R84 ;  /* 0x0008805401007387 */ /* 0x0003e80000100a00 */
[----:B------:R-:W3:Y:S04]  /*11270*/  LDL.LU.64 R224, [R1+0x4b0] ;  /* 0x0004b00001e07983 */ /* 0x000ee80000300a00 */
[----:B------:R-:W3:Y:S01]  /*11280*/  LDL.LU.64 R222, [R1+0x4b8] ;  /* 0x0004b80001de7983 */ /* 0x000ee20000300a00 */
[----:B----4-:R-:W-:Y:S01]  /*11290*/  IMAD.WIDE R198, R2, 0x4, R4 ;  /* 0x0000000402c67825 */ /* 0x010fe200078e0204 */
[----:B------:R-:W-:-:S02]  /*112a0*/  IADD3 R93, PT, PT, R201, -0xc3, RZ ;  /* 0xffffff3dc95d7810 */ /* 0x000fc40007ffe0ff */
[----:B------:R4:W-:Y:S01]  /*112b0*/  LDGSTS.E [R82+0x30600], desc[UR16][R84.64], !P5 ;  /* 0x3060000054527fae */ /* 0x0009e2000e9a1010 */
[----:B------:R-:W4:Y:S01]  /*112c0*/  LDC R201, c[0x0][0x3a0] ;  /* 0x0000e800ffc97b82 */ /* 0x000f220000000800 */
[C---:B--2---:R-:W-:Y:S02]  /*112d0*/  IMAD.WIDE R88, R2.reuse, 0x4, R232 ;  /* 0x0000000402587825 */ /* 0x044fe400078e02e8 */
[----:B------:R-:W-:Y:S04]  /*112e0*/  STL.64 [R1+0x878], R198 ;  /* 0x000878c601007387 */ /* 0x000fe80000100a00 */
[----:B------:R-:W-:Y:S04]  /*112f0*/  STL.64 [R1+0x870], R88 ;  /* 0x0008705801007387 */ /* 0x000fe80000100a00 */
[----:B------:R-:W2:Y:S01]  /*11300*/  LDL.LU.64 R90, [R1+0x4c0] ;  /* 0x0004c000015a7983 */ /* 0x000ea20000300a00 */
[----:B-1----:R-:W-:-:S04]  /*11310*/  IMAD.WIDE R86, R2, 0x4, R228 ;  /* 0x0000000402567825 */ /* 0x002fc800078e02e4 */
[----:B------:R-:W-:Y:S01]  /*11320*/  IMAD.WIDE R4, R2, 0x4, R226 ;  /* 0x0000000402047825 */ /* 0x000fe200078e02e2 */
[----:B------:R-:W2:Y:S01]  /*11330*/  LDL.LU.64 R232, [R1+0x4c8] ;  /* 0x0004c80001e87983 */ /* 0x000ea20000300a00 */
[----:B------:R-:W-:Y:S01]  /*11340*/  ISETP.GE.U32.AND P4, PT, R93, 0x7ffffebe, PT ;  /* 0x7ffffebe5d00780c */ /* 0x000fe20003f86070 */
[----:B----4-:R-:W1:Y:S02]  /*11350*/  LDC R84, c[0x0][0x3a0] ;  /* 0x0000e800ff547b82 */ /* 0x010e640000000800 */
[----:B------:R-:W-:Y:S04]  /*11360*/  STL.64 [R1+0x858], R86 ;  /* 0x0008585601007387 */ /* 0x000fe80000100a00 */
[----:B------:R4:W-:Y:S04]  /*11370*/  STL.64 [R1+0x840], R4 ;  /* 0x0008400401007387 */ /* 0x0009e80000100a00 */
[----:B------:R-:W2:Y:S04]  /*11380*/  LDL.LU.64 R228, [R1+0x4d0] ;  /* 0x0004d00001e47983 */ /* 0x000ea80000300a00 */
[----:B------:R-:W2:Y:S01]  /*11390*/  LDL.LU.64 R226, [R1+0x4d8] ;  /* 0x0004d80001e27983 */ /* 0x000ea20000300a00 */
[----:B------:R-:W-:-:S02]  /*113a0*/  VIADD R0, R236, 0xffffff3c ;  /* 0xffffff3cec007836 */ /* 0x000fc40000000000 */
[----:B------:R-:W-:Y:S01]  /*113b0*/  VIADD R93, R235, 0xffffff3b ;  /* 0xffffff3beb5d7836 */ /* 0x000fe20000000000 */
[----:B------:R-:W1:Y:S01]  /*113c0*/  LDC R236, c[0x0][0x3a0] ;  /* 0x0000e800ffec7b82 */ /* 0x000e620000000800 */
[----:B------:R-:W-:Y:S01]  /*113d0*/  LDGSTS.E [R82+0x30800], desc[UR16][R198.64], !P4 ;  /* 0x30800000c6527fae */ /* 0x000fe2000e1a1010 */
[----:B------:R-:W-:Y:S02]  /*113e0*/  ISETP.GE.U32.AND P1, PT, R0, 0x7ffffebd, PT ;  /* 0x7ffffebd0000780c */ /* 0x000fe40003f26070 */
[----:B------:R-:W-:Y:S01]  /*113f0*/  ISETP.GE.U32.AND P6, PT, R93, 0x7ffffebc, PT ;  /* 0x7ffffebc5d00780c */ /* 0x000fe20003fc6070 */
[----:B------:R-:W-:Y:S01]  /*11400*/  LDGSTS.E [R82+0x30a00], desc[UR16][R88.64], !P4 ;  /* 0x30a0000058527fae */ /* 0x000fe2000e1a1010 */
[----:B------:R-:W-:Y:S02]  /*11410*/  IADD3 R0, PT, PT, R252, -0xc6, RZ ;  /* 0xffffff3afc007810 */ /* 0x000fe40007ffe0ff */
[----:B------:R-:W3:Y:S02]  /*11420*/  LDC R235, c[0x0][0x3a0] ;  /* 0x0000e800ffeb7b82 */ /* 0x000ee40000000800 */
[----:B------:R-:W-:-:S05]  /*11430*/  ISETP.GE.U32.AND P5, PT, R0, 0x7ffffebb, PT ;  /* 0x7ffffebb0000780c */ /* 0x000fca0003fa6070 */
[----:B------:R-:W-:Y:S01]  /*11440*/  LDGSTS.E [R82+0x30c00], desc[UR16][R86.64], !P1 ;  /* 0x30c0000056527fae */ /* 0x000fe2000c9a1010 */
[----:B------:R-:W-:Y:S01]  /*11450*/  VIADD R93, R234, 0xffffff39 ;  /* 0xffffff39ea5d7836 */ /* 0x000fe20000000000 */
[----:B------:R-:W2:Y:S02]  /*11460*/  LDC R252, c[0x0][0x3a0] ;  /* 0x0000e800fffc7b82 */ /* 0x000ea40000000800 */
[----:B------:R4:W-:Y:S01]  /*11470*/  LDGSTS.E [R82+0x30e00], desc[UR16][R4.64], !P1 ;  /* 0x30e0000004527fae */ /* 0x0009e2000c9a1010 */
[----:B------:R-:W-:Y:S01]  /*11480*/  VIADD R0, R237, 0xffffff38 ;  /* 0xffffff38ed007836 */ /* 0x000fe20000000000 */
[----:B------:R-:W-:-:S04]  /*11490*/  ISETP.GE.U32.AND P4, PT, R93, 0x7ffffeba, PT ;  /* 0x7ffffeba5d00780c */ /* 0x000fc80003f86070 */
[----:B------:R-:W-:Y:S01]  /*114a0*/  ISETP.GE.U32.AND P1, PT, R0, 0x7ffffeb9, PT ;  /* 0x7ffffeb90000780c */ /* 0x000fe20003f26070 */
[----:B-1----:R-:W-:Y:S01]  /*114b0*/  VIADD R0, R236, 0xffffff36 ;  /* 0xffffff36ec007836 */ /* 0x002fe20000000000 */
[----:B------:R-:W-:Y:S02]  /*114c0*/  IADD3 R93, PT, PT, R201, -0xc9, RZ ;  /* 0xffffff37c95d7810 */ /* 0x000fe40007ffe0ff */
[----:B------:R-:W1:Y:S08]  /*114d0*/  LDC R201, c[0x0][0x3a0] ;  /* 0x0000e800ffc97b82 */ /* 0x000e700000000800 */
[----:B----4-:R-:W4:Y:S08]  /*114e0*/  LDC R4, c[0x0][0x3a0] ;  /* 0x0000e800ff047b82 */ /* 0x010f300000000800 */
[----:B------:R-:W1:Y:S01]  /*114f0*/  LDC R5, c[0x0][0x3a0] ;  /* 0x0000e800ff057b82 */ /* 0x000e620000000800 */
[----:B---3--:R-:W-:-:S04]  /*11500*/  IMAD.WIDE R220, R2, 0x4, R220 ;  /* 0x0000000402dc7825 */ /* 0x008fc800078e02dc */
[C---:B------:R-:W-:Y:S01]  /*11510*/  IMAD.WIDE R198, R2.reuse, 0x4, R230 ;  /* 0x0000000402c67825 */ /* 0x040fe200078e02e6 */
[----:B------:R3:W-:Y:S04]  /*11520*/  STL.64 [R1+0x88], R220 ;  /* 0x000088dc01007387 */ /* 0x0007e80000100a00 */
[----:B------:R-:W-:Y:S04]  /*11530*/  STL.64 [R1+0x80], R198 ;  /* 0x000080c601007387 */ /* 0x000fe80000100a00 */
[----:B------:R-:W-:Y:S01]  /*11540*/  LDGSTS.E [R82+0x31000], desc[UR16][R220.64], !P6 ;  /* 0x31000000dc527fae */ /* 0x000fe2000f1a1010 */
[----:B------:R-:W-:-:S03]  /*11550*/  IMAD.WIDE R88, R2, 0x4, R224 ;  /* 0x0000000402587825 */ /* 0x000fc600078e02e0 */
[----:B------:R-:W-:Y:S01]  /*11560*/  LDGSTS.E [R82+0x31200], desc[UR16][R198.64], !P6 ;  /* 0x31200000c6527fae */ /* 0x000fe2000f1a1010 */
[----:B------:R-:W-:-:S03]  /*11570*/  IMAD.WIDE R86, R2, 0x4, R222 ;  /* 0x0000000402567825 */ /* 0x000fc600078e02de */
[----:B------:R-:W-:Y:S04]  /*11580*/  STL.64 [R1+0x78], R88 ;  /* 0x0000785801007387 */ /* 0x000fe80000100a00 */
[----:B---3--:R-:W3:Y:S04]  /*11590*/  LDL.LU.64 R220, [R1+0x4e0] ;  /* 0x0004e00001dc7983 */ /* 0x008ee80000300a00 */
[----:B------:R1:W-:Y:S04]  /*115a0*/  STL.64 [R1+0x70], R86 ;  /* 0x0000705601007387 */ /* 0x0003e80000100a00 */
[----:B------:R-:W4:Y:S04]  /*115b0*/  LDL.LU.64 R230, [R1+0x4e8] ;  /* 0x0004e80001e67983 */ /* 0x000f280000300a00 */
[----:B------:R-:W4:Y:S04]  /*115c0*/  LDL.LU.64 R224, [R1+0x4f0] ;  /* 0x0004f00001e07983 */ /* 0x000f280000300a00 */
[----:B------:R-:W4:Y:S04]  /*115d0*/  LDL.LU.64 R222, [R1+0x4f8] ;  /* 0x0004f80001de7983 */ /* 0x000f280000300a00 */
[----:B------:R-:W-:Y:S04]  /*115e0*/  LDGSTS.E [R82+0x31400], desc[UR16][R88.64], !P5 ;  /* 0x3140000058527fae */ /* 0x000fe8000e9a1010 */
[----:B------:R1:W-:Y:S01]  /*115f0*/  LDGSTS.E [R82+0x31600], desc[UR16][R86.64], !P5 ;  /* 0x3160000056527fae */ /* 0x0003e2000e9a1010 */
[----:B------:R-:W-:-:S02]  /*11600*/  ISETP.GE.U32.AND P5, PT, R0, 0x7ffffeb7, PT ;  /* 0x7ffffeb70000780c */ /* 0x000fc40003fa6070 */
[----:B------:R-:W-:Y:S02]  /*11610*/  IADD3 R0, PT, PT, R84, -0xcc, RZ ;  /* 0xffffff3454007810 */ /* 0x000fe40007ffe0ff */
[----:B------:R-:W-:Y:S01]  /*11620*/  ISETP.GE.U32.AND P6, PT, R93, 0x7ffffeb8, PT ;  /* 0x7ffffeb85d00780c */ /* 0x000fe20003fc6070 */
[----:B------:R-:W-:Y:S02]  /*11630*/  VIADD R93, R235, 0xffffff35 ;  /* 0xffffff35eb5d7836 */ /* 0x000fe40000000000 */
[----:B--2---:R-:W-:-:S05]  /*11640*/  IMAD.WIDE R236, R2, 0x4, R90 ;  /* 0x0000000402ec7825 */ /* 0x004fca00078e025a */
[----:B------:R-:W-:Y:S01]  /*11650*/  LDGSTS.E [R82+0x31800], desc[UR16][R236.64], !P4 ;  /* 0x31800000ec527fae */ /* 0x000fe2000e1a1010 */
[----:B------:R-:W-:-:S05]  /*11660*/  IMAD.WIDE R234, R2, 0x4, R232 ;  /* 0x0000000402ea7825 */ /* 0x000fca00078e02e8 */
[----:B------:R2:W-:Y:S01]  /*11670*/  LDGSTS.E [R82+0x31a00], desc[UR16][R234.64], !P4 ;  /* 0x31a00000ea527fae */ /* 0x0005e2000e1a1010 */
[----:B-1----:R-:W-:-:S03]  /*11680*/  IMAD.WIDE R86, R2, 0x4, R228 ;  /* 0x0000000402567825 */ /* 0x002fc600078e02e4 */
[----:B------:R-:W4:Y:S01]  /*11690*/  LDL.LU.64 R228, [R1+0x500] ;  /* 0x0005000001e47983 */ /* 0x000f220000300a00 */
[----:B------:R-:W-:-:S03]  /*116a0*/  IMAD.WIDE R84, R2, 0x4, R226 ;  /* 0x0000000402547825 */ /* 0x000fc600078e02e2 */
[----:B------:R-:W4:Y:S04]  /*116b0*/  LDL.LU.64 R90, [R1+0x508] ;  /* 0x00050800015a7983 */ /* 0x000f280000300a00 */
[----:B------:R-:W-:Y:S04]  /*116c0*/  STL.64 [R1+0x90], R86 ;  /* 0x0000905601007387 */ /* 0x000fe80000100a00 */
[----:B------:R-:W4:Y:S04]  /*116d0*/  LDL.LU.64 R232, [R1+0x510] ;  /* 0x0005100001e87983 */ /* 0x000f280000300a00 */
[----:B------:R-:W-:Y:S04]  /*116e0*/  STL.64 [R1+0x98], R84 ;  /* 0x0000985401007387 */ /* 0x000fe80000100a00 */
[----:B------:R-:W4:Y:S04]  /*116f0*/  LDL.LU.64 R226, [R1+0x518] ;  /* 0x0005180001e27983 */ /* 0x000f280000300a00 */
[----:B------:R-:W-:Y:S04]  /*11700*/  STL.64 [R1+0x1600], R236 ;  /* 0x001600ec01007387 */ /* 0x000fe80000100a00 */
[----:B------:R2:W-:Y:S04]  /*11710*/  STL.64 [R1+0x1608], R234 ;  /* 0x001608ea01007387 */ /* 0x0005e80000100a00 */
[----:B------:R-:W-:Y:S04]  /*11720*/  LDGSTS.E [R82+0x31c00], desc[UR16][R86.64], !P1 ;  /* 0x31c0000056527fae */ /* 0x000fe8000c9a1010 */
[----:B------:R1:W-:Y:S01]  /*11730*/  LDGSTS.E [R82+0x31e00], desc[UR16][R84.64], !P1 ;  /* 0x31e0000054527fae */ /* 0x0003e2000c9a1010 */
[----:B------:R-:W-:Y:S01]  /*11740*/  ISETP.GE.U32.AND P4, PT, R93, 0x7ffffeb6, PT ;  /* 0x7ffffeb65d00780c */ /* 0x000fe20003f86070 */
[----:B--2---:R-:W2:Y:S01]  /*11750*/  LDC R234, c[0x0][0x3a0] ;  /* 0x0000e800ffea7b82 */ /* 0x004ea20000000800 */
[----:B---3--:R-:W-:-:S07]  /*11760*/  IMAD.WIDE R220, R2, 0x4, R220 ;  /* 0x0000000402dc7825 */ /* 0x008fce00078e02dc */
[----:B-1----:R-:W1:Y:S01]  /*11770*/  LDC R85, c[0x0][0x3a0] ;  /* 0x0000e800ff557b82 */ /* 0x002e620000000800 */
[C---:B----4-:R-:W-:Y:S01]  /*11780*/  IMAD.WIDE R198, R2.reuse, 0x4, R230 ;  /* 0x0000000402c67825 */ /* 0x050fe200078e02e6 */
[----:B------:R3:W-:Y:S06]  /*11790*/  STL.64 [R1+0xa0], R220 ;  /* 0x0000a0dc01007387 */ /* 0x0007ec0000100a00 */
[----:B------:R-:W4:Y:S01]  /*117a0*/  LDC R84, c[0x0][0x3a0] ;  /* 0x0000e800ff547b82 */ /* 0x000f220000000800 */
[C---:B------:R-:W-:Y:S01]  /*117b0*/  IMAD.WIDE R88, R2.reuse, 0x4, R224 ;  /* 0x0000000402587825 */ /* 0x040fe200078e02e0 */
[----:B------:R1:W-:Y:S03]  /*117c0*/  STL.64 [R1+0xa8], R198 ;  /* 0x0000a8c601007387 */ /* 0x0003e60000100a00 */
[C---:B------:R-:W-:Y:S01]  /*117d0*/  IMAD.WIDE R86, R2.reuse, 0x4, R222 ;  /* 0x0000000402567825 */ /* 0x040fe200078e02de */
[----:B------:R-:W2:Y:S04]  /*117e0*/  LDL.LU.64 R230, [R1+0x520] ;  /* 0x0005200001e67983 */ /* 0x000ea80000300a00 */
[----:B------:R-:W2:Y:S04]  /*117f0*/  LDL.LU.64 R224, [R1+0x528] ;  /* 0x0005280001e07983 */ /* 0x000ea80000300a00 */
[----:B------:R1:W-:Y:S04]  /*11800*/  STL.64 [R1+0xb0], R88 ;  /* 0x0000b05801007387 */ /* 0x0003e80000100a00 */
[----:B------:R1:W-:Y:S04]  /*11810*/  STL.64 [R1+0xc0], R86 ;  /* 0x0000c05601007387 */ /* 0x0003e80000100a00 */
[----:B------:R-:W-:Y:S04]  /*11820*/  LDGSTS.E [R82+0x32000], desc[UR16][R220.64], !P6 ;  /* 0x32000000dc527fae */ /* 0x000fe8000f1a1010 */
[----:B------:R-:W2:Y:S04]  /*11830*/  LDL.LU.64 R222, [R1+0x530] ;  /* 0x0005300001de7983 */ /* 0x000ea80000300a00 */
[----:B------:R1:W-:Y:S04]  /*11840*/  LDGSTS.E [R82+0x32200], desc[UR16][R198.64], !P6 ;  /* 0x32200000c6527fae */ /* 0x0003e8000f1a1010 */
[----:B---3--:R-:W3:Y:S04]  /*11850*/  LDL.LU.64 R220, [R1+0x538] ;  /* 0x0005380001dc7983 */ /* 0x008ee80000300a00 */
[----:B------:R1:W-:Y:S04]  /*11860*/  LDGSTS.E [R82+0x32400], desc[UR16][R88.64], !P5 ;  /* 0x3240000058527fae */ /* 0x0003e8000e9a1010 */
[----:B------:R1:W-:Y:S01]  /*11870*/  LDGSTS.E [R82+0x32600], desc[UR16][R86.64], !P5 ;  /* 0x3260000056527fae */ /* 0x0003e2000e9a1010 */
[----:B------:R-:W-:-:S04]  /*11880*/  IMAD.WIDE R228, R2, 0x4, R228 ;  /* 0x0000000402e47825 */ /* 0x000fc800078e02e4 */
[C---:B-1----:R-:W-:Y:S01]  /*11890*/  IMAD.WIDE R198, R2.reuse, 0x4, R90 ;  /* 0x0000000402c67825 */ /* 0x042fe200078e025a */
[----:B------:R1:W-:Y:S04]  /*118a0*/  STL.64 [R1+0xc8], R228 ;  /* 0x0000c8e401007387 */ /* 0x0003e80000100a00 */
[----:B------:R2:W-:Y:S01]  /*118b0*/  STL.64 [R1+0xd8], R198 ;  /* 0x0000d8c601007387 */ /* 0x0005e20000100a00 */
[----:B------:R-:W-:-:S03]  /*118c0*/  IMAD.WIDE R88, R2, 0x4, R232 ;  /* 0x0000000402587825 */ /* 0x000fc600078e02e8 */
[----:B------:R-:W-:Y:S01]  /*118d0*/  LDGSTS.E [R82+0x32800], desc[UR16][R228.64], !P4 ;  /* 0x32800000e4527fae */ /* 0x000fe2000e1a1010 */
[----:B------:R-:W-:Y:S01]  /*118e0*/  ISETP.GE.U32.AND P1, PT, R0, 0x7ffffeb5, PT ;  /* 0x7ffffeb50000780c */ /* 0x000fe20003f26070 */
[----:B------:R-:W-:Y:S02]  /*118f0*/  IMAD.WIDE R86, R2, 0x4, R226 ;  /* 0x0000000402567825 */ /* 0x000fe400078e02e2 */
[----:B------:R2:W-:Y:S04]  /*11900*/  LDGSTS.E [R82+0x32a00], desc[UR16][R198.64], !P4 ;  /* 0x32a00000c6527fae */ /* 0x0005e8000e1a1010 */
[----:B------:R-:W3:Y:S04]  /*11910*/  LDL.LU.64 R226, [R1+0x540] ;  /* 0x0005400001e27983 */ /* 0x000ee80000300a00 */
[----:B------:R-:W3:Y:S04]  /*11920*/  LDL.LU.64 R90, [R1+0x548] ;  /* 0x00054800015a7983 */ /* 0x000ee80000300a00 */
[----:B------:R1:W-:Y:S04]  /*11930*/  STL.64 [R1+0xe0], R88 ;  /* 0x0000e05801007387 */ /* 0x0003e80000100a00 */
[----:B------:R2:W-:Y:S04]  /*11940*/  STL.64 [R1+0xf0], R86 ;  /* 0x0000f05601007387 */ /* 0x0005e80000100a00 */
[----:B------:R-:W3:Y:S04]  /*11950*/  LDL.LU.64 R232, [R1+0x550] ;  /* 0x0005500001e87983 */ /* 0x000ee80000300a00 */
[----:B-1----:R-:W3:Y:S01]  /*11960*/  LDL.LU.64 R228, [R1+0x558] ;  /* 0x0005580001e47983 */ /* 0x002ee20000300a00 */
[----:B------:R-:W-:-:S02]  /*11970*/  VIADD R0, R4, 0xffffff32 ;  /* 0xffffff3204007836 */ /* 0x000fc40000000000 */
[----:B------:R-:W-:Y:S01]  /*11980*/  VIADD R93, R252, 0xffffff33 ;  /* 0xffffff33fc5d7836 */ /* 0x000fe20000000000 */
[----:B------:R1:W-:Y:S01]  /*11990*/  LDGSTS.E [R82+0x32c00], desc[UR16][R88.64], !P1 ;  /* 0x32c0000058527fae */ /* 0x0003e2000c9a1010 */
[----:B------:R-:W1:Y:S01]  /*119a0*/  LDC R4, c[0x0][0x3a0] ;  /* 0x0000e800ff047b82 */ /* 0x000e620000000800 */
[----:B------:R-:W-:Y:S01]  /*119b0*/  ISETP.GE.U32.AND P5, PT, R0, 0x7ffffeb3, PT ;  /* 0x7ffffeb30000780c */ /* 0x000fe20003fa6070 */
[----:B------:R-:W-:Y:S01]  /*119c0*/  VIADD R0, R5, 0xffffff30 ;  /* 0xffffff3005007836 */ /* 0x000fe20000000000 */
[----:B------:R-:W-:Y:S01]  /*119d0*/  ISETP.GE.U32.AND P6, PT, R93, 0x7ffffeb4, PT ;  /* 0x7ffffeb45d00780c */ /* 0x000fe20003fc6070 */
[----:B------:R1:W-:Y:S01]  /*119e0*/  LDGSTS.E [R82+0x32e00], desc[UR16][R86.64], !P1 ;  /* 0x32e0000056527fae */ /* 0x0003e2000c9a1010 */
[----:B------:R-:W-:Y:S02]  /*119f0*/  IADD3 R93, PT, PT, R201, -0xcf, RZ ;  /* 0xffffff31c95d7810 */ /* 0x000fe40007ffe0ff */
[----:B------:R-:W-:Y:S01]  /*11a00*/  ISETP.GE.U32.AND P1, PT, R0, 0x7ffffeb1, PT ;  /* 0x7ffffeb10000780c */ /* 0x000fe20003f26070 */
[----:B------:R-:W1:Y:S01]  /*11a10*/  LDC R252, c[0x0][0x3a0] ;  /* 0x0000e800fffc7b82 */ /* 0x000e620000000800 */
[----:B------:R-:W-:Y:S01]  /*11a20*/  ISETP.GE.U32.AND P4, PT, R93, 0x7ffffeb2, PT ;  /* 0x7ffffeb25d00780c */ /* 0x000fe20003f86070 */
[----:B------:R-:W-:Y:S01]  /*11a30*/  VIADD R93, R85, 0xffffff2f ;  /* 0xffffff2f555d7836 */ /* 0x000fe20000000000 */
[----:B----4-:R-:W-:-:S05]  /*11a40*/  IADD3 R0, PT, PT, R84, -0xd2, RZ ;  /* 0xffffff2e54007810 */ /* 0x010fca0007ffe0ff */
[----:B------:R-:W4:Y:S08]  /*11a50*/  LDC R5, c[0x0][0x3a0] ;  /* 0x0000e800ff057b82 */ /* 0x000f300000000800 */
[----:B------:R-:W1:Y:S01]  /*11a60*/  LDC R201, c[0x0][0x3a0] ;  /* 0x0000e800ffc97b82 */ /* 0x000e620000000800 */
[----:B--2---:R-:W-:-:S04]  /*11a70*/  IMAD.WIDE R198, R2, 0x4, R230 ;  /* 0x0000000402c67825 */ /* 0x004fc800078e02e6 */
[C---:B-1----:R-:W-:Y:S01]  /*11a80*/  IMAD.WIDE R88, R2.reuse, 0x4, R224 ;  /* 0x0000000402587825 */ /* 0x042fe200078e02e0 */
[----:B------:R-:W-:Y:S04]  /*11a90*/  STL.64 [R1+0xf8], R198 ;  /* 0x0000f8c601007387 */ /* 0x000fe80000100a00 */
[----:B------:R-:W-:Y:S04]  /*11aa0*/  STL.64 [R1+0x108], R88 ;  /* 0x0001085801007387 */ /* 0x000fe80000100a00 */
[----:B------:R-:W-:Y:S04]  /*11ab0*/  LDGSTS.E [R82+0x33000], desc[UR16][R198.64], !P6 ;  /* 0x33000000c6527fae */ /* 0x000fe8000f1a1010 */
[----:B------:R-:W-:Y:S01]  /*11ac0*/  LDGSTS.E [R82+0x33200], desc[UR16][R88.64], !P6 ;  /* 0x3320000058527fae */ /* 0x000fe2000f1a1010 */
[----:B------:R-:W-:-:S03]  /*11ad0*/  IMAD.WIDE R86, R2, 0x4, R222 ;  /* 0x0000000402567825 */ /* 0x000fc600078e02de */
[----:B------:R-:W2:Y:S04]  /*11ae0*/  LDL.LU.64 R222, [R1+0x560] ;  /* 0x0005600001de7983 */ /* 0x000ea80000300a00 */
[----:B------:R-:W2:Y:S01]  /*11af0*/  LDL.LU.64 R230, [R1+0x568] ;  /* 0x0005680001e67983 */ /* 0x000ea20000300a00 */
[----:B---3--:R-:W-:-:S03]  /*11b00*/  IMAD.WIDE R84, R2, 0x4, R220 ;  /* 0x0000000402547825 */ /* 0x008fc600078e02dc */
[----:B------:R-:W-:Y:S04]  /*11b10*/  STL.64 [R1+0x110], R86 ;  /* 0x0001105601007387 */ /* 0x000fe80000100a00 */
[----:B------:R1:W-:Y:S04]  /*11b20*/  STL.64 [R1+0x120], R84 ;  /* 0x0001205401007387 */ /* 0x0003e80000100a00 */
[----:B------:R-:W3:Y:S04]  /*11b30*/  LDL.LU.64 R224, [R1+0x570] ;  /* 0x0005700001e07983 */ /* 0x000ee80000300a00 */
[----:B------:R-:W3:Y:S04]  /*11b40*/  LDL.LU.64 R220, [R1+0x578] ;  /* 0x0005780001dc7983 */ /* 0x000ee80000300a00 */
[----:B------:R-:W-:Y:S04]  /*11b50*/  LDGSTS.E [R82+0x33400], desc[UR16][R86.64], !P5 ;  /* 0x3340000056527fae */ /* 0x000fe8000e9a1010 */
[----:B------:R1:W-:Y:S01]  /*11b60*/  LDGSTS.E [R82+0x33600], desc[UR16][R84.64], !P5 ;  /* 0x3360000054527fae */ /* 0x0003e2000e9a1010 */
[C---:B------:R-:W-:Y:S01]  /*11b70*/  IMAD.WIDE R226, R2.reuse, 0x4, R226 ;  /* 0x0000000402e27825 */ /* 0x040fe200078e02e2 */
[----:B-1----:R-:W1:Y:S03]  /*11b80*/  LDC R85, c[0x0][0x3a0] ;  /* 0x0000e800ff557b82 */ /* 0x002e660000000800 */
[C---:B------:R-:W-:Y:S01]  /*11b90*/  IMAD.WIDE R198, R2.reuse, 0x4, R90 ;  /* 0x0000000402c67825 */ /* 0x040fe200078e025a */
[----:B------:R4:W-:Y:S04]  /*11ba0*/  STL.64 [R1+0x128], R226 ;  /* 0x000128e201007387 */ /* 0x0009e80000100a00 */
[----:B------:R1:W-:Y:S01]  /*11bb0*/  STL.64 [R1+0x138], R198 ;  /* 0x000138c601007387 */ /* 0x0003e20000100a00 */
[----:B------:R-:W1:Y:S03]  /*11bc0*/  LDC R84, c[0x0][0x3a0] ;  /* 0x0000e800ff547b82 */ /* 0x000e660000000800 */
[----:B------:R-:W3:Y:S01]  /*11bd0*/  LDL.LU.64 R90, [R1+0x580] ;  /* 0x00058000015a7983 */ /* 0x000ee20000300a00 */
[----:B------:R-:W-:-:S03]  /*11be0*/  IMAD.WIDE R88, R2, 0x4, R232 ;  /* 0x0000000402587825 */ /* 0x000fc600078e02e8 */
[----:B------:R-:W-:Y:S01]  /*11bf0*/  LDGSTS.E [R82+0x33800], desc[UR16][R226.64], !P4 ;  /* 0x33800000e2527fae */ /* 0x000fe2000e1a1010 */
[----:B------:R-:W-:-:S03]  /*11c00*/  IMAD.WIDE R86, R2, 0x4, R228 ;  /* 0x0000000402567825 */ /* 0x000fc600078e02e4 */
[----:B------:R-:W3:Y:S04]  /*11c10*/  LDL.LU.64 R232, [R1+0x588] ;  /* 0x0005880001e87983 */ /* 0x000ee80000300a00 */
[----:B------:R3:W-:Y:S04]  /*11c20*/  STL.64 [R1+0x140], R88 ;  /* 0x0001405801007387 */ /* 0x0007e80000100a00 */
[----:B------:R1:W-:Y:S04]  /*11c30*/  STL.64 [R1+0x150], R86 ;  /* 0x0001505601007387 */ /* 0x0003e80000100a00 */
[----:B------:R-:W3:Y:S04]  /*11c40*/  LDL.LU.64 R228, [R1+0x590] ;  /* 0x0005900001e47983 */ /* 0x000ee80000300a00 */
[----:B----4-:R-:W4:Y:S01]  /*11c50*/  LDL.LU.64 R226, [R1+0x598] ;  /* 0x0005980001e27983 */ /* 0x010f220000300a00 */
[----:B------:R-:W-:-:S03]  /*11c60*/  ISETP.GE.U32.AND P6, PT, R93, 0x7ffffeb0, PT ;  /* 0x7ffffeb05d00780c */ /* 0x000fc60003fc6070 */
[----:B------:R1:W-:Y:S01]  /*11c70*/  LDGSTS.E [R82+0x33a00], desc[UR16][R198.64], !P4 ;  /* 0x33a00000c6527fae */ /* 0x0003e2000e1a1010 */
[----:B------:R-:W-:-:S03]  /*11c80*/  ISETP.GE.U32.AND P5, PT, R0, 0x7ffffeaf, PT ;  /* 0x7ffffeaf0000780c */ /* 0x000fc60003fa6070 */
[----:B------:R3:W-:Y:S04]  /*11c90*/  LDGSTS.E [R82+0x33c00], desc[UR16][R88.64], !P1 ;  /* 0x33c0000058527fae */ /* 0x0007e8000c9a1010 */
[----:B------:R1:W-:Y:S01]  /*11ca0*/  LDGSTS.E [R82+0x33e00], desc[UR16][R86.64], !P1 ;  /* 0x33e0000056527fae */ /* 0x0003e2000c9a1010 */
[----:B------:R-:W-:Y:S02]  /*11cb0*/  VIADD R0, R4, 0xffffff2c ;  /* 0xffffff2c04007836 */ /* 0x000fe40000000000 */
[----:B------:R-:W-:Y:S01]  /*11cc0*/  VIADD R93, R252, 0xffffff2d ;  /* 0xffffff2dfc5d7836 */ /* 0x000fe20000000000 */
[----:B------:R-:W1:Y:S02]  /*11cd0*/  LDC R4, c[0x0][0x3a0] ;  /* 0x0000e800ff047b82 */ /* 0x000e640000000800 */
[----:B------:R-:W-:Y:S01]  /*11ce0*/  ISETP.GE.U32.AND P1, PT, R0, 0x7ffffead, PT ;  /* 0x7ffffead0000780c */ /* 0x000fe20003f26070 */
[----:B------:R-:W-:Y:S01]  /*11cf0*/  VIADD R0, R5, 0xffffff2a ;  /* 0xffffff2a05007836 */ /* 0x000fe20000000000 */
[----:B------:R-:W-:-:S02]  /*11d00*/  ISETP.GE.U32.AND P4, PT, R93, 0x7ffffeae, PT ;  /* 0x7ffffeae5d00780c */ /* 0x000fc40003f86070 */
[----:B------:R-:W-:Y:S02]  /*11d10*/  IADD3 R93, PT, PT, R201, -0xd5, RZ ;  /* 0xffffff2bc95d7810 */ /* 0x000fe40007ffe0ff */
[----:B------:R-:W1:Y:S08]  /*11d20*/  LDC R252, c[0x0][0x3a0] ;  /* 0x0000e800fffc7b82 */ /* 0x000e700000000800 */
[----:B------:R-:W1:Y:S08]  /*11d30*/  LDC R5, c[0x0][0x3a0] ;  /* 0x0000e800ff057b82 */ /* 0x000e700000000800 */
[----:B------:R-:W1:Y:S01]  /*11d40*/  LDC R201, c[0x0][0x3a0] ;  /* 0x0000e800ffc97b82 */ /* 0x000e620000000800 */
[----:B--2---:R-:W-:-:S04]  /*11d50*/  IMAD.WIDE R222, R2, 0x4, R222 ;  /* 0x0000000402de7825 */ /* 0x004fc800078e02de */
[C---:B-1----:R-:W-:Y:S01]  /*11d60*/  IMAD.WIDE R198, R2.reuse, 0x4, R230 ;  /* 0x0000000402c67825 */ /* 0x042fe200078e02e6 */
[----:B------:R1:W-:Y:S04]  /*11d70*/  STL.64 [R1+0x158], R222 ;  /* 0x000158de01007387 */ /* 0x0003e80000100a00 */
[----:B------:R2:W-:Y:S04]  /*11d80*/  STL.64 [R1+0x168], R198 ;  /* 0x000168c601007387 */ /* 0x0005e80000100a00 */
[----:B------:R-:W-:Y:S01]  /*11d90*/  LDGSTS.E [R82+0x34000], desc[UR16][R222.64], !P6 ;  /* 0x34000000de527fae */ /* 0x000fe2000f1a1010 */
[----:B---3--:R-:W-:-:S03]  /*11da0*/  IMAD.WIDE R88, R2, 0x4, R224 ;  /* 0x0000000402587825 */ /* 0x008fc600078e02e0 */
[----:B------:R2:W-:Y:S01]  /*11db0*/  LDGSTS.E [R82+0x34200], desc[UR16][R198.64], !P6 ;  /* 0x34200000c6527fae */ /* 0x0005e2000f1a1010 */
[----:B------:R-:W-:-:S03]  /*11dc0*/  IMAD.WIDE R86, R2, 0x4, R220 ;  /* 0x0000000402567825 */ /* 0x000fc600078e02dc */
[----:B------:R3:W-:Y:S04]  /*11dd0*/  LDGSTS.E [R82+0x34400], desc[UR16][R88.64], !P5 ;  /* 0x3440000058527fae */ /* 0x0007e8000e9a1010 */
[----:B------:R-:W4:Y:S04]  /*11de0*/  LDL.LU.64 R220, [R1+0x5a0] ;  /* 0x0005a00001dc7983 */ /* 0x000f280000300a00 */
[----:B------:R-:W4:Y:S04]  /*11df0*/  LDL.LU.64 R230, [R1+0x5a8] ;  /* 0x0005a80001e67983 */ /* 0x000f280000300a00 */
[----:B------:R3:W-:Y:S04]  /*11e00*/  STL.64 [R1+0x170], R88 ;  /* 0x0001705801007387 */ /* 0x0007e80000100a00 */
[----:B------:R2:W-:Y:S04]  /*11e10*/  STL.64 [R1+0x180], R86 ;  /* 0x0001805601007387 */ /* 0x0005e80000100a00 */
[----:B------:R-:W4:Y:S04]  /*11e20*/  LDL.LU.64 R224, [R1+0x5b0] ;  /* 0x0005b00001e07983 */ /* 0x000f280000300a00 */
[----:B-1----:R-:W4:Y:S01]  /*11e30*/  LDL.LU.64 R222, [R1+0x5b8] ;  /* 0x0005b80001de7983 */ /* 0x002f220000300a00 */
[----:B------:R-:W-:Y:S01]  /*11e40*/  ISETP.GE.U32.AND P6, PT, R93, 0x7ffffeac, PT ;  /* 0x7ffffeac5d00780c */ /* 0x000fe20003fc6070 */
[----:B------:R-:W-:-:S02]  /*11e50*/  VIADD R93, R85, 0xffffff29 ;  /* 0xffffff29555d7836 */ /* 0x000fc40000000000 */
[----:B------:R1:W-:Y:S01]  /*11e60*/  LDGSTS.E [R82+0x34600], desc[UR16][R86.64], !P5 ;  /* 0x3460000056527fae */ /* 0x0003e2000e9a1010 */
[----:B------:R-:W-:Y:S02]  /*11e70*/  ISETP.GE.U32.AND P5, PT, R0, 0x7ffffeab, PT ;  /* 0x7ffffeab0000780c */ /* 0x000fe40003fa6070 */
[----:B------:R-:W-:Y:S01]  /*11e80*/  IADD3 R0, PT, PT, R84, -0xd8, RZ ;  /* 0xffffff2854007810 */ /* 0x000fe20007ffe0ff */
[----:B--2---:R-:W-:-:S04]  /*11e90*/  IMAD.WIDE R198, R2, 0x4, R90 ;  /* 0x0000000402c67825 */ /* 0x004fc800078e025a */
[C---:B---3--:R-:W-:Y:S01]  /*11ea0*/  IMAD.WIDE R88, R2.reuse, 0x4, R232 ;  /* 0x0000000402587825 */ /* 0x048fe200078e02e8 */
[----:B------:R-:W-:Y:S04]  /*11eb0*/  STL.64 [R1+0x188], R198 ;  /* 0x000188c601007387 */ /* 0x000fe80000100a00 */
[----:B------:R-:W-:Y:S04]  /*11ec0*/  STL.64 [R1+0x198], R88 ;  /* 0x0001985801007387 */ /* 0x000fe80000100a00 */
[----:B------:R-:W-:Y:S01]  /*11ed0*/  LDGSTS.E [R82+0x34800], desc[UR16][R198.64], !P4 ;  /* 0x34800000c6527fae */ /* 0x000fe2000e1a1010 */
[----:B-1----:R-:W-:-:S03]  /*11ee0*/  IMAD.WIDE R86, R2, 0x4, R228 ;  /* 0x0000000402567825 */ /* 0x002fc600078e02e4 */
[----:B------:R-:W-:Y:S01]  /*11ef0*/  LDGSTS.E [R82+0x34a00], desc[UR16][R88.64], !P4 ;  /* 0x34a0000058527fae */ /* 0x000fe2000e1a1010 */
[----:B----4-:R-:W-:-:S03]  /*11f00*/  IMAD.WIDE R84, R2, 0x4, R226 ;  /* 0x0000000402547825 */ /* 0x010fc600078e02e2 */
[----:B------:R-:W2:Y:S04]  /*11f10*/  LDL.LU.64 R228, [R1+0x5c0] ;  /* 0x0005c00001e47983 */ /* 0x000ea80000300a00 */
[----:B------:R-:W3:Y:S04]  /*11f20*/  LDL.LU.64 R90, [R1+0x5c8] ;  /* 0x0005c800015a7983 */ /* 0x000ee80000300a00 */
[----:B------:R-:W-:Y:S04]  /*11f30*/  STL.64 [R1+0x1a0], R86 ;  /* 0x0001a05601007387 */ /* 0x000fe80000100a00 */
[----:B------:R1:W-:Y:S04]  /*11f40*/  STL.64 [R1+0x1b0], R84 ;  /* 0x0001b05401007387 */ /* 0x0003e80000100a00 */
[----:B------:R-:W4:Y:S04]  /*11f50*/  LDL.LU.64 R232, [R1+0x5d0] ;  /* 0x0005d00001e87983 */ /* 0x000f280000300a00 */
[----:B------:R-:W4:Y:S04]  /*11f60*/  LDL.LU.64 R226, [R1+0x5d8] ;  /* 0x0005d80001e27983 */ /* 0x000f280000300a00 */
[----:B------:R-:W-:Y:S04]  /*11f70*/  LDGSTS.E [R82+0x34c00], desc[UR16][R86.64], !P1 ;  /* 0x34c0000056527fae */ /* 0x000fe8000c9a1010 */
[----:B------:R1:W-:Y:S01]  /*11f80*/  LDGSTS.E [R82+0x34e00], desc[UR16][R84.64], !P1 ;  /* 0x34e0000054527fae */ /* 0x0003e2000c9a1010 */
[----:B------:R-:W-:Y:S01]  /*11f90*/  ISETP.GE.U32.AND P4, PT, R93, 0x7ffffeaa, PT ;  /* 0x7ffffeaa5d00780c */ /* 0x000fe20003f86070 */
[C---:B------:R-:W-:Y:S01]  /*11fa0*/  IMAD.WIDE R220, R2.reuse, 0x4, R220 ;  /* 0x0000000402dc7825 */ /* 0x040fe200078e02dc */
[----:B-1----:R-:W1:Y:S03]  /*11fb0*/  LDC R85, c[0x0][0x3a0] ;  /* 0x0000e800ff557b82 */ /* 0x002e660000000800 */
[C---:B------:R-:W-:Y:S01]  /*11fc0*/  IMAD.WIDE R198, R2.reuse, 0x4, R230 ;  /* 0x0000000402c67825 */ /* 0x040fe200078e02e6 */
[----:B------:R1:W-:Y:S04]  /*11fd0*/  STL.64 [R1+0x1b8], R220 ;  /* 0x0001b8dc01007387 */ /* 0x0003e80000100a00 */
[----:B------:R3:W-:Y:S01]  /*11fe0*/  STL.64 [R1+0x1c8], R198 ;  /* 0x0001c8c601007387 */ /* 0x0007e20000100a00 */
[----:B------:R-:W2:Y:S03]  /*11ff0*/  LDC R84, c[0x0][0x3a0] ;  /* 0x0000e800ff547b82 */ /* 0x000ea60000000800 */
[----:B------:R-:W4:Y:S01]  /*12000*/  LDL.LU.64 R230, [R1+0x5e0] ;  /* 0x0005e00001e67983 */ /* 0x000f220000300a00 */
[----:B------:R-:W-:-:S03]  /*12010*/  IMAD.WIDE R88, R2, 0x4, R224 ;  /* 0x0000000402587825 */ /* 0x000fc600078e02e0 */
[----:B------:R-:W-:Y:S01]  /*12020*/  LDGSTS.E [R82+0x35000], desc[UR16][R220.64], !P6 ;  /* 0x35000000dc527fae */ /* 0x000fe2000f1a1010 */
[----:B------:R-:W-:-:S03]  /*12030*/  IMAD.WIDE R86, R2, 0x4, R222 ;  /* 0x0000000402567825 */ /* 0x000fc600078e02de */
[----:B------:R-:W4:Y:S04]  /*12040*/  LDL.LU.64 R224, [R1+0x5e8] ;  /* 0x0005e80001e07983 */ /* 0x000f280000300a00 */
[----:B------:R4:W-:Y:S04]  /*12050*/  STL.64 [R1+0x1d0], R88 ;  /* 0x0001d05801007387 */ /* 0x0009e80000100a00 */
[----:B------:R1:W-:Y:S04]  /*12060*/  STL.64 [R1+0x1e0], R86 ;  /* 0x0001e05601007387 */ /* 0x0003e80000100a00 */
[----:B------:R-:W4:Y:S04]  /*12070*/  LDL.LU.64 R222, [R1+0x5f0] ;  /* 0x0005f00001de7983 */ /* 0x000f280000300a00 */
[----:B-1----:R-:W4:Y:S04]  /*12080*/  LDL.LU.64 R220, [R1+0x5f8] ;  /* 0x0005f80001dc7983 */ /* 0x002f280000300a00 */
[----:B------:R3:W-:Y:S04]  /*12090*/  LDGSTS.E [R82+0x35200], desc[UR16][R198.64], !P6 ;  /* 0x35200000c6527fae */ /* 0x0007e8000f1a1010 */
[----:B------:R4:W-:Y:S04]  /*120a0*/  LDGSTS.E [R82+0x35400], desc[UR16][R88.64], !P5 ;  /* 0x3540000058527fae */ /* 0x0009e8000e9a1010 */
[----:B------:R1:W-:Y:S01]  /*120b0*/  LDGSTS.E [R82+0x35600], desc[UR16][R86.64], !P5 ;  /* 0x3560000056527fae */ /* 0x0003e2000e9a1010 */
[----:B--2---:R-:W-:-:S04]  /*120c0*/  IMAD.WIDE R228, R2, 0x4, R228 ;  /* 0x0000000402e47825 */ /* 0x004fc800078e02e4 */
[C---:B---3--:R-:W-:Y:S01]  /*120d0*/  IMAD.WIDE R198, R2.reuse, 0x4, R90 ;  /* 0x0000000402c67825 */ /* 0x048fe200078e025a */
[----:B------:R2:W-:Y:S04]  /*120e0*/  STL.64 [R1+0x1e8], R228 ;  /* 0x0001e8e401007387 */ /* 0x0005e80000100a00 */
[----:B------:R3:W-:Y:S04]  /*120f0*/  STL.64 [R1+0x1f8], R198 ;  /* 0x0001f8c601007387 */ /* 0x0007e80000100a00 */
[----:B------:R-:W-:Y:S01]  /*12100*/  LDGSTS.E [R82+0x35800], desc[UR16][R228.64], !P4 ;  /* 0x35800000e4527fae */ /* 0x000fe2000e1a1010 */
[----:B----4-:R-:W-:Y:S01]  /*12110*/  IMAD.WIDE R88, R2, 0x4, R232 ;  /* 0x0000000402587825 */ /* 0x010fe200078e02e8 */
[----:B------:R-:W-:-:S02]  /*12120*/  ISETP.GE.U32.AND P1, PT, R0, 0x7ffffea9, PT ;  /* 0x7ffffea90000780c */ /* 0x000fc40003f26070 */
[----:B------:R3:W-:Y:S01]  /*12130*/  LDGSTS.E [R82+0x35a00], desc[UR16][R198.64], !P4 ;  /* 0x35a00000c6527fae */ /* 0x0007e2000e1a1010 */
[----:B-1----:R-:W-:-:S03]  /*12140*/  IMAD.WIDE R86, R2, 0x4, R226 ;  /* 0x0000000402567825 */ /* 0x002fc600078e02e2 */
[----:B------:R-:W4:Y:S04]  /*12150*/  LDL.LU.64 R226, [R1+0x600] ;  /* 0x0006000001e27983 */ /* 0x000f280000300a00 */
[----:B------:R-:W4:Y:S04]  /*12160*/  LDL.LU.64 R90, [R1+0x608] ;  /* 0x00060800015a7983 */ /* 0x000f280000300a00 */
[----:B------:R1:W-:Y:S04]  /*12170*/  STL.64 [R1+0x200], R88 ;  /* 0x0002005801007387 */ /* 0x0003e80000100a00 */
[----:B------:R1:W-:Y:S04]  /*12180*/  STL.64 [R1+0x210], R86 ;  /* 0x0002105601007387 */ /* 0x0003e80000100a00 */
[----:B------:R-:W4:Y:S04]  /*12190*/  LDL.LU.64 R232, [R1+0x610] ;  /* 0x0006100001e87983 */ /* 0x000f280000300a00 */
[----:B--2---:R-:W2:Y:S01]  /*121a0*/  LDL.LU.64 R228, [R1+0x618] ;  /* 0x0006180001e47983 */ /* 0x004ea20000300a00 */
        /* <DEDUP_REMOVED lines=13> */
[----:B------:R-:W-:-:S05]  /*12280*/  IADD3 R0, PT, PT, R84, -0xde, RZ ;  /* 0xffffff2254007810 */ /* 0x000fca0007ffe0ff */
[----:B------:R-:W1:Y:S08]  /*12290*/  LDC R5, c[0x0][0x3a0] ;  /* 0x0000e800ff057b82 */ /* 0x000e700000000800 */
[----:B------:R-:W1:Y:S01]  /*122a0*/  LDC R201, c[0x0][0x3a0] ;  /* 0x0000e800ffc97b82 */ /* 0x000e620000000800 */
[----:B---3--:R-:W-:-:S04]  /*122b0*/  IMAD.WIDE R198, R2, 0x4, R230 ;  /* 0x0000000402c67825 */ /* 0x008fc800078e02e6 */
[C---:B-1----:R-:W-:Y:S01]  /*122c0*/  IMAD.WIDE R88, R2.reuse, 0x4, R224 ;  /* 0x0000000402587825 */ /* 0x042fe200078e02e0 */
[----:B------:R-:W-:Y:S04]  /*122d0*/  STL.64 [R1+0x218], R198 ;  /* 0x000218c601007387 */ /* 0x000fe80000100a00 */
[----:B------:R-:W-:Y:S04]  /*122e0*/  STL.64 [R1+0x228], R88 ;  /* 0x0002285801007387 */ /* 0x000fe80000100a00 */
[----:B------:R-:W-:Y:S01]  /*122f0*/  LDGSTS.E [R82+0x36000], desc[UR16][R198.64], !P6 ;  /* 0x36000000c6527fae */ /* 0x000fe2000f1a1010 */
[----:B------:R-:W-:-:S03]  /*12300*/  IMAD.WIDE R86, R2, 0x4, R222 ;  /* 0x0000000402567825 */ /* 0x000fc600078e02de */
[----:B------:R-:W-:Y:S01]  /*12310*/  LDGSTS.E [R82+0x36200], desc[UR16][R88.64], !P6 ;  /* 0x3620000058527fae */ /* 0x000fe2000f1a1010 */
[----:B------:R-:W-:-:S03]  /*12320*/  IMAD.WIDE R84, R2, 0x4, R220 ;  /* 0x0000000402547825 */ /* 0x000fc600078e02dc */
[----:B------:R-:W3:Y:S04]  /*12330*/  LDL.LU.64 R222, [R1+0x620] ;  /* 0x0006200001de7983 */ /* 0x000ee80000300a00 */
[----:B------:R-:W3:Y:S04]  /*12340*/  LDL.LU.64 R230, [R1+0x628] ;  /* 0x0006280001e67983 */ /* 0x000ee80000300a00 */
[----:B------:R-:W-:Y:S04]  /*12350*/  STL.64 [R1+0x230], R86 ;  /* 0x0002305601007387 */ /* 0x000fe80000100a00 */
[----:B------:R1:W-:Y:S04]  /*12360*/  STL.64 [R1+0x240], R84 ;  /* 0x0002405401007387 */ /* 0x0003e80000100a00 */
[----:B------:R-:W3:Y:S04]  /*12370*/  LDL.LU.64 R224, [R1+0x630] ;  /* 0x0006300001e07983 */ /* 0x000ee80000300a00 */
[----:B------:R-:W3:Y:S04]  /*12380*/  LDL.LU.64 R220, [R1+0x638] ;  /* 0x0006380001dc7983 */ /* 0x000ee80000300a00 */
[----:B------:R-:W-:Y:S04]  /*12390*/  LDGSTS.E [R82+0x36400], desc[UR16][R86.64], !P5 ;  /* 0x3640000056527fae */ /* 0x000fe8000e9a1010 */
[----:B------:R1:W-:Y:S01]  /*123a0*/  LDGSTS.E [R82+0x36600], desc[UR16][R84.64], !P5 ;  /* 0x3660000054527fae */ /* 0x0003e2000e9a1010 */
[C---:B----4-:R-:W-:Y:S01]  /*123b0*/  IMAD.WIDE R226, R2.reuse, 0x4, R226 ;  /* 0x0000000402e27825 */ /* 0x050fe200078e02e2 */
        /* <DEDUP_REMOVED lines=8> */
[----:B--2---:R-:W-:-:S03]  /*12440*/  IMAD.WIDE R86, R2, 0x4, R228 ;  /* 0x0000000402567825 */ /* 0x004fc600078e02e4 */
[----:B------:R-:W2:Y:S04]  /*12450*/  LDL.LU.64 R232, [R1+0x648] ;  /* 0x0006480001e87983 */ /* 0x000ea80000300a00 */
[----:B------:R1:W-:Y:S04]  /*12460*/  STL.64 [R1+0x260], R88 ;  /* 0x0002605801007387 */ /* 0x0003e80000100a00 */
[----:B------:R1:W-:Y:S04]  /*12470*/  STL.64 [R1+0x270], R86 ;  /* 0x0002705601007387 */ /* 0x0003e80000100a00 */
[----:B------:R-:W2:Y:S04]  /*12480*/  LDL.LU.64 R228, [R1+0x650] ;  /* 0x0006500001e47983 */ /* 0x000ea80000300a00 */
        /* <DEDUP_REMOVED lines=16> */
[----:B---3--:R-:W-:-:S04]  /*12590*/  IMAD.WIDE R222, R2, 0x4, R222 ;  /* 0x0000000402de7825 */ /* 0x008fc800078e02de */
[C---:B-1----:R-:W-:Y:S01]  /*125a0*/  IMAD.WIDE R198, R2.reuse, 0x4, R230 ;  /* 0x0000000402c67825 */ /* 0x042fe200078e02e6 */
[----:B------:R1:W-:Y:S04]  /*125b0*/  STL.64 [R1+0x278], R222 ;  /* 0x000278de01007387 */ /* 0x0003e80000100a00 */
[----:B------:R3:W-:Y:S04]  /*125c0*/  STL.64 [R1+0x288], R198 ;  /* 0x000288c601007387 */ /* 0x0007e80000100a00 */
[----:B------:R-:W-:Y:S01]  /*125d0*/  LDGSTS.E [R82+0x37000], desc[UR16][R222.64], !P6 ;  /* 0x37000000de527fae */ /* 0x000fe2000f1a1010 */
[----:B------:R-:W-:-:S03]  /*125e0*/  IMAD.WIDE R88, R2, 0x4, R224 ;  /* 0x0000000402587825 */ /* 0x000fc600078e02e0 */
        /* <DEDUP_REMOVED lines=14> */
[----:B---3--:R-:W-:-:S04]  /*126d0*/  IMAD.WIDE R198, R2, 0x4, R90 ;  /* 0x0000000402c67825 */ /* 0x008fc800078e025a */
[C---:B--2---:R-:W-:Y:S01]  /*126e0*/  IMAD.WIDE R88, R2.reuse, 0x4, R232 ;  /* 0x0000000402587825 */ /* 0x044fe200078e02e8 */
        /* <DEDUP_REMOVED lines=68> */
[----:B------:R-:W3:Y:S01]  /*12b30*/  LDL.LU.64 R224, [R1+0x6e0] ;  /* 0x0006e00001e07983 */ /* 0x000ee20000300a00 */
[----:B------:R-:W-:-:S03]  /*12b40*/  IMAD.WIDE R86, R2, 0x4, R222 ;  /* 0x0000000402567825 */ /* 0x000fc600078e02de */
[----:B------:R-:W3:Y:S01]  /*12b50*/  LDL.LU.64 R230, [R1+0x6e8] ;  /* 0x0006e80001e67983 */ /* 0x000ee20000300a00 */
[----:B------:R-:W-:-:S03]  /*12b60*/  IMAD.WIDE R84, R2, 0x4, R220 ;  /* 0x0000000402547825 */ /* 0x000fc600078e02dc */
[----:B------:R-:W-:Y:S04]  /*12b70*/  STL.64 [R1+0x358], R86 ;  /* 0x0003585601007387 */ /* 0x000fe80000100a00 */
[----:B------:R1:W-:Y:S04]  /*12b80*/  STL.64 [R1+0x368], R84 ;  /* 0x0003685401007387 */ /* 0x0003e80000100a00 */
[----:B------:R-:W3:Y:S04]  /*12b90*/  LDL.LU.64 R222, [R1+0x6f0] ;  /* 0x0006f00001de7983 */ /* 0x000ee80000300a00 */
[----:B------:R-:W3:Y:S04]  /*12ba0*/  LDL.LU.64 R220, [R1+0x6f8] ;  /* 0x0006f80001dc7983 */ /* 0x000ee80000300a00 */
[----:B------:R-:W-:Y:S04]  /*12bb0*/  LDGSTS.E [R82+0x39000], desc[UR16][R198.64], !P6 ;  /* 0x39000000c6527fae */ /* 0x000fe8000f1a1010 */
[----:B------:R-:W-:Y:S04]  /*12bc0*/  LDGSTS.E [R82+0x39200], desc[UR16][R88.64], !P6 ;  /* 0x3920000058527fae */ /* 0x000fe8000f1a1010 */
        /* <DEDUP_REMOVED lines=40> */
[----:B------:R-:W4:Y:S04]  /*12e50*/  LDL.LU.64 R222, [R1+0x720] ;  /* 0x0007200001de7983 */ /* 0x000f280000300a00 */
[----:B------:R-:W4:Y:S04]  /*12e60*/  LDL.LU.64 R220, [R1+0x728] ;  /* 0x0007280001dc7983 */ /* 0x000f280000300a00 */
[----:B------:R2:W-:Y:S04]  /*12e70*/  STL.64 [R1+0x3d8], R88 ;  /* 0x0003d85801007387 */ /* 0x0005e80000100a00 */
[----:B------:R2:W-:Y:S04]  /*12e80*/  STL.64 [R1+0x3e8], R86 ;  /* 0x0003e85601007387 */ /* 0x0005e80000100a00 */
[----:B------:R-:W4:Y:S04]  /*12e90*/  LDL.LU.64 R230, [R1+0x730] ;  /* 0x0007300001e67983 */ /* 0x000f280000300a00 */
[----:B-1----:R-:W4:Y:S04]  /*12ea0*/  LDL.LU.64 R224, [R1+0x738] ;  /* 0x0007380001e07983 */ /* 0x002f280000300a00 */
[----:B------:R2:W-:Y:S01]  /*12eb0*/  LDGSTS.E [R82+0x3a400], desc[UR16][R88.64], !P5 ;  /* 0x3a40000058527fae */ /* 0x0005e2000e9a1010 */
        /* <DEDUP_REMOVED lines=9> */
[----:B------:R-:W2:Y:S01]  /*12f50*/  LDL.LU.64 R90, [R1+0x740] ;  /* 0x00074000015a7983 */ /* 0x000ea20000300a00 */
[----:B-1----:R-:W-:-:S03]  /*12f60*/  IMAD.WIDE R86, R2, 0x4, R228 ;  /* 0x0000000402567825 */ /* 0x002fc600078e02e4 */
[----:B------:R-:W-:Y:S01]  /*12f70*/  LDGSTS.E [R82+0x3a800], desc[UR16][R198.64], !P4 ;  /* 0x3a800000c6527fae */ /* 0x000fe2000e1a1010 */
[----:B----4-:R-:W-:-:S03]  /*12f80*/  IMAD.WIDE R84, R2, 0x4, R226 ;  /* 0x0000000402547825 */ /* 0x010fc600078e02e2 */
[----:B------:R-:W3:Y:S04]  /*12f90*/  LDL.LU.64 R228, [R1+0x748] ;  /* 0x0007480001e47983 */ /* 0x000ee80000300a00 */
[----:B------:R1:W-:Y:S04]  /*12fa0*/  STL.64 [R1+0x418], R86 ;  /* 0x0004185601007387 */ /* 0x0003e80000100a00 */
[----:B------:R4:W-:Y:S04]  /*12fb0*/  STL.64 [R1+0x428], R84 ;  /* 0x0004285401007387 */ /* 0x0009e80000100a00 */
[----:B------:R-:W3:Y:S04]  /*12fc0*/  LDL.LU.64 R232, [R1+0x750] ;  /* 0x0007500001e87983 */ /* 0x000ee80000300a00 */
[----:B------:R-:W3:Y:S04]  /*12fd0*/  LDL.LU.64 R226, [R1+0x758] ;  /* 0x0007580001e27983 */ /* 0x000ee80000300a00 */
[----:B------:R-:W-:Y:S04]  /*12fe0*/  LDGSTS.E [R82+0x3aa00], desc[UR16][R88.64], !P4 ;  /* 0x3aa0000058527fae */ /* 0x000fe8000e1a1010 */
[----:B------:R1:W-:Y:S04]  /*12ff0*/  LDGSTS.E [R82+0x3ac00], desc[UR16][R86.64], !P1 ;  /* 0x3ac0000056527fae */ /* 0x0003e8000c9a1010 */
[----:B------:R4:W-:Y:S01]  /*13000*/  LDGSTS.E [R82+0x3ae00], desc[UR16][R84.64], !P1 ;  /* 0x3ae0000054527fae */ /* 0x0009e2000c9a1010 */
[----:B------:R-:W-:Y:S01]  /*13010*/  ISETP.GE.U32.AND P4, PT, R93, 0x7ffffe92, PT ;  /* 0x7ffffe925d00780c */ /* 0x000fe20003f86070 */
[----:B-1----:R-:W1:Y:S01]  /*13020*/  LDC R86, c[0x0][0x3a0] ;  /* 0x0000e800ff567b82 */ /* 0x002e620000000800 */
[----:B------:R-:W-:-:S07]  /*13030*/  IMAD.WIDE R222, R2, 0x4, R222 ;  /* 0x0000000402de7825 */ /* 0x000fce00078e02de */
[----:B----4-:R-:W4:Y:S01]  /*13040*/  LDC R85, c[0x0][0x3a0] ;  /* 0x0000e800ff557b82 */ /* 0x010f220000000800 */
[C---:B------:R-:W-:Y:S01]  /*13050*/  IMAD.WIDE R220, R2.reuse, 0x4, R220 ;  /* 0x0000000402dc7825 */ /* 0x040fe200078e02dc */
[----:B------:R1:W-:Y:S04]  /*13060*/  STL.64 [R1+0x438], R222 ;  /* 0x000438de01007387 */ /* 0x0003e80000100a00 */
[----:B------:R1:W-:Y:S02]  /*13070*/  STL.64 [R1+0x448], R220 ;  /* 0x000448dc01007387 */ /* 0x0003e40000100a00 */
[----:B------:R-:W2:Y:S02]  /*13080*/  LDC R84, c[0x0][0x3a0] ;  /* 0x0000e800ff547b82 */ /* 0x000ea40000000800 */
[----:B------:R-:W-:Y:S01]  /*13090*/  LDGSTS.E [R82+0x3b000], desc[UR16][R222.64], !P6 ;  /* 0x3b000000de527fae */ /* 0x000fe2000f1a1010 */
[----:B------:R-:W-:-:S03]  /*130a0*/  IMAD.WIDE R198, R2, 0x4, R230 ;  /* 0x0000000402c67825 */ /* 0x000fc600078e02e6 */
[----:B------:R-:W-:Y:S01]  /*130b0*/  LDGSTS.E [R82+0x3b200], desc[UR16][R220.64], !P6 ;  /* 0x3b200000dc527fae */ /* 0x000fe2000f1a1010 */
[----:B------:R-:W-:-:S03]  /*130c0*/  IMAD.WIDE R88, R2, 0x4, R224 ;  /* 0x0000000402587825 */ /* 0x000fc600078e02e0 */
[----:B------:R-:W4:Y:S04]  /*130d0*/  LDL.LU.64 R230, [R1+0x760] ;  /* 0x0007600001e67983 */ /* 0x000f280000300a00 */
[----:B------:R-:W4:Y:S04]  /*130e0*/  LDL.LU.64 R224, [R1+0x768] ;  /* 0x0007680001e07983 */ /* 0x000f280000300a00 */
[----:B------:R-:W-:Y:S04]  /*130f0*/  STL.64 [R1+0x458], R198 ;  /* 0x000458c601007387 */ /* 0x000fe80000100a00 */
[----:B------:R2:W-:Y:S04]  /*13100*/  STL.64 [R1+0x468], R88 ;  /* 0x0004685801007387 */ /* 0x0005e80000100a00 */
[----:B-1----:R-:W4:Y:S04]  /*13110*/  LDL.LU.64 R222, [R1+0x770] ;  /* 0x0007700001de7983 */ /* 0x002f280000300a00 */
[----:B------:R-:W4:Y:S04]  /*13120*/  LDL.LU.64 R220, [R1+0x778] ;  /* 0x0007780001dc7983 */ /* 0x000f280000300a00 */
[----:B------:R-:W-:Y:S04]  /*13130*/  LDGSTS.E [R82+0x3b400], desc[UR16][R198.64], !P5 ;  /* 0x3b400000c6527fae */ /* 0x000fe8000e9a1010 */
[----:B------:R2:W-:Y:S02]  /*13140*/  LDGSTS.E [R82+0x3b600], desc[UR16][R88.64], !P5 ;  /* 0x3b60000058527fae */ /* 0x0005e4000e9a1010 */
[----:B--2---:R-:W-:-:S04]  /*13150*/  IMAD.WIDE R88, R2, 0x4, R90 ;  /* 0x0000000402587825 */ /* 0x004fc800078e025a */
[C---:B---3--:R-:W-:Y:S01]  /*13160*/  IMAD.WIDE R228, R2.reuse, 0x4, R228 ;  /* 0x0000000402e47825 */ /* 0x048fe200078e02e4 */
[----:B------:R1:W-:Y:S04]  /*13170*/  STL.64 [R1+0x478], R88 ;  /* 0x0004785801007387 */ /* 0x0003e80000100a00 */
[----:B------:R2:W-:Y:S04]  /*13180*/  STL.64 [R1+0x488], R228 ;  /* 0x000488e401007387 */ /* 0x0005e80000100a00 */
        /* <DEDUP_REMOVED lines=8> */
[----:B-1----:R-:W3:Y:S04]  /*13210*/  LDL.LU.64 R88, [R1+0x790] ;  /* 0x0007900001587983 */ /* 0x002ee80000300a00 */
[----:B--2---:R-:W2:Y:S01]  /*13220*/  LDL.LU.64 R228, [R1+0x798] ;  /* 0x0007980001e47983 */ /* 0x004ea20000300a00 */
[----:B------:R-:W-:Y:S01]  /*13230*/  ISETP.GE.U32.AND P1, PT, R0, 0x7ffffe91, PT ;  /* 0x7ffffe910000780c */ /* 0x000fe20003f26070 */
[----:B------:R-:W-:-:S02]  /*13240*/  VIADD R93, R252, 0xffffff0f ;  /* 0xffffff0ffc5d7836 */ /* 0x000fc40000000000 */
[----:B------:R-:W-:Y:S01]  /*13250*/  VIADD R0, R4, 0xffffff0e ;  /* 0xffffff0e04007836 */ /* 0x000fe20000000000 */
[----:B------:R-:W1:Y:S02]  /*13260*/  LDC R252, c[0x0][0x3a0] ;  /* 0x0000e800fffc7b82 */ /* 0x000e640000000800 */
[----:B------:R-:W-:Y:S02]  /*13270*/  ISETP.GE.U32.AND P6, PT, R93, 0x7ffffe90, PT ;  /* 0x7ffffe905d00780c */ /* 0x000fe40003fc6070 */
[----:B------:R-:W-:-:S04]  /*13280*/  IADD3 R93, PT, PT, R201, -0xf3, RZ ;  /* 0xffffff0dc95d7810 */ /* 0x000fc80007ffe0ff */
[----:B------:R-:W-:Y:S01]  /*13290*/  ISETP.GE.U32.AND P4, PT, R93, 0x7ffffe8e, PT ;  /* 0x7ffffe8e5d00780c */ /* 0x000fe20003f86070 */
[----:B------:R-:W-:Y:S01]  /*132a0*/  VIADD R93, R86, 0xffffff0b ;  /* 0xffffff0b565d7836 */ /* 0x000fe20000000000 */
[----:B------:R-:W-:Y:S01]  /*132b0*/  LDGSTS.E [R82+0x3bc00], desc[UR16][R232.64], !P1 ;  /* 0x3bc00000e8527fae */ /* 0x000fe2000c9a1010 */
[----:B------:R-:W-:Y:S01]  /*132c0*/  ISETP.GE.U32.AND P5, PT, R0, 0x7ffffe8f, PT ;  /* 0x7ffffe8f0000780c */ /* 0x000fe20003fa6070 */
[----:B------:R-:W1:Y:S02]  /*132d0*/  LDC R4, c[0x0][0x3a0] ;  /* 0x0000e800ff047b82 */ /* 0x000e640000000800 */
[----:B------:R1:W-:Y:S01]  /*132e0*/  LDGSTS.E [R82+0x3be00], desc[UR16][R198.64], !P1 ;  /* 0x3be00000c6527fae */ /* 0x0003e2000c9a1010 */
[----:B------:R-:W-:-:S05]  /*132f0*/  VIADD R0, R5, 0xffffff0c ;  /* 0xffffff0c05007836 */ /* 0x000fca0000000000 */
[----:B------:R-:W-:Y:S01]  /*13300*/  ISETP.GE.U32.AND P1, PT, R0, 0x7ffffe8d, PT ;  /* 0x7ffffe8d0000780c */ /* 0x000fe20003f26070 */
[----:B------:R-:W1:Y:S01]  /*13310*/  LDC R5, c[0x0][0x3a0] ;  /* 0x0000e800ff057b82 */ /* 0x000e620000000800 */
[----:B----4-:R-:W-:-:S07]  /*13320*/  IADD3 R0, PT, PT, R85, -0xf6, RZ ;  /* 0xffffff0a55007810 */ /* 0x010fce0007ffe0ff */
[----:B------:R-:W4:Y:S01]  /*13330*/  LDC R201, c[0x0][0x3a0] ;  /* 0x0000e800ffc97b82 */ /* 0x000f220000000800 */
[----:B------:R-:W-:-:S04]  /*13340*/  IMAD.WIDE R230, R2, 0x4, R230 ;  /* 0x0000000402e67825 */ /* 0x000fc800078e02e6 */
[C---:B------:R-:W-:Y:S01]  /*13350*/  IMAD.WIDE R224, R2.reuse, 0x4, R224 ;  /* 0x0000000402e07825 */ /* 0x040fe200078e02e0 */
[----:B------:R4:W-:Y:S04]  /*13360*/  STL.64 [R1+0x4b8], R230 ;  /* 0x0004b8e601007387 */ /* 0x0009e80000100a00 */
[----:B------:R4:W-:Y:S04]  /*13370*/  STL.64 [R1+0x4c8], R224 ;  /* 0x0004c8e001007387 */ /* 0x0009e80000100a00 */
[----:B------:R4:W-:Y:S01]  /*13380*/  LDGSTS.E [R82+0x3c000], desc[UR16][R230.64], !P6 ;  /* 0x3c000000e6527fae */ /* 0x0009e2000f1a1010 */
[----:B-1----:R-:W-:-:S03]  /*13390*/  IMAD.WIDE R198, R2, 0x4, R222 ;  /* 0x0000000402c67825 */ /* 0x002fc600078e02de */
[----:B------:R-:W-:Y:S01]  /*133a0*/  LDGSTS.E [R82+0x3c200], desc[UR16][R224.64], !P6 ;  /* 0x3c200000e0527fae */ /* 0x000fe2000f1a1010 */
[----:B------:R-:W-:-:S03]  /*133b0*/  IMAD.WIDE R86, R2, 0x4, R220 ;  /* 0x0000000402567825 */ /* 0x000fc600078e02dc */
[----:B------:R-:W-:Y:S04]  /*133c0*/  LDGSTS.E [R82+0x3c400], desc[UR16][R198.64], !P5 ;  /* 0x3c400000c6527fae */ /* 0x000fe8000e9a1010 */
[----:B------:R-:W2:Y:S01]  /*133d0*/  LDL.LU.64 R220, [R1+0x7a0] ;  /* 0x0007a00001dc7983 */ /* 0x000ea20000300a00 */
[----:B----4-:R-:W1:Y:S03]  /*133e0*/  LDC R231, c[0x0][0x3a0] ;  /* 0x0000e800ffe77b82 */ /* 0x010e660000000800 */
[----:B------:R-:W4:Y:S04]  /*133f0*/  LDL.LU.64 R222, [R1+0x7a8] ;  /* 0x0007a80001de7983 */ /* 0x000f280000300a00 */
[----:B------:R1:W-:Y:S01]  /*13400*/  STL.64 [R1+0x4d8], R198 ;  /* 0x0004d8c601007387 */ /* 0x0003e20000100a00 */
[----:B------:R-:W1:Y:S03]  /*13410*/  LDC R230, c[0x0][0x3a0] ;  /* 0x0000e800ffe67b82 */ /* 0x000e660000000800 */
[----:B------:R2:W-:Y:S04]  /*13420*/  STL.64 [R1+0x4e8], R86 ;  /* 0x0004e85601007387 */ /* 0x0005e80000100a00 */
[----:B------:R-:W4:Y:S04]  /*13430*/  LDL.LU.64 R224, [R1+0x7b0] ;  /* 0x0007b00001e07983 */ /* 0x000f280000300a00 */
[----:B------:R-:W4:Y:S01]  /*13440*/  LDL.LU.64 R232, [R1+0x7b8] ;  /* 0x0007b80001e87983 */ /* 0x000f220000300a00 */
[----:B------:R-:W-:-:S03]  /*13450*/  ISETP.GE.U32.AND P6, PT, R93, 0x7ffffe8c, PT ;  /* 0x7ffffe8c5d00780c */ /* 0x000fc60003fc6070 */
[----:B------:R2:W-:Y:S01]  /*13460*/  LDGSTS.E [R82+0x3c600], desc[UR16][R86.64], !P5 ;  /* 0x3c60000056527fae */ /* 0x0005e2000e9a1010 */
[----:B------:R-:W-:Y:S02]  /*13470*/  VIADD R93, R84, 0xffffff09 ;  /* 0xffffff09545d7836 */ /* 0x000fe40000000000 */
[----:B---3--:R-:W-:-:S04]  /*13480*/  IMAD.WIDE R226, R2, 0x4, R226 ;  /* 0x0000000402e27825 */ /* 0x008fc800078e02e2 */
[C---:B------:R-:W-:Y:S01]  /*13490*/  IMAD.WIDE R90, R2.reuse, 0x4, R90 ;  /* 0x00000004025a7825 */ /* 0x040fe200078e025a */
[----:B------:R3:W-:Y:S04]  /*134a0*/  STL.64 [R1+0x4f8], R226 ;  /* 0x0004f8e201007387 */ /* 0x0007e80000100a00 */
[----:B------:R-:W-:Y:S04]  /*134b0*/  STL.64 [R1+0x508], R90 ;  /* 0x0005085a01007387 */ /* 0x000fe80000100a00 */
[----:B-1----:R-:W4:Y:S01]  /*134c0*/  LDL.LU.64 R198, [R1+0x7c0] ;  /* 0x0007c00001c67983 */ /* 0x002f220000300a00 */
[----:B------:R-:W-:-:S03]  /*134d0*/  IMAD.WIDE R88, R2, 0x4, R88 ;  /* 0x0000000402587825 */ /* 0x000fc600078e0258 */
[----:B------:R-:W4:Y:S01]  /*134e0*/  LDL.LU.64 R84, [R1+0x7c8] ;  /* 0x0007c80001547983 */ /* 0x000f220000300a00 */
[----:B--2---:R-:W-:-:S03]  /*134f0*/  IMAD.WIDE R86, R2, 0x4, R228 ;  /* 0x0000000402567825 */ /* 0x004fc600078e02e4 */
[----:B------:R-:W-:Y:S04]  /*13500*/  STL.64 [R1+0x518], R88 ;  /* 0x0005185801007387 */ /* 0x000fe80000100a00 */
[----:B------:R1:W-:Y:S04]  /*13510*/  STL.64 [R1+0x528], R86 ;  /* 0x0005285601007387 */ /* 0x0003e80000100a00 */
[----:B------:R-:W2:Y:S04]  /*13520*/  LDL.LU.64 R228, [R1+0x7d0] ;  /* 0x0007d00001e47983 */ /* 0x000ea80000300a00 */
[----:B------:R-:W-:Y:S04]  /*13530*/  LDGSTS.E [R82+0x3c800], desc[UR16][R226.64], !P4 ;  /* 0x3c800000e2527fae */ /* 0x000fe8000e1a1010 */
[----:B------:R-:W-:Y:S04]  /*13540*/  LDGSTS.E [R82+0x3ca00], desc[UR16][R90.64], !P4 ;  /* 0x3ca000005a527fae */ /* 0x000fe8000e1a1010 */
[----:B------:R-:W-:Y:S04]  /*13550*/  LDGSTS.E [R82+0x3cc00], desc[UR16][R88.64], !P1 ;  /* 0x3cc0000058527fae */ /* 0x000fe8000c9a1010 */
[----:B---3--:R-:W3:Y:S01]  /*13560*/  LDL.LU.64 R226, [R1+0x7d8] ;  /* 0x0007d80001e27983 */ /* 0x008ee20000300a00 */
[----:B------:R-:W-:-:S03]  /*13570*/  ISETP.GE.U32.AND P5, PT, R0, 0x7ffffe8b, PT ;  /* 0x7ffffe8b0000780c */ /* 0x000fc60003fa6070 */
[----:B------:R-:W-:Y:S04]  /*13580*/  LDGSTS.E [R82+0x3ce00], desc[UR16][R86.64], !P1 ;  /* 0x3ce0000056527fae */ /* 0x000fe8000c9a1010 */
[----:B-1----:R-:W3:Y:S01]  /*13590*/  LDL.LU.64 R86, [R1+0x7e0] ;  /* 0x0007e00001567983 */ /* 0x002ee20000300a00 */
[----:B------:R-:W-:Y:S02]  /*135a0*/  ISETP.GE.U32.AND P4, PT, R93, 0x7ffffe8a, PT ;  /* 0x7ffffe8a5d00780c */ /* 0x000fe40003f86070 */
[----:B------:R-:W-:Y:S01]  /*135b0*/  IADD3 R93, PT, PT, R252, -0xf9, RZ ;  /* 0xffffff07fc5d7810 */ /* 0x000fe20007ffe0ff */
[C---:B------:R-:W-:Y:S01]  /*135c0*/  IMAD.WIDE R220, R2.reuse, 0x4, R220 ;  /* 0x0000000402dc7825 */ /* 0x040fe200078e02dc */
[----:B------:R-:W1:Y:S03]  /*135d0*/  LDC R252, c[0x0][0x3a0] ;  /* 0x0000e800fffc7b82 */ /* 0x000e660000000800 */
[C---:B----4-:R-:W-:Y:S01]  /*135e0*/  IMAD.WIDE R222, R2.reuse, 0x4, R222 ;  /* 0x0000000402de7825 */ /* 0x050fe200078e02de */
[----:B------:R4:W-:Y:S04]  /*135f0*/  STL.64 [R1+0x538], R220 ;  /* 0x000538dc01007387 */ /* 0x0009e80000100a00 */
[----:B------:R-:W3:Y:S04]  /*13600*/  LDL.LU.64 R88, [R1+0x7e8] ;  /* 0x0007e80001587983 */ /* 0x000ee80000300a00 */
[----:B------:R1:W-:Y:S04]  /*13610*/  STL.64 [R1+0x548], R222 ;  /* 0x000548de01007387 */ /* 0x0003e80000100a00 */
[----:B------:R-:W3:Y:S01]  /*13620*/  LDL.LU.64 R90, [R1+0x7f0] ;  /* 0x0007f000015a7983 */ /* 0x000ee20000300a00 */
[----:B------:R-:W-:-:S03]  /*13630*/  IMAD.WIDE R224, R2, 0x4, R224 ;  /* 0x0000000402e07825 */ /* 0x000fc600078e02e0 */
[----:B------:R-:W-:Y:S01]  /*13640*/  LDGSTS.E [R82+0x3d000], desc[UR16][R220.64], !P6 ;  /* 0x3d000000dc527fae */ /* 0x000fe2000f1a1010 */
[----:B------:R-:W-:-:S03]  /*13650*/  IMAD.WIDE R236, R2, 0x4, R232 ;  /* 0x0000000402ec7825 */ /* 0x000fc600078e02e8 */
[----:B------:R-:W3:Y:S04]  /*13660*/  LDL.LU.64 R232, [R1+0x7f8] ;  /* 0x0007f80001e87983 */ /* 0x000ee80000300a00 */
[----:B------:R1:W-:Y:S04]  /*13670*/  STL.64 [R1+0x558], R224 ;  /* 0x000558e001007387 */ /* 0x0003e80000100a00 */
[----:B----4-:R-:W4:Y:S04]  /*13680*/  LDL.LU.64 R220, [R1+0x1728] ;  /* 0x0017280001dc7983 */ /* 0x010f280000300a00 */
[----:B------:R-:W-:Y:S04]  /*13690*/  LDGSTS.E [R82+0x3d200], desc[UR16][R222.64], !P6 ;  /* 0x3d200000de527fae */ /* 0x000fe8000f1a1010 */
[----:B------:R-:W-:Y:S04]  /*136a0*/  LDGSTS.E [R82+0x3d400], desc[UR16][R224.64], !P5 ;  /* 0x3d400000e0527fae */ /* 0x000fe8000e9a1010 */
[----:B------:R2:W-:Y:S04]  /*136b0*/  LDGSTS.E [R82+0x3d600], desc[UR16][R236.64], !P5 ;  /* 0x3d600000ec527fae */ /* 0x0005e8000e9a1010 */
[----:B-1----:R-:W4:Y:S04]  /*136c0*/  LDL.LU.64 R222, [R1+0x1720] ;  /* 0x0017200001de7983 */ /* 0x002f280000300a00 */
[----:B------:R2:W-:Y:S04]  /*136d0*/  STL.64 [R1+0x568], R236 ;  /* 0x000568ec01007387 */ /* 0x0005e80000100a00 */
[----:B------:R-:W4:Y:S01]  /*136e0*/  LDL.LU.64 R224, [R1+0x1718] ;  /* 0x0017180001e07983 */ /* 0x000f220000300a00 */
[----:B------:R-:W-:-:S05]  /*136f0*/  IMAD.WIDE R198, R2, 0x4, R198 ;  /* 0x0000000402c67825 */ /* 0x000fca00078e02c6 */
[----:B------:R1:W-:Y:S01]  /*13700*/  STL.64 [R1+0x578], R198 ;  /* 0x000578c601007387 */ /* 0x0003e20000100a00 */
[C---:B------:R-:W-:Y:S01]  /*13710*/  IMAD.WIDE R84, R2.reuse, 0x4, R84 ;  /* 0x0000000402547825 */ /* 0x040fe200078e0254 */
[----:B------:R-:W-:Y:S02]  /*13720*/  ISETP.GE.U32.AND P6, PT, R93, 0x7ffffe88, PT ;  /* 0x7ffffe885d00780c */ /* 0x000fe40003fc6070 */
[----:B------:R-:W-:Y:S01]  /*13730*/  LDGSTS.E [R82+0x3d800], desc[UR16][R198.64], !P4 ;  /* 0x3d800000c6527fae */ /* 0x000fe2000e1a1010 */
[----:B--2---:R-:W-:-:S03]  /*13740*/  IMAD.WIDE R236, R2, 0x4, R228 ;  /* 0x0000000402ec7825 */ /* 0x004fc600078e02e4 */
[----:B------:R-:W-:Y:S04]  /*13750*/  LDGSTS.E [R82+0x3da00], desc[UR16][R84.64], !P4 ;  /* 0x3da0000054527fae */ /* 0x000fe8000e1a1010 */
[----:B------:R-:W2:Y:S01]  /*13760*/  LDL.LU.64 R228, [R1+0x800] ;  /* 0x0008000001e47983 */ /* 0x000ea20000300a00 */
[----:B------:R-:W-:-:S03]  /*13770*/  VIADD R93, R234, 0xffffff05 ;  /* 0xffffff05ea5d7836 */ /* 0x000fc60000000000 */
[----:B------:R1:W-:Y:S04]  /*13780*/  STL.64 [R1+0x588], R84 ;  /* 0x0005885401007387 */ /* 0x0003e80000100a00 */
[----:B------:R1:W-:Y:S01]  /*13790*/  STL.64 [R1+0x598], R236 ;  /* 0x000598ec01007387 */ /* 0x0003e20000100a00 */
[----:B---3--:R-:W-:-:S03]  /*137a0*/  IMAD.WIDE R234, R2, 0x4, R226 ;  /* 0x0000000402ea7825 */ /* 0x008fc600078e02e2 */
[----:B------:R-:W3:Y:S04]  /*137b0*/  LDL.LU.64 R226, [R1+0x808] ;  /* 0x0008080001e27983 */ /* 0x000ee80000300a00 */
[----:B------:R-:W-:Y:S04]  /*137c0*/  STL.64 [R1+0x5a8], R234 ;  /* 0x0005a8ea01007387 */ /* 0x000fe80000100a00 */
[----:B-1----:R-:W4:Y:S04]  /*137d0*/  LDL.LU.64 R198, [R1+0x810] ;  /* 0x0008100001c67983 */ /* 0x002f280000300a00 */
[----:B------:R-:W4:Y:S01]  /*137e0*/  LDL.LU.64 R84, [R1+0x818] ;  /* 0x0008180001547983 */ /* 0x000f220000300a00 */
[----:B------:R-:W-:-:S02]  /*137f0*/  VIADD R0, R4, 0xffffff08 ;  /* 0xffffff0804007836 */ /* 0x000fc40000000000 */
[----:B------:R-:W1:Y:S03]  /*13800*/  LDC R4, c[0x0][0x3a0] ;  /* 0x0000e800ff047b82 */ /* 0x000e660000000800 */
[----:B------:R-:W-:Y:S01]  /*13810*/  ISETP.GE.U32.AND P1, PT, R0, 0x7ffffe89, PT ;  /* 0x7ffffe890000780c */ /* 0x000fe20003f26070 */
[----:B------:R-:W-:Y:S02]  /*13820*/  VIADD R0, R5, 0xffffff06 ;  /* 0xffffff0605007836 */ /* 0x000fe40000000000 */
[----:B------:R-:W-:Y:S01]  /*13830*/  IMAD.WIDE R86, R2, 0x4, R86 ;  /* 0x0000000402567825 */ /* 0x000fe200078e0256 */
[----:B------:R-:W-:Y:S01]  /*13840*/  ISETP.GE.U32.AND P4, PT, R93, 0x7ffffe86, PT ;  /* 0x7ffffe865d00780c */ /* 0x000fe20003f86070 */
[----:B------:R-:W2:Y:S01]  /*13850*/  LDC R5, c[0x0][0x3a0] ;  /* 0x0000e800ff057b82 */ /* 0x000ea20000000800 */
[----:B------:R-:W-:Y:S02]  /*13860*/  ISETP.GE.U32.AND P5, PT, R0, 0x7ffffe87, PT ;  /* 0x7ffffe870000780c */ /* 0x000fe40003fa6070 */
[----:B------:R-:W-:Y:S01]  /*13870*/  IADD3 R0, PT, PT, R231, -0xfc, RZ ;  /* 0xffffff04e7007810 */ /* 0x000fe20007ffe0ff */
[----:B------:R1:W-:Y:S04]  /*13880*/  STL.64 [R1+0x5b8], R86 ;  /* 0x0005b85601007387 */ /* 0x0003e80000100a00 */
[----:B------:R1:W-:Y:S04]  /*13890*/  LDGSTS.E [R82+0x3dc00], desc[UR16][R236.64], !P1 ;  /* 0x3dc00000ec527fae */ /* 0x0003e8000c9a1010 */
[----:B------:R1:W-:Y:S01]  /*138a0*/  LDGSTS.E [R82+0x3de00], desc[UR16][R234.64], !P1 ;  /* 0x3de00000ea527fae */ /* 0x0003e2000c9a1010 */
[----:B------:R-:W-:-:S03]  /*138b0*/  ISETP.GE.U32.AND P1, PT, R0, 0x7ffffe85, PT ;  /* 0x7ffffe850000780c */ /* 0x000fc60003f26070 */
[----:B------:R-:W-:Y:S01]  /*138c0*/  LDGSTS.E [R82+0x3e000], desc[UR16][R86.64], !P6 ;  /* 0x3e00000056527fae */ /* 0x000fe2000f1a1010 */
[----:B-1----:R-:W-:Y:S02]  /*138d0*/  VIADD R0, R4, 0xffffff02 ;  /* 0xffffff0204007836 */ /* 0x002fe40000000000 */
[C---:B------:R-:W-:Y:S01]  /*138e0*/  IMAD.WIDE R88, R2.reuse, 0x4, R88 ;  /* 0x0000000402587825 */ /* 0x040fe200078e0258 */
[----:B------:R-:W1:Y:S04]  /*138f0*/  LDC R4, c[0x0][0x3a0] ;  /* 0x0000e800ff047b82 */ /* 0x000e680000000800 */
[----:B------:R1:W-:Y:S01]  /*13900*/  STL.64 [R1+0x5c8], R88 ;  /* 0x0005c85801007387 */ /* 0x0003e20000100a00 */
[----:B------:R-:W-:-:S03]  /*13910*/  IMAD.WIDE R236, R2, 0x4, R90 ;  /* 0x0000000402ec7825 */ /* 0x000fc600078e025a */
[----:B------:R-:W4:Y:S04]  /*13920*/  LDL.LU.64 R86, [R1+0x820] ;  /* 0x0008200001567983 */ /* 0x000f280000300a00 */
[----:B------:R-:W-:Y:S01]  /*13930*/  STL.64 [R1+0x5d8], R236 ;  /* 0x0005d8ec01007387 */ /* 0x000fe20000100a00 */
[----:B------:R-:W-:-:S03]  /*13940*/  IMAD.WIDE R234, R2, 0x4, R232 ;  /* 0x0000000402ea7825 */ /* 0x000fc600078e02e8 */
[----:B------:R-:W4:Y:S04]  /*13950*/  LDL.LU.64 R90, [R1+0x828] ;  /* 0x00082800015a7983 */ /* 0x000f280000300a00 */
[----:B------:R2:W-:Y:S04]  /*13960*/  STL.64 [R1+0x5e8], R234 ;  /* 0x0005e8ea01007387 */ /* 0x0005e80000100a00 */
[----:B------:R-:W-:Y:S04]  /*13970*/  LDGSTS.E [R82+0x3e200], desc[UR16][R88.64], !P6 ;  /* 0x3e20000058527fae */ /* 0x000fe8000f1a1010 */
[----:B------:R-:W-:Y:S04]  /*13980*/  LDGSTS.E [R82+0x3e400], desc[UR16][R236.64], !P5 ;  /* 0x3e400000ec527fae */ /* 0x000fe8000e9a1010 */
[----:B------:R2:W-:Y:S04]  /*13990*/  LDGSTS.E [R82+0x3e600], desc[UR16][R234.64], !P5 ;  /* 0x3e600000ea527fae */ /* 0x0005e8000e9a1010 */
[----:B-1----:R-:W4:Y:S01]  /*139a0*/  LDL.LU.64 R88, [R1+0x830] ;  /* 0x0008300001587983 */ /* 0x002f220000300a00 */
[----:B------:R-:W-:-:S03]  /*139b0*/  ISETP.GE.U32.AND P5, PT, R0, 0x7ffffe83, PT ;  /* 0x7ffffe830000780c */ /* 0x000fc60003fa6070 */
[----:B------:R-:W4:Y:S01]  /*139c0*/  LDL.LU.64 R232, [R1+0x838] ;  /* 0x0008380001e87983 */ /* 0x000f220000300a00 */
[----:B------:R-:W-:-:S03]  /*139d0*/  IADD3 R0, PT, PT, R230, -0xff, RZ ;  /* 0xffffff01e6007810 */ /* 0x000fc60007ffe0ff */
[----:B------:R-:W4:Y:S01]  /*139e0*/  LDL.LU.64 R230, [R1+0x848] ;  /* 0x0008480001e67983 */ /* 0x000f220000300a00 */
[----:B--2---:R-:W-:-:S03]  /*139f0*/  IMAD.WIDE R234, R2, 0x4, R228 ;  /* 0x0000000402ea7825 */ /* 0x004fc600078e02e4 */
[----:B------:R-:W2:Y:S04]  /*13a00*/  LDL.LU.64 R228, [R1+0x850] ;  /* 0x0008500001e47983 */ /* 0x000ea80000300a00 */
[----:B------:R-:W-:Y:S04]  /*13a10*/  STL.64 [R1+0x5f8], R234 ;  /* 0x0005f8ea01007387 */ /* 0x000fe80000100a00 */
[----:B------:R-:W-:Y:S01]  /*13a20*/  LDGSTS.E [R82+0x3e800], desc[UR16][R234.64], !P4 ;  /* 0x3e800000ea527fae */ /* 0x000fe2000e1a1010 */
[----:B---3--:R-:W-:-:S04]  /*13a30*/  IMAD.WIDE R226, R2, 0x4, R226 ;  /* 0x0000000402e27825 */ /* 0x008fc800078e02e2 */
[C---:B----4-:R-:W-:Y:S01]  /*13a40*/  IMAD.WIDE R198, R2.reuse, 0x4, R198 ;  /* 0x0000000402c67825 */ /* 0x050fe200078e02c6 */
[----:B------:R-:W-:Y:S03]  /*13a50*/  STL.64 [R1+0x608], R226 ;  /* 0x000608e201007387 */ /* 0x000fe60000100a00 */
[----:B------:R-:W-:Y:S01]  /*13a60*/  IMAD.WIDE R84, R2, 0x4, R84 ;  /* 0x0000000402547825 */ /* 0x000fe200078e0254 */
[----:B------:R-:W-:Y:S04]  /*13a70*/  LDGSTS.E [R82+0x3ea00], desc[UR16][R226.64], !P4 ;  /* 0x3ea00000e2527fae */ /* 0x000fe8000e1a1010 */
[----:B------:R-:W-:Y:S04]  /*13a80*/  STL.64 [R1+0x618], R198 ;  /* 0x000618c601007387 */ /* 0x000fe80000100a00 */
[----:B------:R1:W-:Y:S04]  /*13a90*/  LDGSTS.E [R82+0x3ec00], desc[UR16][R198.64], !P1 ;  /* 0x3ec00000c6527fae */ /* 0x0003e8000c9a1010 */
[----:B------:R3:W-:Y:S04]  /*13aa0*/  STL.64 [R1+0x628], R84 ;  /* 0x0006285401007387 */ /* 0x0007e80000100a00 */
[----:B------:R-:W-:Y:S04]  /*13ab0*/  LDGSTS.E [R82+0x3ee00], desc[UR16][R84.64], !P1 ;  /* 0x3ee0000054527fae */ /* 0x000fe8000c9a1010 */
[----:B---3--:R-:W3:Y:S04]  /*13ac0*/  LDL.LU.64 R84, [R1+0x860] ;  /* 0x0008600001547983 */ /* 0x008ee80000300a00 */
[----:B------:R-:W4:Y:S01]  /*13ad0*/  LDL.LU.64 R226, [R1+0x868] ;  /* 0x0008680001e27983 */ /* 0x000f220000300a00 */
[----:B------:R-:W-:-:S02]  /*13ae0*/  VIADD R93, R201, 0xffffff03 ;  /* 0xffffff03c95d7836 */ /* 0x000fc40000000000 */
[----:B------:R-:W1:Y:S03]  /*13af0*/  LDC R201, c[0x0][0x3a0] ;  /* 0x0000e800ffc97b82 */ /* 0x000e660000000800 */
[----:B------:R-:W-:Y:S01]  /*13b00*/  ISETP.GE.U32.AND P6, PT, R93, 0x7ffffe84, PT ;  /* 0x7ffffe845d00780c */ /* 0x000fe20003fc6070 */
[----:B------:R-:W-:-:S04]  /*13b10*/  VIADD R93, R5, 0xffffff00 ;  /* 0xffffff00055d7836 */ /* 0x000fc80000000000 */
[----:B------:R-:W1:Y:S01]  /*13b20*/  LDC R5, c[0x0][0x3a0] ;  /* 0x0000e800ff057b82 */ /* 0x000e620000000800 */
[----:B------:R-:W-:Y:S02]  /*13b30*/  ISETP.GE.U32.AND P1, PT, R0, 0x7ffffe82, PT ;  /* 0x7ffffe820000780c */ /* 0x000fe40003f26070 */
[----:B------:R-:W-:-:S04]  /*13b40*/  ISETP.GE.AND P4, PT, R83, R93, PT ;  /* 0x0000005d5300720c */ /* 0x000fc80003f86270 */
[----:B------:R-:W-:Y:S01]  /*13b50*/  SEL R0, RZ, 0x4, P4 ;  /* 0x00000004ff007807 */ /* 0x000fe20002000000 */
[----:B-1----:R-:W-:-:S05]  /*13b60*/  VIADD R5, R5, 0x7f ;  /* 0x0000007f05057836 */ /* 0x002fca0000000000 */
[----:B------:R-:W-:-:S04]  /*13b70*/  ISETP.GT.AND P4, PT, R5, 0x17f, PT ;  /* 0x0000017f0500780c */ /* 0x000fc80003f84270 */
[----:B------:R-:W-:-:S04]  /*13b80*/  SEL R0, R0, RZ, P4 ;  /* 0x000000ff00007207 */ /* 0x000fc80002000000 */
[----:B------:R-:W-:Y:S01]  /*13b90*/  ISETP.NE.U32.AND P4, PT, R0, RZ, PT ;  /* 0x000000ff0000720c */ /* 0x000fe20003f85070 */
[----:B------:R-:W-:-:S04]  /*13ba0*/  IMAD.WIDE R198, R2, 0x4, R86 ;  /* 0x0000000402c67825 */ /* 0x000fc800078e0256 */
[C---:B------:R-:W-:Y:S01]  /*13bb0*/  IMAD.WIDE R90, R2.reuse, 0x4, R90 ;  /* 0x00000004025a7825 */ /* 0x040fe200078e025a */
[----:B------:R-:W-:Y:S04]  /*13bc0*/  STL.64 [R1+0x638], R198 ;  /* 0x000638c601007387 */ /* 0x000fe80000100a00 */
[----:B------:R-:W-:Y:S04]  /*13bd0*/  LDGSTS.E [R82+0x3f000], desc[UR16][R198.64], !P6 ;  /* 0x3f000000c6527fae */ /* 0x000fe8000f1a1010 */
[----:B------:R-:W-:Y:S04]  /*13be0*/  STL.64 [R1+0x648], R90 ;  /* 0x0006485a01007387 */ /* 0x000fe80000100a00 */
[----:B------:R-:W-:Y:S01]  /*13bf0*/  LDGSTS.E [R82+0x3f200], desc[UR16][R90.64], !P6 ;  /* 0x3f2000005a527fae */ /* 0x000fe2000f1a1010 */
[----:B------:R-:W-:-:S04]  /*13c00*/  IMAD.WIDE R88, R2, 0x4, R88 ;  /* 0x0000000402587825 */ /* 0x000fc800078e0258 */
[C---:B------:R-:W-:Y:S01]  /*13c10*/  IMAD.WIDE R86, R2.reuse, 0x4, R232 ;  /* 0x0000000402567825 */ /* 0x040fe200078e02e8 */
[----:B------:R-:W-:Y:S04]  /*13c20*/  STL.64 [R1+0x658], R88 ;  /* 0x0006585801007387 */ /* 0x000fe80000100a00 */
[----:B------:R-:W-:Y:S04]  /*13c30*/  LDGSTS.E [R82+0x3f400], desc[UR16][R88.64], !P5 ;  /* 0x3f40000058527fae */ /* 0x000fe8000e9a1010 */
[----:B------:R2:W-:Y:S04]  /*13c40*/  STL.64 [R1+0x668], R86 ;  /* 0x0006685601007387 */ /* 0x0005e80000100a00 */
[----:B------:R2:W-:Y:S02]  /*13c50*/  LDGSTS.E [R82+0x3f600], desc[UR16][R86.64], !P5 ;  /* 0x3f60000056527fae */ /* 0x0005e4000e9a1010 */
[----:B--2---:R-:W-:-:S02]  /*13c60*/  IMAD.WIDE R86, R2, 0x4, R228 ;  /* 0x0000000402567825 */ /* 0x004fc400078e02e4 */
[----:B------:R-:W2:Y:S01]  /*13c70*/  LDL.LU.64 R228, [R1+0x68] ;  /* 0x0000680001e47983 */ /* 0x000ea20000300a00 */
[----:B------:R-:W-:Y:S02]  /*13c80*/  ISETP.GE.U32.AND P6, PT, R93, 0x7ffffe81, PT ;  /* 0x7ffffe815d00780c */ /* 0x000fe40003fc6070 */
[----:B------:R-:W-:Y:S01]  /*13c90*/  IADD3 R93, PT, PT, R201, -0x101, RZ ;  /* 0xfffffeffc95d7810 */ /* 0x000fe20007ffe0ff */
[----:B------:R-:W-:Y:S01]  /*13ca0*/  IMAD.WIDE R88, R2, 0x4, R230 ;  /* 0x0000000402587825 */ /* 0x000fe200078e02e6 */
[----:B------:R-:W1:Y:S02]  /*13cb0*/  LDC R201, c[0x0][0x3a0] ;  /* 0x0000e800ffc97b82 */ /* 0x000e640000000800 */
[----:B------:R-:W-:Y:S01]  /*13cc0*/  ISETP.GE.U32.AND P5, PT, R93, 0x7ffffe80, PT ;  /* 0x7ffffe805d00780c */ /* 0x000fe20003fa6070 */
[----:B------:R-:W-:Y:S01]  /*13cd0*/  VIADD R93, R252, 0xfffffefe ;  /* 0xfffffefefc5d7836 */ /* 0x000fe20000000000 */
[----:B------:R-:W-:Y:S04]  /*13ce0*/  LDGSTS.E [R82+0x3f800], desc[UR16][R88.64], !P1 ;  /* 0x3f80000058527fae */ /* 0x000fe8000c9a1010 */
[----:B------:R-:W-:Y:S01]  /*13cf0*/  LDGSTS.E [R82+0x3fa00], desc[UR16][R86.64], !P1 ;  /* 0x3fa0000056527fae */ /* 0x000fe2000c9a1010 */
[----:B------:R-:W-:Y:S01]  /*13d00*/  ISETP.GE.U32.AND P1, PT, R93, 0x7ffffe7f, PT ;  /* 0x7ffffe7f5d00780c */ /* 0x000fe20003f26070 */
[----:B------:R-:W-:Y:S01]  /*13d10*/  VIADD R0, R4, 0xfffffefd ;  /* 0xfffffefd04007836 */ /* 0x000fe20000000000 */
[----:B------:R-:W1:Y:S01]  /*13d20*/  LDC R93, c[0x0][0x3a0] ;  /* 0x0000e800ff5d7b82 */ /* 0x000e620000000800 */
[----:B------:R-:W-:Y:S04]  /*13d30*/  STL.64 [R1+0x7a8], R88 ;  /* 0x0007a85801007387 */ /* 0x000fe80000100a00 */
[----:B------:R-:W2:Y:S01]  /*13d40*/  LDL.LU.64 R230, [R1+0x60] ;  /* 0x0000600001e67983 */ /* 0x000ea20000300a00 */
[----:B------:R-:W-:-:S02]  /*13d50*/  SHF.L.U32 R3, R3, 0x7, RZ ;  /* 0x0000000703037819 */ /* 0x000fc400000006ff */
[----:B------:R-:W1:Y:S01]  /*13d60*/  LDC R252, c[0x0][0x3a0] ;  /* 0x0000e800fffc7b82 */ /* 0x000e620000000800 */
[----:B------:R-:W-:Y:S04]  /*13d70*/  STL.64 [R1+0x7b8], R86 ;  /* 0x0007b85601007387 */ /* 0x000fe80000100a00 */
[----:B------:R-:W2:Y:S04]  /*13d80*/  LDL.LU.64 R232, [R1+0x58] ;  /* 0x0000580001e87983 */ /* 0x000ea80000300a00 */
[----:B------:R-:W2:Y:S04]  /*13d90*/  LDL.LU.64 R4, [R1+0x50] ;  /* 0x0000500001047983 */ /* 0x000ea80000300a00 */
[----:B------:R-:W2:Y:S04]  /*13da0*/  LDL.LU.64 R90, [R1+0x48] ;  /* 0x00004800015a7983 */ /* 0x000ea80000300a00 */
[----:B------:R-:W2:Y:S04]  /*13db0*/  LDL.LU.64 R234, [R1+0x30] ;  /* 0x0000300001ea7983 */ /* 0x000ea80000300a00 */
[----:B------:R-:W2:Y:S01]  /*13dc0*/  LDL.LU.64 R236, [R1+0x20] ;  /* 0x0000200001ec7983 */ /* 0x000ea20000300a00 */
[----:B---3--:R-:W-:-:S04]  /*13dd0*/  IMAD.WIDE R84, R2, 0x4, R84 ;  /* 0x0000000402547825 */ /* 0x008fc800078e0254 */
[----:B----4-:R-:W-:Y:S01]  /*13de0*/  IMAD.WIDE R226, R2, 0x4, R226 ;  /* 0x0000000402e27825 */ /* 0x010fe200078e02e2 */
[----:B------:R3:W-:Y:S04]  /*13df0*/  STL.64 [R1+0x7d0], R84 ;  /* 0x0007d05401007387 */ /* 0x0007e80000100a00 */
[----:B------:R4:W-:Y:S04]  /*13e00*/  STL.64 [R1+0x7c8], R226 ;  /* 0x0007c8e201007387 */ /* 0x0009e80000100a00 */
[----:B------:R-:W2:Y:S04]  /*13e10*/  LDL.LU.64 R198, [R1+0x18] ;  /* 0x0000180001c67983 */ /* 0x000ea80000300a00 */
[----:B------:R-:W-:Y:S04]  /*13e20*/  LDGSTS.E [R82+0x3fc00], desc[UR16][R84.64], !P6 ;  /* 0x3fc0000054527fae */ /* 0x000fe8000f1a1010 */
[----:B------:R1:W-:Y:S01]  /*13e30*/  LDGSTS.E [R82+0x3fe00], desc[UR16][R226.64], !P6 ;  /* 0x3fe00000e2527fae */ /* 0x0003e2000f1a1010 */
[----:B------:R-:W-:-:S03]  /*13e40*/  IMAD.WIDE R24, R3, 0x4, R24 ;  /* 0x0000000403187825 */ /* 0x000fc600078e0218 */
[----:B------:R-:W0:Y:S04]  /*13e50*/  LDGDEPBAR ;  /* 0x00000000000079af */ /* 0x000e280000000000 */
[----:B---3--:R-:W3:Y:S04]  /*13e60*/  LDL.LU.64 R84, [R1+0x10] ;  /* 0x0000100001547983 */ /* 0x008ee80000300a00 */
[----:B------:R-:W3:Y:S04]  /*13e70*/  LDL.LU.64 R86, [R1+0x8] ;  /* 0x0000080001567983 */ /* 0x000ee80000300a00 */
[----:B------:R-:W3:Y:S04]  /*13e80*/  LDL.LU.64 R88, [R1] ;  /* 0x0000000001587983 */ /* 0x000ee80000300a00 */
[----:B----4-:R-:W4:Y:S04]  /*13e90*/  LDL.LU.64 R226, [R1+0x1710] ;  /* 0x0017100001e27983 */ /* 0x010f280000300a00 */
[----:B------:R1:W-:Y:S04]  /*13ea0*/  STL.64 [R1+0x1610], R82 ;  /* 0x0016105201007387 */ /* 0x0003e80000100a00 */
[----:B-1----:R-:W3:Y:S04]  /*13eb0*/  LDL.LU.64 R82, [R1+0x28] ;  /* 0x0000280001527983 */ /* 0x002ee80000300a00 */
[----:B------:R1:W-:Y:S04]  /*13ec0*/  STL.64 [R1+0x1618], R92 ;  /* 0x0016185c01007387 */ /* 0x0003e80000100a00 */
[----:B-1----:R-:W4:Y:S04]  /*13ed0*/  LDL.LU.64 R92, [R1+0x38] ;  /* 0x00003800015c7983 */ /* 0x002f280000300a00 */
[----:B------:R1:W-:Y:S04]  /*13ee0*/  STL.64 [R1+0x1628], R200 ;  /* 0x001628c801007387 */ /* 0x0003e80000100a00 */
[----:B-1----:R-:W4:Y:S01]  /*13ef0*/  LDL.LU.64 R200, [R1+0x40] ;  /* 0x0000400001c87983 */ /* 0x002f220000300a00 */
[----:B--2---:R-:W-:-:S05]  /*13f00*/  IMAD.WIDE R228, R3, 0x4, R228 ;  /* 0x0000000403e47825 */ /* 0x004fca00078e02e4 */
[----:B------:R1:W-:Y:S04]  /*13f10*/  STL.64 [R1+0x7a0], R228 ;  /* 0x0007a0e401007387 */ /* 0x0003e80000100a00 */
[----:B-1----:R-:W2:Y:S01]  /*13f20*/  LDL.LU.64 R228, [R1+0x1708] ;  /* 0x0017080001e47983 */ /* 0x002ea20000300a00 */
[----:B------:R-:W-:-:S05]  /*13f30*/  IMAD.WIDE R230, R3, 0x4, R230 ;  /* 0x0000000403e67825 */ /* 0x000fca00078e02e6 */
[----:B------:R1:W-:Y:S01]  /*13f40*/  STL.64 [R1+0x798], R230 ;  /* 0x000798e601007387 */ /* 0x0003e20000100a00 */
[----:B------:R-:W-:-:S04]  /*13f50*/  IMAD.WIDE R232, R3, 0x4, R232 ;  /* 0x0000000403e87825 */ /* 0x000fc800078e02e8 */
[----:B------:R-:W-:-:S04]  /*13f60*/  IMAD.WIDE R4, R3, 0x4, R4 ;  /* 0x0000000403047825 */ /* 0x000fc800078e0204 */
[C---:B------:R-:W-:Y:S01]  /*13f70*/  IMAD.WIDE R90, R3.reuse, 0x4, R90 ;  /* 0x00000004035a7825 */ /* 0x040fe200078e025a */
[----:B-1----:R-:W2:Y:S04]  /*13f80*/  LDL.LU.64 R230, [R1+0x1700] ;  /* 0x0017000001e67983 */ /* 0x002ea80000300a00 */
[----:B------:R1:W-:Y:S04]  /*13f90*/  STL.64 [R1+0x790], R232 ;  /* 0x000790e801007387 */ /* 0x0003e80000100a00 */
[----:B-1----:R-:W2:Y:S04]  /*13fa0*/  LDL.LU.64 R232, [R1+0x16f8] ;  /* 0x0016f80001e87983 */ /* 0x002ea80000300a00 */
[----:B------:R1:W-:Y:S01]  /*13fb0*/  STL.64 [R1+0x788], R4 ;  /* 0x0007880401007387 */ /* 0x0003e20000100a00 */
[----:B------:R-:W-:-:S03]  /*13fc0*/  IMAD.WIDE R234, R3, 0x4, R234 ;  /* 0x0000000403ea7825 */ /* 0x000fc600078e02ea */
[----:B-1----:R-:W2:Y:S04]  /*13fd0*/  LDL.LU.64 R4, [R1+0x16f0] ;  /* 0x0016f00001047983 */ /* 0x002ea80000300a00 */
[----:B------:R1:W-:Y:S04]  /*13fe0*/  STL.64 [R1+0x780], R90 ;  /* 0x0007805a01007387 */ /* 0x0003e80000100a00 */
[----:B-1----:R-:W2:Y:S01]  /*13ff0*/  LDL.LU.64 R90, [R1+0x16e8] ;  /* 0x0016e800015a7983 */ /* 0x002ea20000300a00 */
[----:B---3--:R-:W-:-:S04]  /*14000*/  IMAD.WIDE R82, R3, 0x4, R82 ;  /* 0x0000000403527825 */ /* 0x008fc800078e0252 */
[----:B----4-:R-:W-:-:S04]  /*14010*/  IMAD.WIDE R92, R3, 0x4, R92 ;  /* 0x00000004035c7825 */ /* 0x010fc800078e025c */
[----:B------:R-:W-:-:S05]  /*14020*/  IMAD.WIDE R200, R3, 0x4, R200 ;  /* 0x0000000403c87825 */ /* 0x000fca00078e02c8 */
[----:B------:R-:W-:Y:S04]  /*14030*/  STL.64 [R1+0x778], R200 ;  /* 0x000778c801007387 */ /* 0x000fe80000100a00 */
[----:B------:R-:W-:Y:S04]  /*14040*/  STL.64 [R1+0x1630], R200 ;  /* 0x001630c801007387 */ /* 0x000fe80000100a00 */
[----:B------:R1:W-:Y:S04]  /*14050*/  STL.64 [R1+0x768], R82 ;  /* 0x0007685201007387 */ /* 0x0003e80000100a00 */
[----:B------:R-:W-:Y:S04]  /*14060*/  STL.64 [R1+0x60], R92 ;  /* 0x0000605c01007387 */ /* 0x000fe80000100a00 */
[----:B------:R3:W-:Y:S01]  /*14070*/  STL.64 [R1+0x1638], R92 ;  /* 0x0016385c01007387 */ /* 0x0007e20000100a00 */
[----:B-1----:R-:W-:-:S05]  /*14080*/  IMAD.WIDE R82, R3, 0x4, R236 ;  /* 0x0000000403527825 */ /* 0x002fca00078e02ec */
[----:B------:R1:W-:Y:S04]  /*14090*/  STL.64 [R1+0x760], R82 ;  /* 0x0007605201007387 */ /* 0x0003e80000100a00 */
[----:B------:R-:W-:Y:S01]  /*140a0*/  STL.64 [R1+0x770], R234 ;  /* 0x000770ea01007387 */ /* 0x000fe20000100a00 */
[----:B---3--:R-:W-:-:S03]  /*140b0*/  IMAD.WIDE R92, R3, 0x4, R86 ;  /* 0x00000004035c7825 */ /* 0x008fc600078e0256 */
[----:B------:R-:W-:Y:S01]  /*140c0*/  STL.64 [R1+0x1648], R234 ;  /* 0x001648ea01007387 */ /* 0x000fe20000100a00 */
[----:B-1----:R-:W-:-:S05]  /*140d0*/  IMAD.WIDE R82, R3, 0x4, R198 ;  /* 0x0000000403527825 */ /* 0x002fca00078e02c6 */
[----:B------:R1:W-:Y:S01]  /*140e0*/  STL.64 [R1+0x758], R82 ;  /* 0x0007585201007387 */ /* 0x0003e20000100a00 */
[----:B------:R-:W-:-:S04]  /*140f0*/  IMAD.WIDE R86, R3, 0x4, R246 ;  /* 0x0000000403567825 */ /* 0x000fc800078e02f6 */
[----:B-1----:R-:W-:-:S04]  /*14100*/  IMAD.WIDE R82, R3, 0x4, R84 ;  /* 0x0000000403527825 */ /* 0x002fc800078e0254 */
[C---:B------:R-:W-:Y:S01]  /*14110*/  IMAD.WIDE R84, R3.reuse, 0x4, R88 ;  /* 0x0000000403547825 */ /* 0x040fe200078e0258 */
[----:B------:R1:W-:Y:S04]  /*14120*/  STL.64 [R1+0x750], R82 ;  /* 0x0007505201007387 */ /* 0x0003e80000100a00 */
[----:B------:R-:W-:Y:S04]  /*14130*/  STL.64 [R1+0x748], R92 ;  /* 0x0007485c01007387 */ /* 0x000fe80000100a00 */
[----:B------:R-:W-:Y:S01]  /*14140*/  STL.64 [R1+0x1650], R92 ;  /* 0x0016505c01007387 */ /* 0x000fe20000100a00 */
[----:B-1----:R-:W-:-:S03]  /*14150*/  IMAD.WIDE R82, R3, 0x4, R250 ;  /* 0x0000000403527825 */ /* 0x002fc600078e02fa */
[----:B------:R-:W-:Y:S04]  /*14160*/  STL.64 [R1+0x740], R84 ;  /* 0x0007405401007387 */ /* 0x000fe80000100a00 */
[----:B------:R1:W-:Y:S01]  /*14170*/  STL.64 [R1+0x1658], R84 ;  /* 0x0016585401007387 */ /* 0x0003e20000100a00 */
[----:B------:R-:W-:-:S03]  /*14180*/  IMAD.WIDE R236, R3, 0x4, R248 ;  /* 0x0000000403ec7825 */ /* 0x000fc600078e02f8 */
[----:B------:R-:W-:Y:S04]  /*14190*/  STL.64 [R1+0x728], R86 ;  /* 0x0007285601007387 */ /* 0x000fe80000100a00 */
[----:B------:R-:W-:Y:S01]  /*141a0*/  STL.64 [R1+0x738], R82 ;  /* 0x0007385201007387 */ /* 0x000fe20000100a00 */
[----:B-1----:R-:W-:-:S03]  /*141b0*/  IMAD.WIDE R84, R3, 0x4, R244 ;  /* 0x0000000403547825 */ /* 0x002fc600078e02f4 */
[----:B------:R1:W-:Y:S04]  /*141c0*/  STL.64 [R1+0x1660], R82 ;  /* 0x0016605201007387 */ /* 0x0003e80000100a00 */
[----:B------:R-:W-:Y:S04]  /*141d0*/  STL.64 [R1+0x720], R84 ;  /* 0x0007205401007387 */ /* 0x000fe80000100a00 */
[----:B------:R-:W-:Y:S01]  /*141e0*/  STL.64 [R1+0x730], R236 ;  /* 0x000730ec01007387 */ /* 0x000fe20000100a00 */
[----:B-1----:R-:W-:-:S03]  /*141f0*/  IMAD.WIDE R82, R3, 0x4, R242 ;  /* 0x0000000403527825 */ /* 0x002fc600078e02f2 */
[----:B------:R-:W-:Y:S04]  /*14200*/  STL.64 [R1+0x1668], R236 ;  /* 0x001668ec01007387 */ /* 0x000fe80000100a00 */
[----:B------:R1:W-:Y:S01]  /*14210*/  STL.64 [R1+0x718], R82 ;  /* 0x0007185201007387 */ /* 0x0003e20000100a00 */
[----:B------:R-:W-:-:S04]  /*14220*/  IMAD.WIDE R200, R3, 0x4, R238 ;  /* 0x0000000403c87825 */ /* 0x000fc800078e02ee */
[----:B------:R-:W-:-:S04]  /*14230*/  IMAD.WIDE R246, R3, 0x4, R6 ;  /* 0x0000000403f67825 */ /* 0x000fc800078e0206 */
[----:B-1----:R-:W-:-:S04]  /*14240*/  IMAD.WIDE R82, R3, 0x4, R240 ;  /* 0x0000000403527825 */ /* 0x002fc800078e02f0 */
[C---:B------:R-:W-:Y:S01]  /*14250*/  IMAD.WIDE R6, R3.reuse, 0x4, R12 ;  /* 0x0000000403067825 */ /* 0x040fe200078e020c */
[----:B------:R-:W-:Y:S04]  /*14260*/  STL.64 [R1+0x710], R82 ;  /* 0x0007105201007387 */ /* 0x000fe80000100a00 */
[----:B------:R-:W-:Y:S01]  /*14270*/  STL.64 [R1+0x1670], R82 ;  /* 0x0016705201007387 */ /* 0x000fe20000100a00 */
[----:B------:R-:W-:-:S03]  /*14280*/  IMAD.WIDE R250, R3, 0x4, R8 ;  /* 0x0000000403fa7825 */ /* 0x000fc600078e0208 */
[----:B------:R-:W-:Y:S04]  /*14290*/  STL.64 [R1+0x708], R200 ;  /* 0x000708c801007387 */ /* 0x000fe80000100a00 */
[----:B------:R-:W-:Y:S04]  /*142a0*/  STL.64 [R1+0x1678], R200 ;  /* 0x001678c801007387 */ /* 0x000fe80000100a00 */
[----:B------:R-:W-:Y:S04]  /*142b0*/  STL.64 [R1+0x700], R246 ;  /* 0x000700f601007387 */ /* 0x000fe80000100a00 */
[----:B------:R-:W-:Y:S04]  /*142c0*/  STL.64 [R1+0x1680], R246 ;  /* 0x001680f601007387 */ /* 0x000fe80000100a00 */
[----:B------:R1:W-:Y:S01]  /*142d0*/  STL.64 [R1+0x6e8], R6 ;  /* 0x0006e80601007387 */ /* 0x0003e20000100a00 */
[----:B------:R-:W-:-:S03]  /*142e0*/  IMAD.WIDE R242, R3, 0x4, R10 ;  /* 0x0000000403f27825 */ /* 0x000fc600078e020a */
[----:B------:R-:W-:Y:S01]  /*142f0*/  STL.64 [R1+0x6f8], R250 ;  /* 0x0006f8fa01007387 */ /* 0x000fe20000100a00 */
[----:B------:R-:W-:-:S03]  /*14300*/  IMAD.WIDE R84, R3, 0x4, R18 ;  /* 0x0000000403547825 */ /* 0x000fc600078e0212 */
[----:B------:R-:W-:Y:S01]  /*14310*/  STL.64 [R1+0x1688], R250 ;  /* 0x001688fa01007387 */ /* 0x000fe20000100a00 */
[----:B-1----:R-:W-:-:S05]  /*14320*/  IMAD.WIDE R6, R3, 0x4, R14 ;  /* 0x0000000403067825 */ /* 0x002fca00078e020e */
[----:B------:R1:W-:Y:S01]  /*14330*/  STL.64 [R1+0x6e0], R6 ;  /* 0x0006e00601007387 */ /* 0x0003e20000100a00 */
[----:B------:R-:W-:-:S03]  /*14340*/  IMAD.WIDE R238, R3, 0x4, R20 ;  /* 0x0000000403ee7825 */ /* 0x000fc600078e0214 */
[----:B------:R-:W-:Y:S01]  /*14350*/  STL.64 [R1+0x6f0], R242 ;  /* 0x0006f0f201007387 */ /* 0x000fe20000100a00 */
[----:B------:R-:W-:-:S03]  /*14360*/  IMAD.WIDE R248, R3, 0x4, R22 ;  /* 0x0000000403f87825 */ /* 0x000fc600078e0216 */
[----:B------:R-:W-:Y:S01]  /*14370*/  STL.64 [R1+0x1690], R242 ;  /* 0x001690f201007387 */ /* 0x000fe20000100a00 */
[----:B-1----:R-:W-:-:S05]  /*14380*/  IMAD.WIDE R6, R3, 0x4, R16 ;  /* 0x0000000403067825 */ /* 0x002fca00078e0210 */
[----:B------:R1:W-:Y:S04]  /*14390*/  STL.64 [R1+0x6d8], R6 ;  /* 0x0006d80601007387 */ /* 0x0003e80000100a00 */
[----:B------:R-:W-:Y:S04]  /*143a0*/  STL.64 [R1+0x6d0], R84 ;  /* 0x0006d05401007387 */ /* 0x000fe80000100a00 */
[----:B------:R-:W-:Y:S01]  /*143b0*/  STL.64 [R1+0x1698], R84 ;  /* 0x0016985401007387 */ /* 0x000fe20000100a00 */
[----:B-1----:R-:W-:-:S03]  /*143c0*/  IMAD.WIDE R6, R3, 0x4, R28 ;  /* 0x0000000403067825 */ /* 0x002fc600078e021c */
[----:B------:R-:W-:Y:S04]  /*143d0*/  STL.64 [R1+0x6c8], R238 ;  /* 0x0006c8ee01007387 */ /* 0x000fe80000100a00 */
[----:B------:R-:W-:Y:S04]  /*143e0*/  STL.64 [R1+0x16a0], R238 ;  /* 0x0016a0ee01007387 */ /* 0x000fe80000100a00 */
[----:B------:R-:W-:Y:S01]  /*143f0*/  STL.64 [R1+0x6c0], R248 ;  /* 0x0006c0f801007387 */ /* 0x000fe20000100a00 */
[----:B------:R-:W-:-:S03]  /*14400*/  IMAD.WIDE R26, R3, 0x4, R26 ;  /* 0x00000004031a7825 */ /* 0x000fc600078e021a */
        /* <DEDUP_REMOVED lines=11> */
[----:B------:R-:W-:Y:S04]  /*144c0*/  STL.64 [R1+0x16c0], R26 ;  /* 0x0016c01a01007387 */ /* 0x000fe80000100a00 */
[----:B------:R-:W-:Y:S01]  /*144d0*/  STL.64 [R1+0x698], R250 ;  /* 0x000698fa01007387 */ /* 0x000fe20000100a00 */
[----:B-1----:R-:W-:-:S03]  /*144e0*/  IMAD.WIDE R6, R3, 0x4, R44 ;  /* 0x0000000403067825 */ /* 0x002fc600078e022c */
[----:B------:R-:W-:Y:S01]  /*144f0*/  STL.64 [R1+0x16c8], R250 ;  /* 0x0016c8fa01007387 */ /* 0x000fe20000100a00 */
[----:B------:R-:W-:-:S03]  /*14500*/  IMAD.WIDE R40, R3, 0x4, R40 ;  /* 0x0000000403287825 */ /* 0x000fc600078e0228 */
        /* <DEDUP_REMOVED lines=10> */
[----:B------:R1:W-:Y:S01]  /*145b0*/  STL.64 [R1+0x16e0], R38 ;  /* 0x0016e02601007387 */ /* 0x0003e20000100a00 */
[----:B------:R-:W-:-:S03]  /*145c0*/  IMAD.WIDE R54, R3, 0x4, R54 ;  /* 0x0000000403367825 */ /* 0x000fc600078e0236 */
[----:B------:R3:W-:Y:S01]  /*145d0*/  STL.64 [R1+0x660], R6 ;  /* 0x0006600601007387 */ /* 0x0007e20000100a00 */
        /* <DEDUP_REMOVED lines=76> */
[----:B---3--:R-:W-:-:S03]  /*14aa0*/  IMAD.WIDE R6, R3, 0x4, R148 ;  /* 0x0000000403067825 */ /* 0x008fc600078e0294 */
        /* <DEDUP_REMOVED lines=33> */
[----:B------:R-:W-:-:S04]  /*14cc0*/  IMAD.WIDE R34, R3, 0x4, R178 ;  /* 0x0000000403227825 */ /* 0x000fc800078e02b2 */
[C---:B------:R-:W-:Y:S01]  /*14cd0*/  IMAD.WIDE R184, R3.reuse, 0x4, R184 ;  /* 0x0000000403b87825 */ /* 0x040fe200078e02b8 */
[----:B------:R-:W-:Y:S03]  /*14ce0*/  STL.64 [R1+0x2e0], R22 ;  /* 0x0002e01601007387 */ /* 0x000fe60000100a00 */
[C---:B------:R-:W-:Y:S01]  /*14cf0*/  IMAD.WIDE R186, R3.reuse, 0x4, R186 ;  /* 0x0000000403ba7825 */ /* 0x040fe200078e02ba */
[----:B------:R-:W-:Y:S01]  /*14d00*/  STL.64 [R1+0x2b0], R168 ;  /* 0x0002b0a801007387 */ /* 0x000fe20000100a00 */
[----:B------:R-:W-:Y:S01]  /*14d10*/  ISETP.GE.U32.AND P6, PT, R0, 0x7ffffe7e, PT ;  /* 0x7ffffe7e0000780c */ /* 0x000fe20003fc6070 */
[----:B------:R-:W3:Y:S01]  /*14d20*/  LDC R178, c[0x0][0x3a0] ;  /* 0x0000e800ffb27b82 */ /* 0x000ee20000000800 */
[C---:B------:R-:W-:Y:S01]  /*14d30*/  IMAD.WIDE R20, R3.reuse, 0x4, R180 ;  /* 0x0000000403147825 */ /* 0x040fe200078e02b4 */
[----:B------:R-:W-:Y:S04]  /*14d40*/  STL.64 [R1+0x2c8], R12 ;  /* 0x0002c80c01007387 */ /* 0x000fe80000100a00 */
[----:B------:R-:W-:Y:S01]  /*14d50*/  STL.64 [R1+0x298], R170 ;  /* 0x000298aa01007387 */ /* 0x000fe20000100a00 */
[C---:B------:R-:W-:Y:S01]  /*14d60*/  IMAD.WIDE R10, R3.reuse, 0x4, R182 ;  /* 0x00000004030a7825 */ /* 0x040fe200078e02b6 */
[----:B------:R-:W4:Y:S02]  /*14d70*/  LDC R0, c[0x0][0x3a0] ;  /* 0x0000e800ff007b82 */ /* 0x000f240000000800 */
[----:B------:R-:W-:Y:S01]  /*14d80*/  STL.64 [R1+0x280], R120 ;  /* 0x0002807801007387 */ /* 0x000fe20000100a00 */
[----:B------:R-:W-:-:S03]  /*14d90*/  IMAD.WIDE R108, R3, 0x4, R188 ;  /* 0x00000004036c7825 */ /* 0x000fc600078e02bc */
[----:B------:R-:W-:Y:S01]  /*14da0*/  STL.64 [R1+0x268], R76 ;  /* 0x0002684c01007387 */ /* 0x000fe20000100a00 */
[C---:B-1----:R-:W-:Y:S01]  /*14db0*/  IMAD.WIDE R6, R3.reuse, 0x4, R196 ;  /* 0x0000000403067825 */ /* 0x042fe200078e02c4 */
[----:B------:R-:W1:Y:S02]  /*14dc0*/  LDC R182, c[0x0][0x3a0] ;  /* 0x0000e800ffb67b82 */ /* 0x000e640000000800 */
[----:B------:R-:W-:Y:S04]  /*14dd0*/  STL.64 [R1+0x250], R50 ;  /* 0x0002503201007387 */ /* 0x000fe80000100a00 */
[----:B------:R-:W-:Y:S01]  /*14de0*/  STL.64 [R1+0x238], R34 ;  /* 0x0002382201007387 */ /* 0x000fe20000100a00 */
[C---:B------:R-:W-:Y:S02]  /*14df0*/  IMAD.WIDE R66, R3.reuse, 0x4, R190 ;  /* 0x0000000403427825 */ /* 0x040fe400078e02be */
[----:B------:R-:W1:Y:S01]  /*14e00*/  LDC R190, c[0x0][0x3a0] ;  /* 0x0000e800ffbe7b82 */ /* 0x000e620000000800 */
[----:B------:R-:W-:Y:S01]  /*14e10*/  STL.64 [R1+0x220], R20 ;  /* 0x0002201401007387 */ /* 0x000fe20000100a00 */
[----:B------:R-:W-:-:S03]  /*14e20*/  IMAD.WIDE R48, R3, 0x4, R192 ;  /* 0x0000000403307825 */ /* 0x000fc600078e02c0 */
[----:B------:R-:W-:Y:S01]  /*14e30*/  STL.64 [R1+0x1f0], R184 ;  /* 0x0001f0b801007387 */ /* 0x000fe20000100a00 */
[C---:B------:R-:W-:Y:S02]  /*14e40*/  IMAD.WIDE R32, R3.reuse, 0x4, R194 ;  /* 0x0000000403207825 */ /* 0x040fe400078e02c2 */
[----:B------:R-:W1:Y:S01]  /*14e50*/  LDC R194, c[0x0][0x3a0] ;  /* 0x0000e800ffc27b82 */ /* 0x000e620000000800 */
[----:B------:R-:W-:Y:S01]  /*14e60*/  STL.64 [R1+0x208], R10 ;  /* 0x0002080a01007387 */ /* 0x000fe20000100a00 */
[----:B------:R-:W-:-:S03]  /*14e70*/  IMAD.WIDE R162, R3, 0x4, R204 ;  /* 0x0000000403a27825 */ /* 0x000fc600078e02cc */
[----:B------:R-:W-:Y:S01]  /*14e80*/  STL.64 [R1+0x1d8], R186 ;  /* 0x0001d8ba01007387 */ /* 0x000fe20000100a00 */
[----:B------:R-:W-:-:S03]  /*14e90*/  IMAD.WIDE R8, R3, 0x4, R202 ;  /* 0x0000000403087825 */ /* 0x000fc600078e02ca */
[----:B------:R-:W-:Y:S01]  /*14ea0*/  STL.64 [R1+0x1c0], R108 ;  /* 0x0001c06c01007387 */ /* 0x000fe20000100a00 */
[C---:B------:R-:W-:Y:S02]  /*14eb0*/  IMAD.WIDE R150, R3.reuse, 0x4, R206 ;  /* 0x0000000403967825 */ /* 0x040fe400078e02ce */
[----:B------:R-:W1:Y:S01]  /*14ec0*/  LDC R206, c[0x0][0x3a0] ;  /* 0x0000e800ffce7b82 */ /* 0x000e620000000800 */
[----:B------:R-:W3:Y:S04]  /*14ed0*/  LDL.64 R174, [R1+0x7a0] ;  /* 0x0007a00001ae7983 */ /* 0x000ee80000100a00 */
[----:B------:R-:W4:Y:S01]  /*14ee0*/  LDL.64 R172, [R1+0x768] ;  /* 0x0007680001ac7983 */ /* 0x000f220000100a00 */
[----:B------:R-:W-:-:S03]  /*14ef0*/  IMAD.WIDE R106, R3, 0x4, R208 ;  /* 0x00000004036a7825 */ /* 0x000fc600078e02d0 */
[----:B------:R1:W-:Y:S01]  /*14f00*/  STL.64 [R1+0x160], R6 ;  /* 0x0001600601007387 */ /* 0x0003e20000100a00 */
[C---:B------:R-:W-:Y:S02]  /*14f10*/  IMAD.WIDE R64, R3.reuse, 0x4, R210 ;  /* 0x0000000403407825 */ /* 0x040fe400078e02d2 */
[----:B------:R-:W2:Y:S01]  /*14f20*/  LDC R210, c[0x0][0x3a0] ;  /* 0x0000e800ffd27b82 */ /* 0x000ea20000000800 */
[----:B------:R-:W4:Y:S04]  /*14f30*/  LDL.64 R166, [R1+0x728] ;  /* 0x0007280001a67983 */ /* 0x000f280000100a00 */
[----:B------:R-:W4:Y:S04]  /*14f40*/  LDL.64 R164, [R1+0x6e8] ;  /* 0x0006e80001a47983 */ /* 0x000f280000100a00 */
[----:B------:R-:W4:Y:S04]  /*14f50*/  LDL.64 R138, [R1+0x6a8] ;  /* 0x0006a800018a7983 */ /* 0x000f280000100a00 */
[----:B------:R-:W4:Y:S04]  /*14f60*/  LDL.64 R136, [R1+0x660] ;  /* 0x0006600001887983 */ /* 0x000f280000100a00 */
[----:B------:R-:W4:Y:S04]  /*14f70*/  LDL.64 R158, [R1+0x760] ;  /* 0x00076000019e7983 */ /* 0x000f280000100a00 */
[----:B------:R-:W4:Y:S04]  /*14f80*/  LDL.64 R156, [R1+0x720] ;  /* 0x00072000019c7983 */ /* 0x000f280000100a00 */
[----:B------:R-:W4:Y:S04]  /*14f90*/  LDL.64 R80, [R1+0x6e0] ;  /* 0x0006e00001507983 */ /* 0x000f280000100a00 */
[----:B------:R-:W4:Y:S01]  /*14fa0*/  LDL.64 R152, [R1+0x6a0] ;  /* 0x0006a00001987983 */ /* 0x000f220000100a00 */
        /* <DEDUP_REMOVED lines=8> */
[----:B-1----:R-:W-:-:S03]  /*15030*/  IMAD.WIDE R6, R3, 0x4, R218 ;  /* 0x0000000403067825 */ /* 0x002fc600078e02da */
[----:B------:R-:W-:Y:S01]  /*15040*/  STL.64 [R1+0x148], R8 ;  /* 0x0001480801007387 */ /* 0x000fe20000100a00 */
[C---:B------:R-:W-:Y:S02]  /*15050*/  IMAD.WIDE R148, R3.reuse, 0x4, R222 ;  /* 0x0000000403947825 */ /* 0x040fe400078e02de */
[----:B------:R-:W1:Y:S01]  /*15060*/  LDC R223, c[0x0][0x3a0] ;  /* 0x0000e800ffdf7b82 */ /* 0x000e620000000800 */
[----:B------:R1:W-:Y:S01]  /*15070*/  STL.64 [R1+0x118], R150 ;  /* 0x0001189601007387 */ /* 0x0003e20000100a00 */
[----:B------:R-:W-:-:S03]  /*15080*/  IMAD.WIDE R104, R3, 0x4, R224 ;  /* 0x0000000403687825 */ /* 0x000fc600078e02e0 */
[----:B------:R1:W-:Y:S01]  /*15090*/  STL.64 [R1+0x100], R106 ;  /* 0x0001006a01007387 */ /* 0x0003e20000100a00 */
[C---:B--2---:R-:W-:Y:S02]  /*150a0*/  IMAD.WIDE R44, R3.reuse, 0x4, R228 ;  /* 0x00000004032c7825 */ /* 0x044fe400078e02e4 */
[----:B------:R-:W2:Y:S01]  /*150b0*/  LDC R222, c[0x0][0x3a0] ;  /* 0x0000e800ffde7b82 */ /* 0x000ea20000000800 */
[----:B------:R-:W-:Y:S04]  /*150c0*/  STL.64 [R1+0xe8], R64 ;  /* 0x0000e84001007387 */ /* 0x000fe80000100a00 */
[----:B------:R-:W-:Y:S04]  /*150d0*/  STL.64 [R1+0xd0], R46 ;  /* 0x0000d02e01007387 */ /* 0x000fe80000100a00 */
[----:B------:R-:W-:Y:S04]  /*150e0*/  STL.64 [R1+0xb8], R30 ;  /* 0x0000b81e01007387 */ /* 0x000fe80000100a00 */
[----:B------:R-:W-:Y:S04]  /*150f0*/  STL.64 [R1+0x68], R18 ;  /* 0x0000681201007387 */ /* 0x000fe80000100a00 */
[----:B------:R-:W-:Y:S04]  /*15100*/  STL.64 [R1+0x50], R160 ;  /* 0x000050a001007387 */ /* 0x000fe80000100a00 */
[----:B------:R-:W-:Y:S04]  /*15110*/  STL.64 [R1+0x58], R6 ;  /* 0x0000580601007387 */ /* 0x000fe80000100a00 */
[----:B------:R-:W-:Y:S04]  /*15120*/  STL.64 [R1+0x48], R148 ;  /* 0x0000489401007387 */ /* 0x000fe80000100a00 */
[----:B------:R-:W-:Y:S04]  /*15130*/  STL.64 [R1+0x40], R104 ;  /* 0x0000406801007387 */ /* 0x000fe80000100a00 */
[----:B------:R-:W2:Y:S01]  /*15140*/  LDL.LU.64 R228, [R1+0x798] ;  /* 0x0007980001e47983 */ /* 0x000ea20000300a00 */
[----:B------:R-:W-:-:S04]  /*15150*/  IMAD.WIDE R62, R3, 0x4, R226 ;  /* 0x00000004033e7825 */ /* 0x000fc800078e02e2 */
[C---:B------:R-:W-:Y:S01]  /*15160*/  IMAD.WIDE R28, R3.reuse, 0x4, R230 ;  /* 0x00000004031c7825 */ /* 0x040fe200078e02e6 */
[----:B------:R1:W-:Y:S03]  /*15170*/  STL.64 [R1+0x38], R62 ;  /* 0x0000383e01007387 */ /* 0x0003e60000100a00 */
[C---:B------:R-:W-:Y:S01]  /*15180*/  IMAD.WIDE R16, R3.reuse, 0x4, R232 ;  /* 0x0000000403107825 */ /* 0x040fe200078e02e8 */
[----:B------:R-:W-:Y:S04]  /*15190*/  STL.64 [R1+0x30], R44 ;  /* 0x0000302c01007387 */ /* 0x000fe80000100a00 */
[----:B---3--:R3:W-:Y:S01]  /*151a0*/  LDGSTS.E [R91+-0x50000], desc[UR16][R174.64], P3 ;  /* 0xb0000000ae5b7fae */ /* 0x0087e200099a1010 */
[----:B------:R-:W-:-:S04]  /*151b0*/  IMAD.WIDE R198, R3, 0x4, R4 ;  /* 0x0000000403c67825 */ /* 0x000fc800078e0204 */
[----:B----4-:R-:W-:Y:S01]  /*151c0*/  VIADD R0, R0, 0xfffffefc ;  /* 0xfffffefc00007836 */ /* 0x010fe20000000000 */
[----:B------:R-:W-:Y:S01]  /*151d0*/  LDGSTS.E [R91+-0x4fc00], desc[UR16][R172.64], P3 ;  /* 0xb0400000ac5b7fae */ /* 0x000fe200099a1010 */
[----:B------:R-:W4:Y:S03]  /*151e0*/  LDC R5, c[0x0][0x3a0] ;  /* 0x0000e800ff057b82 */ /* 0x000f260000000800 */
[----:B------:R1:W-:Y:S05]  /*151f0*/  LDGSTS.E [R91+-0x4f800], desc[UR16][R166.64], P3 ;  /* 0xb0800000a65b7fae */ /* 0x0003ea00099a1010 */
[----:B---3--:R-:W3:Y:S01]  /*15200*/  LDC R174, c[0x0][0x3a0] ;  /* 0x0000e800ffae7b82 */ /* 0x008ee20000000800 */
[----:B------:R-:W-:Y:S04]  /*15210*/  LDGSTS.E [R91+-0x4f400], desc[UR16][R164.64], P3 ;  /* 0xb0c00000a45b7fae */ /* 0x000fe800099a1010 */
[----:B------:R-:W-:Y:S01]  /*15220*/  LDGSTS.E [R91+-0x4f000], desc[UR16][R138.64], P3 ;  /* 0xb10000008a5b7fae */ /* 0x000fe200099a1010 */
[----:B-1----:R-:W-:-:S02]  /*15230*/  IADD3 R223, PT, PT, R223, 0x7f, RZ ;  /* 0x0000007fdfdf7810 */ /* 0x002fc40007ffe0ff */
[----:B------:R-:W1:Y:S01]  /*15240*/  LDC R227, c[0x0][0x3a0] ;  /* 0x0000e800ffe37b82 */ /* 0x000e620000000800 */
[----:B------:R-:W-:Y:S04]  /*15250*/  LDGSTS.E [R91+-0x4ec00], desc[UR16][R136.64], P3 ;  /* 0xb1400000885b7fae */ /* 0x000fe800099a1010 */
[----:B------:R-:W-:Y:S03]  /*15260*/  LDGSTS.E [R91+-0x4e800], desc[UR16][R60.64], P3 ;  /* 0xb18000003c5b7fae */ /* 0x000fe600099a1010 */
[----:B------:R-:W1:Y:S01]  /*15270*/  LDC R166, c[0x0][0x3a0] ;  /* 0x0000e800ffa67b82 */ /* 0x000e620000000800 */
[----:B------:R-:W-:Y:S04]  /*15280*/  LDGSTS.E [R91+-0x4e400], desc[UR16][R38.64], P3 ;  /* 0xb1c00000265b7fae */ /* 0x000fe800099a1010 */
[----:B------:R-:W-:Y:S03]  /*15290*/  LDGSTS.E [R91+-0x4e000], desc[UR16][R240.64], P3 ;  /* 0xb2000000f05b7fae */ /* 0x000fe600099a1010 */
[----:B------:R-:W1:Y:S01]  /*152a0*/  LDC R226, c[0x0][0x3a0] ;  /* 0x0000e800ffe27b82 */ /* 0x000e620000000800 */
[----:B------:R-:W-:Y:S04]  /*152b0*/  LDGSTS.E [R91+-0x4dc00], desc[UR16][R92.64], P3 ;  /* 0xb24000005c5b7fae */ /* 0x000fe800099a1010 */
[----:B------:R-:W-:Y:S04]  /*152c0*/  STL.64 [R1+0x28], R28 ;  /* 0x0000281c01007387 */ /* 0x000fe80000100a00 */
[----:B------:R-:W-:Y:S04]  /*152d0*/  LDGSTS.E [R91+-0x4d800], desc[UR16][R250.64], P3 ;  /* 0xb2800000fa5b7fae */ /* 0x000fe800099a1010 */
[----:B------:R-:W-:Y:S04]  /*152e0*/  STL.64 [R1+0x20], R16 ;  /* 0x0000201001007387 */ /* 0x000fe80000100a00 */
[----:B------:R-:W-:Y:S04]  /*152f0*/  LDGSTS.E [R91+-0x4d400], desc[UR16][R26.64], P3 ;  /* 0xb2c000001a5b7fae */ /* 0x000fe800099a1010 */
[----:B------:R-:W3:Y:S04]  /*15300*/  LDL.LU.64 R230, [R1+0x790] ;  /* 0x0007900001e67983 */ /* 0x000ee80000300a00 */
[----:B------:R-:W-:Y:S04]  /*15310*/  LDGSTS.E [R91+-0x4d000], desc[UR16][R168.64], P3 ;  /* 0xb3000000a85b7fae */ /* 0x000fe800099a1010 */
[----:B------:R-:W3:Y:S04]  /*15320*/  LDL.64 R138, [R1+0x758] ;  /* 0x00075800018a7983 */ /* 0x000ee80000100a00 */
[----:B------:R-:W3:Y:S04]  /*15330*/  LDL.64 R60, [R1+0x718] ;  /* 0x00071800013c7983 */ /* 0x000ee80000100a00 */
[----:B------:R-:W-:Y:S04]  /*15340*/  LDGSTS.E [R91+-0x4cc00], desc[UR16][R184.64], P3 ;  /* 0xb3400000b85b7fae */ /* 0x000fe800099a1010 */
[----:B------:R-:W3:Y:S04]  /*15350*/  LDL.LU.64 R38, [R1+0x16e0] ;  /* 0x0016e00001267983 */ /* 0x000ee80000300a00 */
[----:B------:R1:W-:Y:S04]  /*15360*/  LDGSTS.E [R91+-0x4c800], desc[UR16][R162.64], P3 ;  /* 0xb3800000a25b7fae */ /* 0x0003e800099a1010 */
[----:B------:R-:W3:Y:S04]  /*15370*/  LDL.64 R136, [R1+0x6d8] ;  /* 0x0006d80001887983 */ /* 0x000ee80000100a00 */
[----:B------:R-:W-:Y:S04]  /*15380*/  LDGSTS.E [R91+-0x4c400], desc[UR16][R160.64], P3 ;  /* 0xb3c00000a05b7fae */ /* 0x000fe800099a1010 */
[----:B------:R-:W3:Y:S01]  /*15390*/  LDL.LU.64 R240, [R1+0x16d8] ;  /* 0x0016d80001f07983 */ /* 0x000ee20000300a00 */
[----:B-1----:R-:W1:Y:S03]  /*153a0*/  LDC R162, c[0x0][0x3a0] ;  /* 0x0000e800ffa27b82 */ /* 0x002e660000000800 */
[----:B------:R-:W3:Y:S04]  /*153b0*/  LDL.LU.64 R92, [R1+0x16d0] ;  /* 0x0016d000015c7983 */ /* 0x000ee80000300a00 */
[----:B--2---:R-:W-:Y:S04]  /*153c0*/  LDGSTS.E [R90+-0x4ff80], desc[UR16][R228.64], P3 ;  /* 0xb0080000e45a7fae */ /* 0x004fe800099a1010 */
[----:B------:R2:W-:Y:S04]  /*153d0*/  LDGSTS.E [R90+-0x4fb80], desc[UR16][R158.64], P3 ;  /* 0xb04800009e5a7fae */ /* 0x0005e800099a1010 */
[----:B------:R-:W3:Y:S04]  /*153e0*/  LDL.LU.64 R250, [R1+0x16c8] ;  /* 0x0016c80001fa7983 */ /* 0x000ee80000300a00 */
[----:B------:R-:W-:Y:S04]  /*153f0*/  LDGSTS.E [R90+-0x4f780], desc[UR16][R156.64], P3 ;  /* 0xb08800009c5a7fae */ /* 0x000fe800099a1010 */
[----:B------:R-:W3:Y:S01]  /*15400*/  LDL.LU.64 R26, [R1+0x16c0] ;  /* 0x0016c000011a7983 */ /* 0x000ee20000300a00 */
[----:B--2---:R-:W2:Y:S03]  /*15410*/  LDC R158, c[0x0][0x3a0] ;  /* 0x0000e800ff9e7b82 */ /* 0x004ea60000000800 */
[----:B------:R-:W-:Y:S04]  /*15420*/  LDGSTS.E [R90+-0x4f380], desc[UR16][R80.64], P3 ;  /* 0xb0c80000505a7fae */ /* 0x000fe800099a1010 */
[----:B------:R-:W2:Y:S04]  /*15430*/  LDL.LU.64 R232, [R1+0x788] ;  /* 0x0007880001e87983 */ /* 0x000ea80000300a00 */
[----:B------:R-:W-:Y:S04]  /*15440*/  LDGSTS.E [R90+-0x4ef80], desc[UR16][R152.64], P3 ;  /* 0xb1080000985a7fae */ /* 0x000fe800099a1010 */
[----:B------:R-:W2:Y:S04]  /*15450*/  LDL.64 R80, [R1+0x750] ;  /* 0x0007500001507983 */ /* 0x000ea80000100a00 */
[----:B------:R-:W-:Y:S04]  /*15460*/  LDGSTS.E [R90+-0x4eb80], desc[UR16][R24.64], P3 ;  /* 0xb1480000185a7fae */ /* 0x000fe800099a1010 */
[----:B------:R-:W-:Y:S04]  /*15470*/  LDGSTS.E [R90+-0x4e780], desc[UR16][R248.64], P3 ;  /* 0xb1880000f85a7fae */ /* 0x000fe800099a1010 */
[----:B------:R-:W-:Y:S04]  /*15480*/  LDGSTS.E [R90+-0x4e380], desc[UR16][R88.64], P3 ;  /* 0xb1c80000585a7fae */ /* 0x000fe800099a1010 */
[----:B------:R-:W2:Y:S04]  /*15490*/  LDL.LU.64 R24, [R1+0x16b8] ;  /* 0x0016b80001187983 */ /* 0x000ea80000300a00 */
[----:B------:R-:W2:Y:S04]  /*154a0*/  LDL.LU.64 R248, [R1+0x16b0] ;  /* 0x0016b00001f87983 */ /* 0x000ea80000300a00 */
[----:B------:R-:W3:Y:S04]  /*154b0*/  LDL.LU.64 R88, [R1+0x16a8] ;  /* 0x0016a80001587983 */ /* 0x000ee80000300a00 */
[----:B------:R-:W-:Y:S04]  /*154c0*/  LDGSTS.E [R90+-0x4df80], desc[UR16][R238.64], P3 ;  /* 0xb2080000ee5a7fae */ /* 0x000fe800099a1010 */
[----:B------:R-:W-:Y:S04]  /*154d0*/  LDGSTS.E [R90+-0x4db80], desc[UR16][R84.64], P3 ;  /* 0xb2480000545a7fae */ /* 0x000fe800099a1010 */
[----:B------:R-:W-:Y:S04]  /*154e0*/  LDGSTS.E [R90+-0x4d780], desc[UR16][R242.64], P3 ;  /* 0xb2880000f25a7fae */ /* 0x000fe800099a1010 */
[----:B------:R1:W-:Y:S04]  /*154f0*/  LDGSTS.E [R90+-0x4d380], desc[UR16][R154.64], P3 ;  /* 0xb2c800009a5a7fae */ /* 0x0003e800099a1010 */
[----:B------:R4:W-:Y:S04]  /*15500*/  LDGSTS.E [R90+-0x4cf80], desc[UR16][R170.64], P3 ;  /* 0xb3080000aa5a7fae */ /* 0x0009e800099a1010 */
[----:B------:R-:W-:Y:S04]  /*15510*/  LDGSTS.E [R90+-0x4cb80], desc[UR16][R186.64], P3 ;  /* 0xb3480000ba5a7fae */ /* 0x000fe800099a1010 */
[----:B------:R4:W-:Y:S01]  /*15520*/  LDGSTS.E [R90+-0x4c780], desc[UR16][R150.64], P3 ;  /* 0xb3880000965a7fae */ /* 0x0009e200099a1010 */
[----:B-1----:R-:W1:Y:S03]  /*15530*/  LDC R154, c[0x0][0x3a0] ;  /* 0x0000e800ff9a7b82 */ /* 0x002e660000000800 */
[----:B------:R-:W-:Y:S04]  /*15540*/  LDGSTS.E [R90+-0x4c380], desc[UR16][R148.64], P3 ;  /* 0xb3c80000945a7fae */ /* 0x000fe800099a1010 */
[----:B------:R-:W2:Y:S01]  /*15550*/  LDL.LU.64 R238, [R1+0x16a0] ;  /* 0x0016a00001ee7983 */ /* 0x000ea20000300a00 */
[----:B----4-:R-:W4:Y:S03]  /*15560*/  LDC R170, c[0x0][0x3a0] ;  /* 0x0000e800ffaa7b82 */ /* 0x010f260000000800 */
[----:B------:R-:W2:Y:S04]  /*15570*/  LDL.LU.64 R84, [R1+0x1698] ;  /* 0x0016980001547983 */ /* 0x000ea80000300a00 */
[----:B------:R-:W2:Y:S01]  /*15580*/  LDL.LU.64 R242, [R1+0x1690] ;  /* 0x0016900001f27983 */ /* 0x000ea20000300a00 */
[----:B------:R-:W1:Y:S08]  /*15590*/  LDC R150, c[0x0][0x3a0] ;  /* 0x0000e800ff967b82 */ /* 0x000e700000000800 */
[----:B------:R-:W1:Y:S01]  /*155a0*/  LDC R186, c[0x0][0x3a0] ;  /* 0x0000e800ffba7b82 */ /* 0x000e620000000800 */
[----:B---3--:R-:W-:Y:S04]  /*155b0*/  LDGSTS.E [R89+-0x4ff00], desc[UR16][R230.64], P3 ;  /* 0xb0100000e6597fae */ /* 0x008fe800099a1010 */
[----:B------:R3:W-:Y:S04]  /*155c0*/  LDGSTS.E [R89+-0x4fb00], desc[UR16][R138.64], P3 ;  /* 0xb05000008a597fae */ /* 0x0007e800099a1010 */
[----:B------:R-:W-:Y:S04]  /*155d0*/  LDGSTS.E [R89+-0x4f700], desc[UR16][R60.64], P3 ;  /* 0xb09000003c597fae */ /* 0x000fe800099a1010 */
[----:B------:R-:W-:Y:S04]  /*155e0*/  LDGSTS.E [R89+-0x4f300], desc[UR16][R136.64], P3 ;  /* 0xb0d0000088597fae */ /* 0x000fe800099a1010 */
[----:B------:R-:W-:Y:S01]  /*155f0*/  LDGSTS.E [R89+-0x4ef00], desc[UR16][R250.64], P3 ;  /* 0xb1100000fa597fae */ /* 0x000fe200099a1010 */
[----:B---3--:R-:W3:Y:S03]  /*15600*/  LDC R138, c[0x0][0x3a0] ;  /* 0x0000e800ff8a7b82 */ /* 0x008ee60000000800 */
[----:B------:R-:W3:Y:S04]  /*15610*/  LDL.64 R60, [R1+0x780] ;  /* 0x00078000013c7983 */ /* 0x000ee80000100a00 */
[----:B------:R-:W-:Y:S04]  /*15620*/  LDGSTS.E [R89+-0x4eb00], desc[UR16][R246.64], P3 ;  /* 0xb1500000f6597fae */ /* 0x000fe800099a1010 */
[----:B------:R-:W3:Y:S04]  /*15630*/  LDL.LU.64 R250, [R1+0x1688] ;  /* 0x0016880001fa7983 */ /* 0x000ee80000300a00 */
[----:B------:R-:W-:Y:S04]  /*15640*/  LDGSTS.E [R89+-0x4e700], desc[UR16][R200.64], P3 ;  /* 0xb1900000c8597fae */ /* 0x000fe800099a1010 */
[----:B------:R-:W3:Y:S04]  /*15650*/  LDL.LU.64 R246, [R1+0x1680] ;  /* 0x0016800001f67983 */ /* 0x000ee80000300a00 */
[----:B------:R-:W-:Y:S04]  /*15660*/  LDGSTS.E [R89+-0x4e300], desc[UR16][R82.64], P3 ;  /* 0xb1d0000052597fae */ /* 0x000fe800099a1010 */
[----:B------:R-:W3:Y:S04]  /*15670*/  LDL.LU.64 R200, [R1+0x1678] ;  /* 0x0016780001c87983 */ /* 0x000ee80000300a00 */
[----:B------:R-:W-:Y:S04]  /*15680*/  LDGSTS.E [R89+-0x4df00], desc[UR16][R236.64], P3 ;  /* 0xb2100000ec597fae */ /* 0x000fe800099a1010 */
[----:B------:R-:W3:Y:S04]  /*15690*/  LDL.LU.64 R82, [R1+0x1670] ;  /* 0x0016700001527983 */ /* 0x000ee80000300a00 */
[----:B------:R-:W-:Y:S04]  /*156a0*/  LDGSTS.E [R89+-0x4db00], desc[UR16][R124.64], P3 ;  /* 0xb25000007c597fae */ /* 0x000fe800099a1010 */
[----:B------:R-:W-:Y:S04]  /*156b0*/  LDGSTS.E [R89+-0x4d700], desc[UR16][R140.64], P3 ;  /* 0xb29000008c597fae */ /* 0x000fe800099a1010 */
[----:B------:R1:W-:Y:S04]  /*156c0*/  LDGSTS.E [R89+-0x4d300], desc[UR16][R122.64], P3 ;  /* 0xb2d000007a597fae */ /* 0x0003e800099a1010 */
[----:B------:R-:W-:Y:S04]  /*156d0*/  LDGSTS.E [R89+-0x4cf00], desc[UR16][R120.64], P3 ;  /* 0xb310000078597fae */ /* 0x000fe800099a1010 */
[----:B------:R-:W-:Y:S04]  /*156e0*/  LDGSTS.E [R89+-0x4cb00], desc[UR16][R108.64], P3 ;  /* 0xb35000006c597fae */ /* 0x000fe800099a1010 */
[----:B------:R4:W-:Y:S01]  /*156f0*/  LDGSTS.E [R89+-0x4c700], desc[UR16][R106.64], P3 ;  /* 0xb39000006a597fae */ /* 0x0009e200099a1010 */
[----:B-1----:R-:W1:Y:S03]  /*15700*/  LDC R122, c[0x0][0x3a0] ;  /* 0x0000e800ff7a7b82 */ /* 0x002e660000000800 */
[----:B------:R-:W-:Y:S04]  /*15710*/  LDGSTS.E [R89+-0x4c300], desc[UR16][R104.64], P3 ;  /* 0xb3d0000068597fae */ /* 0x000fe800099a1010 */
[----:B--2---:R-:W-:Y:S04]  /*15720*/  LDGSTS.E [R88+-0x4fe80], desc[UR16][R232.64], P3 ;  /* 0xb0180000e8587fae */ /* 0x004fe800099a1010 */
[----:B------:R-:W-:Y:S01]  /*15730*/  LDGSTS.E [R88+-0x4fa80], desc[UR16][R80.64], P3 ;  /* 0xb058000050587fae */ /* 0x000fe200099a1010 */
[----:B----4-:R-:W2:Y:S03]  /*15740*/  LDC R106, c[0x0][0x3a0] ;  /* 0x0000e800ff6a7b82 */ /* 0x010ea60000000800 */
[----:B------:R-:W4:Y:S04]  /*15750*/  LDL.LU.64 R236, [R1+0x1668] ;  /* 0x0016680001ec7983 */ /* 0x000f280000300a00 */
[----:B---3--:R-:W-:Y:S04]  /*15760*/  LDGSTS.E [R88+-0x4f680], desc[UR16][R82.64], P3 ;  /* 0xb098000052587fae */ /* 0x008fe800099a1010 */
[----:B------:R-:W-:Y:S04]  /*15770*/  LDGSTS.E [R88+-0x4f280], desc[UR16][R84.64], P3 ;  /* 0xb0d8000054587fae */ /* 0x000fe800099a1010 */
[----:B------:R-:W-:Y:S04]  /*15780*/  LDGSTS.E [R88+-0x4ee80], desc[UR16][R92.64], P3 ;  /* 0xb11800005c587fae */ /* 0x000fe800099a1010 */
[----:B------:R-:W3:Y:S04]  /*15790*/  LDL.LU.64 R82, [R1+0x1660] ;  /* 0x0016600001527983 */ /* 0x000ee80000300a00 */
[----:B------:R-:W2:Y:S04]  /*157a0*/  LDL.LU.64 R84, [R1+0x1658] ;  /* 0x0016580001547983 */ /* 0x000ea80000300a00 */
[----:B------:R-:W2:Y:S04]  /*157b0*/  LDL.LU.64 R92, [R1+0x1650] ;  /* 0x00165000015c7983 */ /* 0x000ea80000300a00 */
[----:B------:R-:W-:Y:S04]  /*157c0*/  LDGSTS.E [R88+-0x4ea80], desc[UR16][R234.64], P3 ;  /* 0xb1580000ea587fae */ /* 0x000fe800099a1010 */
[----:B------:R-:W-:Y:S04]  /*157d0*/  LDGSTS.E [R88+-0x4e680], desc[UR16][R86.64], P3 ;  /* 0xb198000056587fae */ /* 0x000fe800099a1010 */
[----:B------:R1:W-:Y:S04]  /*157e0*/  LDGSTS.E [R88+-0x4e280], desc[UR16][R94.64], P3 ;  /* 0xb1d800005e587fae */ /* 0x0003e800099a1010 */
[----:B------:R-:W2:Y:S04]  /*157f0*/  LDL.LU.64 R234, [R1+0x1648] ;  /* 0x0016480001ea7983 */ /* 0x000ea80000300a00 */
[----:B------:R-:W2:Y:S04]  /*15800*/  LDL.LU.64 R86, [R1+0x1640] ;  /* 0x0016400001567983 */ /* 0x000ea80000300a00 */
[----:B------:R4:W-:Y:S01]  /*15810*/  LDGSTS.E [R88+-0x4de80], desc[UR16][R110.64], P3 ;  /* 0xb21800006e587fae */ /* 0x0009e200099a1010 */
[----:B-1----:R-:W1:Y:S03]  /*15820*/  LDC R94, c[0x0][0x3a0] ;  /* 0x0000e800ff5e7b82 */ /* 0x002e660000000800 */
[----:B------:R4:W-:Y:S04]  /*15830*/  LDGSTS.E [R88+-0x4da80], desc[UR16][R126.64], P3 ;  /* 0xb25800007e587fae */ /* 0x0009e800099a1010 */
[----:B------:R-:W-:Y:S04]  /*15840*/  LDGSTS.E [R88+-0x4d680], desc[UR16][R142.64], P3 ;  /* 0xb29800008e587fae */ /* 0x000fe800099a1010 */
[----:B------:R4:W-:Y:S02]  /*15850*/  LDGSTS.E [R88+-0x4d280], desc[UR16][R78.64], P3 ;  /* 0xb2d800004e587fae */ /* 0x0009e400099a1010 */
[----:B----4-:R-:W4:Y:S02]  /*15860*/  LDC R110, c[0x0][0x3a0] ;  /* 0x0000e800ff6e7b82 */ /* 0x010f240000000800 */
[----:B------:R-:W-:Y:S04]  /*15870*/  LDGSTS.E [R88+-0x4ce80], desc[UR16][R76.64], P3 ;  /* 0xb31800004c587fae */ /* 0x000fe800099a1010 */
[----:B------:R1:W-:Y:S02]  /*15880*/  LDGSTS.E [R88+-0x4ca80], desc[UR16][R66.64], P3 ;  /* 0xb358000042587fae */ /* 0x0003e400099a1010 */
[----:B------:R-:W2:Y:S02]  /*15890*/  LDC R126, c[0x0][0x3a0] ;  /* 0x0000e800ff7e7b82 */ /* 0x000ea40000000800 */
[----:B------:R-:W-:Y:S04]  /*158a0*/  LDGSTS.E [R88+-0x4c680], desc[UR16][R64.64], P3 ;  /* 0xb398000040587fae */ /* 0x000fe800099a1010 */
[----:B------:R1:W-:Y:S02]  /*158b0*/  LDGSTS.E [R88+-0x4c280], desc[UR16][R62.64], P3 ;  /* 0xb3d800003e587fae */ /* 0x0003e400099a1010 */
[----:B------:R-:W2:Y:S02]  /*158c0*/  LDC R78, c[0x0][0x3a0] ;  /* 0x0000e800ff4e7b82 */ /* 0x000ea40000000800 */
[----:B------:R1:W-:Y:S06]  /*158d0*/  STL.64 [R1+0x1518], R88 ;  /* 0x0015185801007387 */ /* 0x0003ec0000100a00 */
[----:B-1----:R-:W1:Y:S08]  /*158e0*/  LDC R66, c[0x0][0x3a0] ;  /* 0x0000e800ff427b82 */ /* 0x002e700000000800 */
[----:B------:R-:W1:Y:S08]  /*158f0*/  LDC R62, c[0x0][0x3a0] ;  /* 0x0000e800ff3e7b82 */ /* 0x000e700000000800 */
[----:B------:R-:W1:Y:S01]  /*15900*/  LDC R142, c[0x0][0x3a0] ;  /* 0x0000e800ff8e7b82 */ /* 0x000e620000000800 */
[----:B--2---:R-:W-:Y:S04]  /*15910*/  LDGSTS.E [R87+-0x4fe00], desc[UR16][R60.64], P3 ;  /* 0xb02000003c577fae */ /* 0x004fe800099a1010 */
[----:B------:R-:W-:Y:S04]  /*15920*/  LDGSTS.E [R87+-0x4fa00], desc[UR16][R92.64], P3 ;  /* 0xb06000005c577fae */ /* 0x000fe800099a1010 */
[----:B------:R-:W-:Y:S04]  /*15930*/  LDGSTS.E [R87+-0x4f600], desc[UR16][R200.64], P3 ;  /* 0xb0a00000c8577fae */ /* 0x000fe800099a1010 */
[----:B------:R2:W-:Y:S04]  /*15940*/  LDGSTS.E [R87+-0x4f200], desc[UR16][R238.64], P3 ;  /* 0xb0e00000ee577fae */ /* 0x0005e800099a1010 */
[----:B------:R-:W3:Y:S04]  /*15950*/  LDL.LU.64 R92, [R1+0x1638] ;  /* 0x00163800015c7983 */ /* 0x000ee80000300a00 */
[----:B------:R-:W3:Y:S04]  /*15960*/  LDL.LU.64 R200, [R1+0x1630] ;  /* 0x0016300001c87983 */ /* 0x000ee80000300a00 */
[----:B------:R-:W-:Y:S01]  /*15970*/  LDGSTS.E [R87+-0x4ee00], desc[UR16][R240.64], P3 ;  /* 0xb1200000f0577fae */ /* 0x000fe200099a1010 */
[----:B--2---:R-:W2:Y:S03]  /*15980*/  LDC R239, c[0x0][0x3a0] ;  /* 0x0000e800ffef7b82 */ /* 0x004ea60000000800 */
[----:B------:R-:W-:Y:S04]  /*15990*/  LDGSTS.E [R87+-0x4ea00], desc[UR16][R244.64], P3 ;  /* 0xb1600000f4577fae */ /* 0x000fe800099a1010 */
[----:B------:R-:W-:Y:S04]  /*159a0*/  LDGSTS.E [R87+-0x4e600], desc[UR16][R68.64], P3 ;  /* 0xb1a0000044577fae */ /* 0x000fe800099a1010 */
[----:B------:R-:W-:Y:S04]  /*159b0*/  LDGSTS.E [R87+-0x4e200], desc[UR16][R96.64], P3 ;  /* 0xb1e0000060577fae */ /* 0x000fe800099a1010 */
[----:B------:R-:W-:Y:S04]  /*159c0*/  LDGSTS.E [R87+-0x4de00], desc[UR16][R112.64], P3 ;  /* 0xb220000070577fae */ /* 0x000fe800099a1010 */
[----:B------:R-:W-:Y:S04]  /*159d0*/  LDGSTS.E [R87+-0x4da00], desc[UR16][R128.64], P3 ;  /* 0xb260000080577fae */ /* 0x000fe800099a1010 */
[----:B------:R-:W-:Y:S04]  /*159e0*/  LDGSTS.E [R87+-0x4d600], desc[UR16][R144.64], P3 ;  /* 0xb2a0000090577fae */ /* 0x000fe800099a1010 */
[----:B------:R-:W-:Y:S04]  /*159f0*/  LDGSTS.E [R87+-0x4d200], desc[UR16][R52.64], P3 ;  /* 0xb2e0000034577fae */ /* 0x000fe800099a1010 */
[----:B------:R1:W-:Y:S04]  /*15a00*/  LDGSTS.E [R87+-0x4ce00], desc[UR16][R50.64], P3 ;  /* 0xb320000032577fae */ /* 0x0003e800099a1010 */
[----:B------:R-:W-:Y:S04]  /*15a10*/  LDGSTS.E [R87+-0x4ca00], desc[UR16][R48.64], P3 ;  /* 0xb360000030577fae */ /* 0x000fe800099a1010 */
[----:B------:R2:W-:Y:S04]  /*15a20*/  LDGSTS.E [R87+-0x4c600], desc[UR16][R46.64], P3 ;  /* 0xb3a000002e577fae */ /* 0x0005e800099a1010 */
[----:B------:R-:W-:Y:S01]  /*15a30*/  LDGSTS.E [R87+-0x4c200], desc[UR16][R44.64], P3 ;  /* 0xb3e000002c577fae */ /* 0x000fe200099a1010 */
[----:B-1----:R-:W1:Y:S03]  /*15a40*/  LDC R50, c[0x0][0x3a0] ;  /* 0x0000e800ff327b82 */ /* 0x002e660000000800 */
[----:B------:R-:W4:Y:S05]  /*15a50*/  LDL.LU.64 R88, [R1+0x380] ;  /* 0x0003800001587983 */ /* 0x000f2a0000300a00 */
[----:B--2---:R-:W2:Y:S01]  /*15a60*/  LDC R46, c[0x0][0x3a0] ;  /* 0x0000e800ff2e7b82 */ /* 0x004ea20000000800 */
[----:B---3--:R-:W-:Y:S04]  /*15a70*/  LDGSTS.E [R86+-0x4fd80], desc[UR16][R200.64], P3 ;  /* 0xb0280000c8567fae */ /* 0x008fe800099a1010 */
[----:B------:R-:W-:Y:S04]  /*15a80*/  LDGSTS.E [R86+-0x4f980], desc[UR16][R84.64], P3 ;  /* 0xb068000054567fae */ /* 0x000fe800099a1010 */
[----:B------:R-:W-:Y:S04]  /*15a90*/  LDGSTS.E [R86+-0x4f580], desc[UR16][R246.64], P3 ;  /* 0xb0a80000f6567fae */ /* 0x000fe800099a1010 */
[----:B------:R-:W3:Y:S04]  /*15aa0*/  LDL.LU.64 R200, [R1+0x1628] ;  /* 0x0016280001c87983 */ /* 0x000ee80000300a00 */
[----:B------:R-:W3:Y:S04]  /*15ab0*/  LDL.LU.64 R84, [R1+0x1620] ;  /* 0x0016200001547983 */ /* 0x000ee80000300a00 */
[----:B------:R-:W-:Y:S04]  /*15ac0*/  LDGSTS.E [R86+-0x4f180], desc[UR16][R248.64], P3 ;  /* 0xb0e80000f8567fae */ /* 0x000fe800099a1010 */
[----:B------:R1:W-:Y:S04]  /*15ad0*/  LDGSTS.E [R86+-0x4ed80], desc[UR16][R38.64], P3 ;  /* 0xb128000026567fae */ /* 0x0003e800099a1010 */
[----:B------:R2:W-:Y:S04]  /*15ae0*/  LDGSTS.E [R86+-0x4e980], desc[UR16][R54.64], P3 ;  /* 0xb168000036567fae */ /* 0x0005e800099a1010 */
[----:B------:R2:W-:Y:S04]  /*15af0*/  LDGSTS.E [R86+-0x4e580], desc[UR16][R70.64], P3 ;  /* 0xb1a8000046567fae */ /* 0x0005e800099a1010 */
[----:B------:R4:W-:Y:S01]  /*15b00*/  LDGSTS.E [R86+-0x4e180], desc[UR16][R98.64], P3 ;  /* 0xb1e8000062567fae */ /* 0x0009e200099a1010 */
[----:B-1----:R-:W1:Y:S03]  /*15b10*/  LDC R38, c[0x0][0x3a0] ;  /* 0x0000e800ff267b82 */ /* 0x002e660000000800 */
[----:B------:R1:W-:Y:S04]  /*15b20*/  LDGSTS.E [R86+-0x4dd80], desc[UR16][R114.64], P3 ;  /* 0xb228000072567fae */ /* 0x0003e800099a1010 */
[----:B------:R-:W-:Y:S01]  /*15b30*/  LDGSTS.E [R86+-0x4d980], desc[UR16][R130.64], P3 ;  /* 0xb268000082567fae */ /* 0x000fe200099a1010 */
[----:B--2---:R-:W2:Y:S03]  /*15b40*/  LDC R54, c[0x0][0x3a0] ;  /* 0x0000e800ff367b82 */ /* 0x004ea60000000800 */
[----:B------:R-:W-:Y:S04]  /*15b50*/  LDGSTS.E [R86+-0x4d580], desc[UR16][R146.64], P3 ;  /* 0xb2a8000092567fae */ /* 0x000fe800099a1010 */
[----:B------:R-:W-:Y:S01]  /*15b60*/  LDGSTS.E [R86+-0x4d180], desc[UR16][R36.64], P3 ;  /* 0xb2e8000024567fae */ /* 0x000fe200099a1010 */
[----:B------:R-:W-:Y:S01]  /*15b70*/  VIADD R46, R46, 0xfffffea7 ;  /* 0xfffffea72e2e7836 */ /* 0x000fe20000000000 */
[----:B------:R-:W3:Y:S02]  /*15b80*/  LDC R70, c[0x0][0x3a0] ;  /* 0x0000e800ff467b82 */ /* 0x000ee40000000800 */
[----:B------:R-:W-:Y:S04]  /*15b90*/  LDGSTS.E [R86+-0x4cd80], desc[UR16][R34.64], P3 ;  /* 0xb328000022567fae */ /* 0x000fe800099a1010 */
[----:B------:R-:W-:Y:S04]  /*15ba0*/  LDGSTS.E [R86+-0x4c980], desc[UR16][R32.64], P3 ;  /* 0xb368000020567fae */ /* 0x000fe800099a1010 */
[----:B------:R1:W-:Y:S02]  /*15bb0*/  STL.64 [R1+0x1428], R86 ;  /* 0x0014285601007387 */ /* 0x0003e40000100a00 */
[----:B-1----:R-:W-:Y:S01]  /*15bc0*/  IADD3 R38, PT, PT, R38, -0x157, RZ ;  /* 0xfffffea926267810 */ /* 0x002fe20007ffe0ff */
[----:B----4-:R-:W1:Y:S01]  /*15bd0*/  LDC R98, c[0x0][0x3a0] ;  /* 0x0000e800ff627b82 */ /* 0x010e620000000800 */
[----:B------:R4:W-:Y:S04]  /*15be0*/  LDGSTS.E [R86+-0x4c580], desc[UR16][R30.64], P3 ;  /* 0xb3a800001e567fae */ /* 0x0009e800099a1010 */
[----:B------:R-:W-:Y:S01]  /*15bf0*/  LDGSTS.E [R86+-0x4c180], desc[UR16][R28.64], P3 ;  /* 0xb3e800001c567fae */ /* 0x000fe200099a1010 */
[----:B--2---:R-:W-:Y:S01]  /*15c00*/  VIADD R54, R54, 0xfffffea5 ;  /* 0xfffffea536367836 */ /* 0x004fe20000000000 */
[----:B------:R-:W-:Y:S01]  /*15c10*/  IADD3 R62, PT, PT, R62, -0x15d, RZ ;  /* 0xfffffea33e3e7810 */ /* 0x000fe20007ffe0ff */
[----:B------:R-:W-:Y:S01]  /*15c20*/  VIADD R78, R78, 0xfffffe9f ;  /* 0xfffffe9f4e4e7836 */ /* 0x000fe20000000000 */
[----:B------:R-:W2:Y:S01]  /*15c30*/  LDC R114, c[0x0][0x3a0] ;  /* 0x0000e800ff727b82 */ /* 0x000ea20000000800 */
[----:B------:R-:W2:Y:S07]  /*15c40*/  LDL.LU.64 R86, [R1+0x160] ;  /* 0x0001600001567983 */ /* 0x000eae0000300a00 */
[----:B----4-:R-:W4:Y:S08]  /*15c50*/  LDC R30, c[0x0][0x3a0] ;  /* 0x0000e800ff1e7b82 */ /* 0x010f300000000800 */
[----:B------:R-:W1:Y:S08]  /*15c60*/  LDC R130, c[0x0][0x3a0] ;  /* 0x0000e800ff827b82 */ /* 0x000e700000000800 */
[----:B------:R-:W1:Y:S01]  /*15c70*/  LDC R146, c[0x0][0x3a0] ;  /* 0x0000e800ff927b82 */ /* 0x000e620000000800 */
[----:B---3--:R-:W-:Y:S04]  /*15c80*/  LDGSTS.E [R85+-0x4fd00], desc[UR16][R92.64], P3 ;  /* 0xb03000005c557fae */ /* 0x008fe800099a1010 */
        /* <DEDUP_REMOVED lines=12> */
[----:B------:R-:W4:Y:S04]  /*15d50*/  LDL.LU.64 R92, [R1+0x1618] ;  /* 0x00161800015c7983 */ /* 0x000f280000300a00 */
[----:B------:R-:W4:Y:S01]  /*15d60*/  LDL.LU.64 R82, [R1+0x1610] ;  /* 0x0016100001527983 */ /* 0x000f220000300a00 */
[----:B---3--:R-:W3:Y:S03]  /*15d70*/  LDC R22, c[0x0][0x3a0] ;  /* 0x0000e800ff167b82 */ /* 0x008ee60000000800 */
[----:B------:R-:W3:Y:S04]  /*15d80*/  LDL.LU.64 R244, [R1+0xc90] ;  /* 0x000c900001f47983 */ /* 0x000ee80000300a00 */
[----:B------:R-:W3:Y:S04]  /*15d90*/  LDL.LU.64 R246, [R1+0xc78] ;  /* 0x000c780001f67983 */ /* 0x000ee80000300a00 */
[----:B--2---:R-:W-:Y:S04]  /*15da0*/  LDGSTS.E [R85+-0x4c900], desc[UR16][R86.64], P3 ;  /* 0xb370000056557fae */ /* 0x004fe800099a1010 */
[----:B------:R-:W-:Y:S04]  /*15db0*/  LDGSTS.E [R85+-0x4c500], desc[UR16][R18.64], P3 ;  /* 0xb3b0000012557fae */ /* 0x000fe800099a1010 */
[----:B------:R-:W-:Y:S04]  /*15dc0*/  LDGSTS.E [R85+-0x4c100], desc[UR16][R16.64], P3 ;  /* 0xb3f0000010557fae */ /* 0x000fe800099a1010 */
[----:B------:R-:W-:Y:S04]  /*15dd0*/  LDGSTS.E [R84+-0x4fc80], desc[UR16][R234.64], P3 ;  /* 0xb0380000ea547fae */ /* 0x000fe800099a1010 */
[----:B------:R-:W-:Y:S04]  /*15de0*/  LDGSTS.E [R84+-0x4f880], desc[UR16][R236.64], P3 ;  /* 0xb0780000ec547fae */ /* 0x000fe800099a1010 */
[----:B------:R-:W-:Y:S04]  /*15df0*/  LDGSTS.E [R84+-0x4f480], desc[UR16][R242.64], P3 ;  /* 0xb0b80000f2547fae */ /* 0x000fe800099a1010 */
[----:B------:R2:W-:Y:S04]  /*15e00*/  LDGSTS.E [R84+-0x4f080], desc[UR16][R26.64], P3 ;  /* 0xb0f800001a547fae */ /* 0x0005e800099a1010 */
[----:B------:R1:W-:Y:S04]  /*15e10*/  LDGSTS.E [R84+-0x4ec80], desc[UR16][R42.64], P3 ;  /* 0xb13800002a547fae */ /* 0x0003e800099a1010 */
[----:B------:R1:W-:Y:S04]  /*15e20*/  LDGSTS.E [R84+-0x4e880], desc[UR16][R58.64], P3 ;  /* 0xb17800003a547fae */ /* 0x0003e800099a1010 */
[----:B------:R1:W-:Y:S01]  /*15e30*/  LDGSTS.E [R84+-0x4e480], desc[UR16][R74.64], P3 ;  /* 0xb1b800004a547fae */ /* 0x0003e200099a1010 */
[----:B--2---:R-:W2:Y:S03]  /*15e40*/  LDC R26, c[0x0][0x3a0] ;  /* 0x0000e800ff1a7b82 */ /* 0x004ea60000000800 */
[----:B------:R-:W2:Y:S04]  /*15e50*/  LDL.LU.64 R248, [R1+0xc98] ;  /* 0x000c980001f87983 */ /* 0x000ea80000300a00 */
[----:B------:R1:W-:Y:S01]  /*15e60*/  LDGSTS.E [R84+-0x4e080], desc[UR16][R102.64], P3 ;  /* 0xb1f8000066547fae */ /* 0x0003e200099a1010 */
[----:B----4-:R-:W-:-:S03]  /*15e70*/  VIADD R4, R93, 0xfffffefb ;  /* 0xfffffefb5d047836 */ /* 0x010fc60000000000 */
[----:B------:R-:W4:Y:S01]  /*15e80*/  LDL.LU.64 R250, [R1+0xc88] ;  /* 0x000c880001fa7983 */ /* 0x000f220000300a00 */
[----:B---3--:R-:W-:Y:S01]  /*15e90*/  VIADD R22, R22, 0xfffffead ;  /* 0xfffffead16167836 */ /* 0x008fe20000000000 */
[----:B-1----:R-:W1:Y:S02]  /*15ea0*/  LDC R42, c[0x0][0x3a0] ;  /* 0x0000e800ff2a7b82 */ /* 0x002e640000000800 */
[----:B------:R3:W-:Y:S04]  /*15eb0*/  LDGSTS.E [R84+-0x4dc80], desc[UR16][R118.64], P3 ;  /* 0xb238000076547fae */ /* 0x0007e800099a1010 */
[----:B------:R-:W-:Y:S01]  /*15ec0*/  LDGSTS.E [R84+-0x4d880], desc[UR16][R134.64], P3 ;  /* 0xb278000086547fae */ /* 0x000fe200099a1010 */
[C---:B------:R-:W-:Y:S01]  /*15ed0*/  IMAD.WIDE R18, R2.reuse, 0x4, R244 ;  /* 0x0000000402127825 */ /* 0x040fe200078e02f4 */
[----:B------:R-:W1:Y:S02]  /*15ee0*/  LDC R58, c[0x0][0x3a0] ;  /* 0x0000e800ff3a7b82 */ /* 0x000e640000000800 */
[----:B------:R-:W4:Y:S04]  /*15ef0*/  LDL.LU.64 R234, [R1+0x1608] ;  /* 0x0016080001ea7983 */ /* 0x000f280000300a00 */
[----:B------:R-:W-:Y:S01]  /*15f00*/  LDGSTS.E [R84+-0x4d480], desc[UR16][R14.64], P3 ;  /* 0xb2b800000e547fae */ /* 0x000fe200099a1010 */
[----:B------:R-:W-:Y:S01]  /*15f10*/  IMAD.WIDE R16, R2, 0x4, R246 ;  /* 0x0000000402107825 */ /* 0x000fe200078e02f6 */
[----:B------:R-:W1:Y:S02]  /*15f20*/  LDC R74, c[0x0][0x3a0] ;  /* 0x0000e800ff4a7b82 */ /* 0x000e640000000800 */
[----:B------:R-:W4:Y:S04]  /*15f30*/  LDL.LU.64 R236, [R1+0x1600] ;  /* 0x0016000001ec7983 */ /* 0x000f280000300a00 */
[----:B------:R-:W-:Y:S01]  /*15f40*/  LDGSTS.E [R84+-0x4d080], desc[UR16][R12.64], P3 ;  /* 0xb2f800000c547fae */ /* 0x000fe200099a1010 */
[----:B------:R-:W-:Y:S01]  /*15f50*/  VIADD R30, R30, 0xfffffeab ;  /* 0xfffffeab1e1e7836 */ /* 0x000fe20000000000 */
[----:B------:R-:W1:Y:S02]  /*15f60*/  LDC R93, c[0x0][0x3a0] ;  /* 0x0000e800ff5d7b82 */ /* 0x000e640000000800 */
[----:B------:R-:W-:Y:S04]  /*15f70*/  LDGSTS.E [R84+-0x4cc80], desc[UR16][R10.64], P3 ;  /* 0xb33800000a547fae */ /* 0x000fe800099a1010 */
[----:B------:R3:W-:Y:S01]  /*15f80*/  LDGSTS.E [R84+-0x4c880], desc[UR16][R8.64], P3 ;  /* 0xb378000008547fae */ /* 0x0007e200099a1010 */
[----:B------:R-:W-:Y:S01]  /*15f90*/  VIADD R70, R70, 0xfffffea1 ;  /* 0xfffffea146467836 */ /* 0x000fe20000000000 */
[----:B------:R-:W1:Y:S02]  /*15fa0*/  LDC R102, c[0x0][0x3a0] ;  /* 0x0000e800ff667b82 */ /* 0x000e640000000800 */
[----:B------:R-:W4:Y:S04]  /*15fb0*/  LDL.LU.64 R12, [R1+0xc80] ;  /* 0x000c8000010c7983 */ /* 0x000f280000300a00 */
[----:B------:R-:W4:Y:S02]  /*15fc0*/  LDL.LU.64 R10, [R1+0xc70] ;  /* 0x000c7000010a7983 */ /* 0x000f240000300a00 */
[----:B---3--:R-:W3:Y:S02]  /*15fd0*/  LDC R118, c[0x0][0x3a0] ;  /* 0x0000e800ff767b82 */ /* 0x008ee40000000800 */
[----:B------:R-:W3:Y:S04]  /*15fe0*/  LDL.LU.64 R240, [R1+0xc68] ;  /* 0x000c680001f07983 */ /* 0x000ee80000300a00 */
[----:B------:R-:W3:Y:S02]  /*15ff0*/  LDL.LU.64 R242, [R1+0xc60] ;  /* 0x000c600001f27983 */ /* 0x000ee40000300a00 */
[----:B------:R-:W1:Y:S02]  /*16000*/  LDC R8, c[0x0][0x3a0] ;  /* 0x0000e800ff087b82 */ /* 0x000e640000000800 */
[----:B------:R4:W-:Y:S04]  /*16010*/  LDGSTS.E [R84+-0x4c480], desc[UR16][R6.64], P3 ;  /* 0xb3b8000006547fae */ /* 0x0009e800099a1010 */
[----:B------:R-:W-:Y:S01]  /*16020*/  LDGSTS.E [R84+-0x4c080], desc[UR16][R198.64], P3 ;  /* 0xb3f80000c6547fae */ /* 0x000fe200099a1010 */
[----:B--2---:R-:W-:Y:S01]  /*16030*/  IMAD.WIDE R14, R2, 0x4, R248 ;  /* 0x00000004020e7825 */ /* 0x004fe200078e02f8 */
[----:B------:R-:W2:Y:S02]  /*16040*/  LDC R9, c[0x0][0x3a0] ;  /* 0x0000e800ff097b82 */ /* 0x000ea40000000800 */
[----:B------:R-:W0:Y:S06]  /*16050*/  LDGDEPBAR ;  /* 0x00000000000079af */ /* 0x000e2c0000000000 */
[----:B------:R-:W-:Y:S01]  /*16060*/  BAR.SYNC.DEFER_BLOCKING 0x0 ;  /* 0x0000000000007b1d */ /* 0x000fe20000010000 */
[----:B------:R-:W-:-:S07]  /*16070*/  ISETP.GE.U32.AND P3, PT, R0, 0x7ffffe7d, PT ;  /* 0x7ffffe7d0000780c */ /* 0x000fce0003f66070 */
[----:B------:R-:W2:Y:S01]  /*16080*/  LDC R134, c[0x0][0x3a0] ;  /* 0x0000e800ff867b82 */ /* 0x000ea20000000800 */
[----:B------:R-:W-:Y:S04]  /*16090*/  STL.64 [R1+0x1368], R84 ;  /* 0x0013685401007387 */ /* 0x000fe80000100a00 */
[----:B------:R2:W-:Y:S04]  /*160a0*/  STL.64 [R1+0x7b0], R18 ;  /* 0x0007b01201007387 */ /* 0x0005e80000100a00 */
[----:B------:R-:W3:Y:S04]  /*160b0*/  LDL.LU.64 R244, [R1+0xc58] ;  /* 0x000c580001f47983 */ /* 0x000ee80000300a00 */
[----:B------:R2:W-:Y:S01]  /*160c0*/  STL.64 [R1+0x7c0], R16 ;  /* 0x0007c01001007387 */ /* 0x0005e20000100a00 */
[----:B------:R-:W-:-:S02]  /*160d0*/  IADD3 R0, PT, PT, R201, -0x106, RZ ;  /* 0xfffffefac9007810 */ /* 0x000fc40007ffe0ff */
[----:B-1----:R-:W-:Y:S01]  /*160e0*/  IADD3 R93, PT, PT, R93, -0x163, RZ ;  /* 0xfffffe9d5d5d7810 */ /* 0x002fe20007ffe0ff */
[----:B------:R-:W3:Y:S01]  /*160f0*/  LDL.LU.64 R246, [R1+0xc50] ;  /* 0x000c500001f67983 */ /* 0x000ee20000300a00 */
[----:B------:R-:W1:Y:S03]  /*16100*/  LDC R201, c[0x0][0x3a0] ;  /* 0x0000e800ffc97b82 */ /* 0x000e660000000800 */
[----:B------:R-:W-:Y:S01]  /*16110*/  @!PT LDS RZ, [RZ] ;  /* 0x00000000fffff984 */ /* 0x000fe20000000800 */
[----:B------:R-:W-:Y:S01]  /*16120*/  @!PT LDS RZ, [RZ] ;  /* 0x00000000fffff984 */ /* 0x000fe20000000800 */
[----:B------:R-:W-:Y:S01]  /*16130*/  @!PT LDS RZ, [RZ] ;  /* 0x00000000fffff984 */ /* 0x000fe20000000800 */
[----:B------:R2:W-:Y:S04]  /*16140*/  LDGSTS.E [R82+0x40000], desc[UR16][R18.64], !P5 ;  /* 0x4000000012527fae */ /* 0x0005e8000e9a1010 */
[----:B------:R-:W-:Y:S04]  /*16150*/  STL.64 [R1+0x7e8], R14 ;  /* 0x0007e80e01007387 */ /* 0x000fe80000100a00 */
[----:B------:R1:W-:Y:S04]  /*16160*/  LDGSTS.E [R82+0x40200], desc[UR16][R16.64], !P5 ;  /* 0x4020000010527fae */ /* 0x0003e8000e9a1010 */
[----:B------:R-:W-:Y:S01]  /*16170*/  LDGSTS.E [R82+0x40400], desc[UR16][R14.64], !P1 ;  /* 0x404000000e527fae */ /* 0x000fe2000c9a1010 */
[----:B----4-:R-:W-:-:S05]  /*16180*/  IMAD.WIDE R6, R2, 0x4, R250 ;  /* 0x0000000402067825 */ /* 0x010fca00078e02fa */
[----:B------:R4:W-:Y:S04]  /*16190*/  STL.64 [R1+0x800], R6 ;  /* 0x0008000601007387 */ /* 0x0009e80000100a00 */
[----:B------:R-:W3:Y:S04]  /*161a0*/  LDL.LU.64 R248, [R1+0xc48] ;  /* 0x000c480001f87983 */ /* 0x000ee80000300a00 */
[----:B------:R-:W3:Y:S04]  /*161b0*/  LDL.LU.64 R250, [R1+0xc40] ;  /* 0x000c400001fa7983 */ /* 0x000ee80000300a00 */
[----:B------:R4:W-:Y:S01]  /*161c0*/  LDGSTS.E [R82+0x40600], desc[UR16][R6.64], !P1 ;  /* 0x4060000006527fae */ /* 0x0009e2000c9a1010 */
[----:B------:R-:W-:Y:S01]  /*161d0*/  ISETP.GE.U32.AND P1, PT, R0, 0x7ffffe7b, PT ;  /* 0x7ffffe7b0000780c */ /* 0x000fe20003f26070 */
[----:B------:R-:W-:-:S02]  /*161e0*/  VIADD R0, R239, 0xfffffef8 ;  /* 0xfffffef8ef007836 */ /* 0x000fc40000000000 */
[----:B--2---:R-:W-:-:S04]  /*161f0*/  IMAD.WIDE R18, R2, 0x4, R12 ;  /* 0x0000000402127825 */ /* 0x004fc800078e020c */
[----:B-1----:R-:W-:Y:S01]  /*16200*/  IMAD.WIDE R16, R2, 0x4, R10 ;  /* 0x0000000402107825 */ /* 0x002fe200078e020a */
[----:B------:R1:W-:Y:S01]  /*16210*/  STL.64 [R1+0xc78], R18 ;  /* 0x000c781201007387 */ /* 0x0003e20000100a00 */
[----:B------:R-:W-:Y:S01]  /*16220*/  ISETP.GE.U32.AND P5, PT, R4, 0x7ffffe7c, PT ;  /* 0x7ffffe7c0400780c */ /* 0x000fe20003fa6070 */
[----:B----4-:R-:W2:Y:S01]  /*16230*/  LDC R6, c[0x0][0x3a0] ;  /* 0x0000e800ff067b82 */ /* 0x010ea20000000800 */
[C---:B---3--:R-:W-:Y:S01]  /*16240*/  IMAD.WIDE R14, R2.reuse, 0x4, R240 ;  /* 0x00000004020e7825 */ /* 0x048fe200078e02f0 */
[----:B------:R-:W-:Y:S03]  /*16250*/  STL.64 [R1+0xc70], R16 ;  /* 0x000c701001007387 */ /* 0x000fe60000100a00 */
[C---:B------:R-:W-:Y:S01]  /*16260*/  IMAD.WIDE R10, R2.reuse, 0x4, R242 ;  /* 0x00000004020a7825 */ /* 0x040fe200078e02f2 */
[----:B------:R-:W3:Y:S02]  /*16270*/  LDL.LU.64 R12, [R1+0xc38] ;  /* 0x000c3800010c7983 */ /* 0x000ee40000300a00 */
[----:B------:R-:W4:Y:S02]  /*16280*/  LDC R7, c[0x0][0x3a0] ;  /* 0x0000e800ff077b82 */ /* 0x000f240000000800 */
[----:B------:R-:W2:Y:S04]  /*16290*/  LDL.LU.64 R238, [R1+0xc30] ;  /* 0x000c300001ee7983 */ /* 0x000ea80000300a00 */
[----:B------:R-:W-:Y:S04]  /*162a0*/  STL.64 [R1+0xc68], R14 ;  /* 0x000c680e01007387 */ /* 0x000fe80000100a00 */
[----:B------:R1:W-:Y:S04]  /*162b0*/  STL.64 [R1+0xc60], R10 ;  /* 0x000c600a01007387 */ /* 0x0003e80000100a00 */
[----:B------:R-:W4:Y:S04]  /*162c0*/  LDL.LU.64 R240, [R1+0xc28] ;  /* 0x000c280001f07983 */ /* 0x000f280000300a00 */
[----:B------:R-:W4:Y:S04]  /*162d0*/  LDL.LU.64 R242, [R1+0xc20] ;  /* 0x000c200001f27983 */ /* 0x000f280000300a00 */
[----:B------:R1:W-:Y:S04]  /*162e0*/  LDGSTS.E [R82+0x40800], desc[UR16][R18.64], !P6 ;  /* 0x4080000012527fae */ /* 0x0003e8000f1a1010 */
[----:B------:R-:W-:Y:S01]  /*162f0*/  LDGSTS.E [R82+0x40a00], desc[UR16][R16.64], !P6 ;  /* 0x40a0000010527fae */ /* 0x000fe2000f1a1010 */
[----:B------:R-:W-:-:S03]  /*16300*/  IMAD.WIDE R20, R2, 0x4, R244 ;  /* 0x0000000402147825 */ /* 0x000fc600078e02f4 */
[----:B------:R-:W-:Y:S04]  /*16310*/  LDGSTS.E [R82+0x40c00], desc[UR16][R14.64], !P3 ;  /* 0x40c000000e527fae */ /* 0x000fe8000d9a1010 */
[----:B------:R1:W-:Y:S02]  /*16320*/  LDGSTS.E [R82+0x40e00], desc[UR16][R10.64], !P3 ;  /* 0x40e000000a527fae */ /* 0x0003e4000d9a1010 */
[----:B-1----:R-:W-:Y:S02]  /*16330*/  IMAD.WIDE R18, R2, 0x4, R246 ;  /* 0x0000000402127825 */ /* 0x002fe400078e02f6 */
[----:B------:R-:W-:Y:S01]  /*16340*/  STL.64 [R1+0xc58], R20 ;  /* 0x000c581401007387 */ /* 0x000fe20000100a00 */
[----:B------:R-:W-:Y:S01]  /*16350*/  ISETP.GE.U32.AND P3, PT, R0, 0x7ffffe79, PT ;  /* 0x7ffffe790000780c */ /* 0x000fe20003f66070 */
[----:B------:R-:W-:-:S02]  /*16360*/  VIADD R0, R8, 0xfffffef6 ;  /* 0xfffffef608007836 */ /* 0x000fc40000000000 */
[----:B------:R3:W-:Y:S04]  /*16370*/  STL.64 [R1+0xc50], R18 ;  /* 0x000c501201007387 */ /* 0x0007e80000100a00 */
[----:B------:R-:W4:Y:S01]  /*16380*/  LDL.LU.64 R244, [R1+0xc18] ;  /* 0x000c180001f47983 */ /* 0x000f220000300a00 */
[----:B------:R-:W-:Y:S01]  /*16390*/  VIADD R4, R252, 0xfffffef9 ;  /* 0xfffffef9fc047836 */ /* 0x000fe20000000000 */
[----:B------:R-:W1:Y:S02]  /*163a0*/  LDC R11, c[0x0][0x3a0] ;  /* 0x0000e800ff0b7b82 */ /* 0x000e640000000800 */
[----:B------:R-:W-:Y:S04]  /*163b0*/  LDGSTS.E [R82+0x41000], desc[UR16][R20.64], !P5 ;  /* 0x4100000014527fae */ /* 0x000fe8000e9a1010 */
[----:B------:R-:W4:Y:S02]  /*163c0*/  LDL.LU.64 R246, [R1+0xc10] ;  /* 0x000c100001f67983 */ /* 0x000f240000300a00 */
[----:B------:R-:W1:Y:S02]  /*163d0*/  LDC R10, c[0x0][0x3a0] ;  /* 0x0000e800ff0a7b82 */ /* 0x000e640000000800 */
[----:B------:R3:W-:Y:S01]  /*163e0*/  LDGSTS.E [R82+0x41200], desc[UR16][R18.64], !P5 ;  /* 0x4120000012527fae */ /* 0x0007e2000e9a1010 */
[----:B------:R-:W-:-:S04]  /*163f0*/  IMAD.WIDE R228, R3, 0x4, R228 ;  /* 0x0000000403e47825 */ /* 0x000fc800078e02e4 */
[----:B------:R-:W-:Y:S01]  /*16400*/  IMAD.WIDE R230, R3, 0x4, R230 ;  /* 0x0000000403e67825 */ /* 0x000fe200078e02e6 */
[----:B------:R-:W1:Y:S03]  /*16410*/  LDC R252, c[0x0][0x3a0] ;  /* 0x0000e800fffc7b82 */ /* 0x000e660000000800 */
[----:B------:R-:W-:-:S04]  /*16420*/  IMAD.WIDE R16, R2, 0x4, R248 ;  /* 0x0000000402107825 */ /* 0x000fc800078e02f8 */
[----:B------:R-:W-:Y:S01]  /*16430*/  IMAD.WIDE R14, R2, 0x4, R250 ;  /* 0x00000004020e7825 */ /* 0x000fe200078e02fa */
[----:B------:R2:W-:Y:S04]  /*16440*/  STL.64 [R1+0xc48], R16 ;  /* 0x000c481001007387 */ /* 0x0005e80000100a00 */
[----:B------:R2:W-:Y:S04]  /*16450*/  LDGSTS.E [R82+0x41400], desc[UR16][R16.64], !P1 ;  /* 0x4140000010527fae */ /* 0x0005e8000c9a1010 */
[----:B------:R4:W-:Y:S04]  /*16460*/  STL.64 [R1+0xc40], R14 ;  /* 0x000c400e01007387 */ /* 0x0009e80000100a00 */
[----:B------:R-:W4:Y:S04]  /*16470*/  LDL.LU.64 R248, [R1+0xc08] ;  /* 0x000c080001f87983 */ /* 0x000f280000300a00 */
[----:B------:R4:W-:Y:S01]  /*16480*/  LDGSTS.E [R82+0x41600], desc[UR16][R14.64], !P1 ;  /* 0x416000000e527fae */ /* 0x0009e2000c9a1010 */
[----:B------:R-:W-:-:S02]  /*16490*/  ISETP.GE.U32.AND P1, PT, R0, 0x7ffffe77, PT ;  /* 0x7ffffe770000780c */ /* 0x000fc40003f26070 */
[----:B------:R-:W-:Y:S01]  /*164a0*/  IADD3 R0, PT, PT, R9, -0x10c, RZ ;  /* 0xfffffef409007810 */ /* 0x000fe20007ffe0ff */
[----:B------:R-:W4:Y:S01]  /*164b0*/  LDL.LU.64 R250, [R1+0xc00] ;  /* 0x000c000001fa7983 */ /* 0x000f220000300a00 */
[----:B---3--:R-:W-:-:S04]  /*164c0*/  IMAD.WIDE R18, R2, 0x4, R12 ;  /* 0x0000000402127825 */ /* 0x008fc800078e020c */
[C---:B--2---:R-:W-:Y:S01]  /*164d0*/  IMAD.WIDE R16, R2.reuse, 0x4, R238 ;  /* 0x0000000402107825 */ /* 0x044fe200078e02ee */
[----:B------:R2:W-:Y:S04]  /*164e0*/  STL.64 [R1+0xc38], R18 ;  /* 0x000c381201007387 */ /* 0x0005e80000100a00 */
[----:B------:R-:W-:Y:S04]  /*164f0*/  STL.64 [R1+0xc30], R16 ;  /* 0x000c301001007387 */ /* 0x000fe80000100a00 */
[----:B------:R-:W3:Y:S01]  /*16500*/  LDL.LU.64 R12, [R1+0xbf8] ;  /* 0x000bf800010c7983 */ /* 0x000ee20000300a00 */
[----:B----4-:R-:W-:-:S03]  /*16510*/  IMAD.WIDE R14, R2, 0x4, R240 ;  /* 0x00000004020e7825 */ /* 0x010fc600078e02f0 */
[----:B------:R-:W4:Y:S01]  /*16520*/  LDL.LU.64 R238, [R1+0xbf0] ;  /* 0x000bf00001ee7983 */ /* 0x000f220000300a00 */
[----:B------:R-:W-:-:S03]  /*16530*/  IMAD.WIDE R8, R2, 0x4, R242 ;  /* 0x0000000402087825 */ /* 0x000fc600078e02f2 */
[----:B------:R-:W-:Y:S04]  /*16540*/  STL.64 [R1+0xc28], R14 ;  /* 0x000c280e01007387 */ /* 0x000fe80000100a00 */
[----:B------:R1:W-:Y:S04]  /*16550*/  STL.64 [R1+0xc20], R8 ;  /* 0x000c200801007387 */ /* 0x0003e80000100a00 */
[----:B------:R-:W4:Y:S04]  /*16560*/  LDL.LU.64 R240, [R1+0xbe8] ;  /* 0x000be80001f07983 */ /* 0x000f280000300a00 */
[----:B------:R-:W4:Y:S01]  /*16570*/  LDL.LU.64 R242, [R1+0xbe0] ;  /* 0x000be00001f27983 */ /* 0x000f220000300a00 */
[----:B------:R-:W-:-:S02]  /*16580*/  ISETP.GE.U32.AND P6, PT, R4, 0x7ffffe7a, PT ;  /* 0x7ffffe7a0400780c */ /* 0x000fc40003fc6070 */
[----:B------:R-:W-:Y:S02]  /*16590*/  IADD3 R4, PT, PT, R5, -0x109, RZ ;  /* 0xfffffef705047810 */ /* 0x000fe40007ffe0ff */
[----:B------:R-:W1:Y:S02]  /*165a0*/  LDC R5, c[0x0][0x3a0] ;  /* 0x0000e800ff057b82 */ /* 0x000e640000000800 */
[----:B------:R-:W-:-:S07]  /*165b0*/  ISETP.GE.U32.AND P5, PT, R4, 0x7ffffe78, PT ;  /* 0x7ffffe780400780c */ /* 0x000fce0003fa6070 */
[----:B------:R2:W-:Y:S01]  /*165c0*/  LDGSTS.E [R82+0x41800], desc[UR16][R18.64], !P6 ;  /* 0x4180000012527fae */ /* 0x0005e2000f1a1010 */
[----:B------:R-:W-:-:S03]  /*165d0*/  IMAD.WIDE R20, R2, 0x4, R244 ;  /* 0x0000000402147825 */ /* 0x000fc600078e02f4 */
[----:B------:R-:W-:Y:S04]  /*165e0*/  LDGSTS.E [R82+0x41a00], desc[UR16][R16.64], !P6 ;  /* 0x41a0000010527fae */ /* 0x000fe8000f1a1010 */
[----:B------:R-:W-:Y:S01]  /*165f0*/  LDGSTS.E [R82+0x41c00], desc[UR16][R14.64], !P3 ;  /* 0x41c000000e527fae */ /* 0x000fe2000d9a1010 */
[----:B--2---:R-:W-:-:S03]  /*16600*/  IMAD.WIDE R18, R2, 0x4, R246 ;  /* 0x0000000402127825 */ /* 0x004fc600078e02f6 */
[----:B------:R3:W-:Y:S04]  /*16610*/  STL.64 [R1+0xc18], R20 ;  /* 0x000c181401007387 */ /* 0x0007e80000100a00 */
[----:B------:R4:W-:Y:S04]  /*16620*/  STL.64 [R1+0xc10], R18 ;  /* 0x000c101201007387 */ /* 0x0009e80000100a00 */
[----:B------:R1:W-:Y:S04]  /*16630*/  LDGSTS.E [R82+0x41e00], desc[UR16][R8.64], !P3 ;  /* 0x41e0000008527fae */ /* 0x0003e8000d9a1010 */
[----:B------:R-:W2:Y:S04]  /*16640*/  LDL.LU.64 R244, [R1+0xbd8] ;  /* 0x000bd80001f47983 */ /* 0x000ea80000300a00 */
[----:B------:R-:W2:Y:S04]  /*16650*/  LDL.LU.64 R246, [R1+0xbd0] ;  /* 0x000bd00001f67983 */ /* 0x000ea80000300a00 */
[----:B------:R3:W-:Y:S01]  /*16660*/  LDGSTS.E [R82+0x42000], desc[UR16][R20.64], !P5 ;  /* 0x4200000014527fae */ /* 0x0007e2000e9a1010 */
[----:B------:R-:W-:Y:S01]  /*16670*/  VIADD R4, R6, 0xfffffef5 ;  /* 0xfffffef506047836 */ /* 0x000fe20000000000 */
[----:B-1----:R-:W1:Y:S02]  /*16680*/  LDC R8, c[0x0][0x3a0] ;  /* 0x0000e800ff087b82 */ /* 0x002e640000000800 */
[----:B------:R4:W-:Y:S01]  /*16690*/  LDGSTS.E [R82+0x42200], desc[UR16][R18.64], !P5 ;  /* 0x4220000012527fae */ /* 0x0009e2000e9a1010 */
[----:B------:R-:W-:-:S04]  /*166a0*/  IMAD.WIDE R16, R2, 0x4, R248 ;  /* 0x0000000402107825 */ /* 0x000fc800078e02f8 */
[----:B------:R-:W-:Y:S01]  /*166b0*/  IMAD.WIDE R14, R2, 0x4, R250 ;  /* 0x00000004020e7825 */ /* 0x000fe200078e02fa */
[----:B------:R1:W-:Y:S01]  /*166c0*/  STL.64 [R1+0xc08], R16 ;  /* 0x000c081001007387 */ /* 0x0003e20000100a00 */
[----:B------:R-:W-:Y:S01]  /*166d0*/  ISETP.GE.U32.AND P3, PT, R0, 0x7ffffe75, PT ;  /* 0x7ffffe750000780c */ /* 0x000fe20003f66070 */
[----:B------:R-:W2:Y:S02]  /*166e0*/  LDC R6, c[0x0][0x3a0] ;  /* 0x0000e800ff067b82 */ /* 0x000ea40000000800 */
[----:B------:R1:W-:Y:S04]  /*166f0*/  STL.64 [R1+0xc00], R14 ;  /* 0x000c000e01007387 */ /* 0x0003e80000100a00 */
[----:B------:R-:W2:Y:S02]  /*16700*/  LDL.LU.64 R248, [R1+0xbc8] ;  /* 0x000bc80001f87983 */ /* 0x000ea40000300a00 */
[----:B------:R-:W2:Y:S02]  /*16710*/  LDC R9, c[0x0][0x3a0] ;  /* 0x0000e800ff097b82 */ /* 0x000ea40000000800 */
        /* <DEDUP_REMOVED lines=15> */
[----:B------:R-:W-:Y:S01]  /*16810*/  ISETP.GE.U32.AND P6, PT, R4, 0x7ffffe76, PT ;  /* 0x7ffffe760400780c */ /* 0x000fe20003fc6070 */
[----:B------:R-:W-:-:S02]  /*16820*/  VIADD R0, R11, 0xfffffef2 ;  /* 0xfffffef20b007836 */ /* 0x000fc40000000000 */
[----:B------:R-:W-:Y:S01]  /*16830*/  VIADD R4, R7, 0xfffffef3 ;  /* 0xfffffef307047836 */ /* 0x000fe20000000000 */
[----:B------:R-:W1:Y:S02]  /*16840*/  LDC R11, c[0x0][0x3a0] ;  /* 0x0000e800ff0b7b82 */ /* 0x000e640000000800 */
[----:B------:R-:W-:Y:S02]  /*16850*/  ISETP.GE.U32.AND P1, PT, R0, 0x7ffffe73, PT ;  /* 0x7ffffe730000780c */ /* 0x000fe40003f26070 */
[----:B------:R-:W-:Y:S01]  /*16860*/  ISETP.GE.U32.AND P5, PT, R4, 0x7ffffe74, PT ;  /* 0x7ffffe740400780c */ /* 0x000fe20003fa6070 */
[----:B------:R-:W-:-:S04]  /*16870*/  VIADD R0, R10, 0xfffffef0 ;  /* 0xfffffef00a007836 */ /* 0x000fc80000000000 */
[----:B------:R2:W-:Y:S01]  /*16880*/  LDGSTS.E [R82+0x42800], desc[UR16][R20.64], !P6 ;  /* 0x4280000014527fae */ /* 0x0005e2000f1a1010 */
[----:B------:R-:W1:Y:S03]  /*16890*/  LDC R7, c[0x0][0x3a0] ;  /* 0x0000e800ff077b82 */ /* 0x000e660000000800 */
[----:B------:R3:W-:Y:S04]  /*168a0*/  LDGSTS.E [R82+0x42a00], desc[UR16][R18.64], !P6 ;  /* 0x42a0000012527fae */ /* 0x0007e8000f1a1010 */
[----:B------:R1:W-:Y:S01]  /*168b0*/  LDGSTS.E [R82+0x42c00], desc[UR16][R16.64], !P3 ;  /* 0x42c0000010527fae */ /* 0x0003e2000d9a1010 */
[----:B--2---:R-:W-:-:S03]  /*168c0*/  IMAD.WIDE R20, R2, 0x4, R244 ;  /* 0x0000000402147825 */ /* 0x004fc600078e02f4 */
[----:B------:R2:W-:Y:S01]  /*168d0*/  LDGSTS.E [R82+0x42e00], desc[UR16][R14.64], !P3 ;  /* 0x42e000000e527fae */ /* 0x0005e2000d9a1010 */
[----:B---3--:R-:W-:-:S03]  /*168e0*/  IMAD.WIDE R18, R2, 0x4, R246 ;  /* 0x0000000402127825 */ /* 0x008fc600078e02f6 */
[----:B------:R-:W-:Y:S01]  /*168f0*/  STL.64 [R1+0xbd8], R20 ;  /* 0x000bd81401007387 */ /* 0x000fe20000100a00 */
[----:B------:R-:W-:-:S03]  /*16900*/  ISETP.GE.U32.AND P3, PT, R0, 0x7ffffe71, PT ;  /* 0x7ffffe710000780c */ /* 0x000fc60003f66070 */
[----:B------:R4:W-:Y:S01]  /*16910*/  STL.64 [R1+0xbd0], R18 ;  /* 0x000bd01201007387 */ /* 0x0009e20000100a00 */
[----:B------:R-:W-:Y:S02]  /*16920*/  IADD3 R0, PT, PT, R8, -0x112, RZ ;  /* 0xfffffeee08007810 */ /* 0x000fe40007ffe0ff */
[----:B------:R-:W-:Y:S01]  /*16930*/  IADD3 R4, PT, PT, R5, -0x10f, RZ ;  /* 0xfffffef105047810 */ /* 0x000fe20007ffe0ff */
[----:B------:R-:W3:Y:S01]  /*16940*/  LDL.LU.64 R244, [R1+0xb98] ;  /* 0x000b980001f47983 */ /* 0x000ee20000300a00 */
[----:B------:R-:W1:Y:S03]  /*16950*/  LDC R5, c[0x0][0x3a0] ;  /* 0x0000e800ff057b82 */ /* 0x000e660000000800 */
[----:B------:R-:W-:Y:S04]  /*16960*/  LDGSTS.E [R82+0x43000], desc[UR16][R20.64], !P5 ;  /* 0x4300000014527fae */ /* 0x000fe8000e9a1010 */
[----:B------:R-:W3:Y:S01]  /*16970*/  LDL.LU.64 R246, [R1+0xb90] ;  /* 0x000b900001f67983 */ /* 0x000ee20000300a00 */
[----:B------:R-:W1:Y:S03]  /*16980*/  LDC R8, c[0x0][0x3a0] ;  /* 0x0000e800ff087b82 */ /* 0x000e660000000800 */
[----:B------:R4:W-:Y:S01]  /*16990*/  LDGSTS.E [R82+0x43200], desc[UR16][R18.64], !P5 ;  /* 0x4320000012527fae */ /* 0x0009e2000e9a1010 */
[----:B-1----:R-:W-:-:S04]  /*169a0*/  IMAD.WIDE R16, R2, 0x4, R248 ;  /* 0x0000000402107825 */ /* 0x002fc800078e02f8 */
[----:B--2---:R-:W-:Y:S01]  /*169b0*/  IMAD.WIDE R14, R2, 0x4, R250 ;  /* 0x00000004020e7825 */ /* 0x004fe200078e02fa */
[----:B------:R1:W-:Y:S04]  /*169c0*/  STL.64 [R1+0xbc8], R16 ;  /* 0x000bc81001007387 */ /* 0x0003e80000100a00 */
[----:B------:R1:W-:Y:S04]  /*169d0*/  LDGSTS.E [R82+0x43400], desc[UR16][R16.64], !P1 ;  /* 0x4340000010527fae */ /* 0x0003e8000c9a1010 */
[----:B------:R2:W-:Y:S04]  /*169e0*/  STL.64 [R1+0xbc0], R14 ;  /* 0x000bc00e01007387 */ /* 0x0005e80000100a00 */
[----:B------:R-:W3:Y:S04]  /*169f0*/  LDL.LU.64 R248, [R1+0xb88] ;  /* 0x000b880001f87983 */ /* 0x000ee80000300a00 */
[----:B------:R2:W-:Y:S01]  /*16a00*/  LDGSTS.E [R82+0x43600], desc[UR16][R14.64], !P1 ;  /* 0x436000000e527fae */ /* 0x0005e2000c9a1010 */
[----:B------:R-:W-:Y:S01]  /*16a10*/  ISETP.GE.U32.AND P1, PT, R0, 0x7ffffe6f, PT ;  /* 0x7ffffe6f0000780c */ /* 0x000fe20003f26070 */
[----:B------:R-:W-:-:S02]  /*16a20*/  VIADD R0, R11, 0xfffffeec ;  /* 0xfffffeec0b007836 */ /* 0x000fc40000000000 */
[----:B------:R-:W3:Y:S01]  /*16a30*/  LDL.LU.64 R250, [R1+0xb80] ;  /* 0x000b800001fa7983 */ /* 0x000ee20000300a00 */
[----:B----4-:R-:W-:-:S04]  /*16a40*/  IMAD.WIDE R18, R2, 0x4, R12 ;  /* 0x0000000402127825 */ /* 0x010fc800078e020c */
[C---:B-1----:R-:W-:Y:S01]  /*16a50*/  IMAD.WIDE R16, R2.reuse, 0x4, R238 ;  /* 0x0000000402107825 */ /* 0x042fe200078e02ee */
[----:B------:R1:W-:Y:S04]  /*16a60*/  STL.64 [R1+0xbb8], R18 ;  /* 0x000bb81201007387 */ /* 0x0003e80000100a00 */
[----:B------:R-:W-:Y:S04]  /*16a70*/  STL.64 [R1+0xbb0], R16 ;  /* 0x000bb01001007387 */ /* 0x000fe80000100a00 */
[----:B------:R-:W4:Y:S01]  /*16a80*/  LDL.LU.64 R12, [R1+0xb78] ;  /* 0x000b7800010c7983 */ /* 0x000f220000300a00 */
[----:B--2---:R-:W-:-:S03]  /*16a90*/  IMAD.WIDE R14, R2, 0x4, R240 ;  /* 0x00000004020e7825 */ /* 0x004fc600078e02f0 */
[----:B------:R-:W2:Y:S01]  /*16aa0*/  LDL.LU.64 R238, [R1+0xb70] ;  /* 0x000b700001ee7983 */ /* 0x000ea20000300a00 */
[----:B------:R-:W-:-:S03]  /*16ab0*/  IMAD.WIDE R10, R2, 0x4, R242 ;  /* 0x00000004020a7825 */ /* 0x000fc600078e02f2 */
[----:B------:R-:W-:Y:S04]  /*16ac0*/  STL.64 [R1+0xba8], R14 ;  /* 0x000ba80e01007387 */ /* 0x000fe80000100a00 */
[----:B------:R1:W-:Y:S04]  /*16ad0*/  STL.64 [R1+0xba0], R10 ;  /* 0x000ba00a01007387 */ /* 0x0003e80000100a00 */
[----:B------:R-:W2:Y:S04]  /*16ae0*/  LDL.LU.64 R240, [R1+0xb68] ;  /* 0x000b680001f07983 */ /* 0x000ea80000300a00 */
[----:B------:R-:W2:Y:S01]  /*16af0*/  LDL.LU.64 R242, [R1+0xb60] ;  /* 0x000b600001f27983 */ /* 0x000ea20000300a00 */
[----:B------:R-:W-:Y:S01]  /*16b00*/  ISETP.GE.U32.AND P6, PT, R4, 0x7ffffe72, PT ;  /* 0x7ffffe720400780c */ /* 0x000fe20003fc6070 */
[----:B------:R-:W-:-:S02]  /*16b10*/  VIADD R4, R6, 0xfffffeef ;  /* 0xfffffeef06047836 */ /* 0x000fc40000000000 */
[----:B------:R-:W2:Y:S03]  /*16b20*/  LDC R6, c[0x0][0x3a0] ;  /* 0x0000e800ff067b82 */ /* 0x000ea60000000800 */
[----:B------:R-:W-:-:S07]  /*16b30*/  ISETP.GE.U32.AND P5, PT, R4, 0x7ffffe70, PT ;  /* 0x7ffffe700400780c */ /* 0x000fce0003fa6070 */
[----:B------:R1:W-:Y:S04]  /*16b40*/  LDGSTS.E [R82+0x43800], desc[UR16][R18.64], !P6 ;  /* 0x4380000012527fae */ /* 0x0003e8000f1a1010 */
[----:B------:R-:W-:Y:S04]  /*16b50*/  LDGSTS.E [R82+0x43a00], desc[UR16][R16.64], !P6 ;  /* 0x43a0000010527fae */ /* 0x000fe8000f1a1010 */
[----:B------:R-:W-:Y:S01]  /*16b60*/  LDGSTS.E [R82+0x43c00], desc[UR16][R14.64], !P3 ;  /* 0x43c000000e527fae */ /* 0x000fe2000d9a1010 */
[----:B---3--:R-:W-:-:S03]  /*16b70*/  IMAD.WIDE R20, R2, 0x4, R244 ;  /* 0x0000000402147825 */ /* 0x008fc600078e02f4 */
[----:B------:R3:W-:Y:S01]  /*16b80*/  LDGSTS.E [R82+0x43e00], desc[UR16][R10.64], !P3 ;  /* 0x43e000000a527fae */ /* 0x0007e2000d9a1010 */
[----:B-1----:R-:W-:-:S03]  /*16b90*/  IMAD.WIDE R18, R2, 0x4, R246 ;  /* 0x0000000402127825 */ /* 0x002fc600078e02f6 */
[----:B------:R4:W-:Y:S04]  /*16ba0*/  STL.64 [R1+0xb98], R20 ;  /* 0x000b981401007387 */ /* 0x0009e80000100a00 */
[----:B------:R2:W-:Y:S01]  /*16bb0*/  STL.64 [R1+0xb90], R18 ;  /* 0x000b901201007387 */ /* 0x0005e20000100a00 */
[----:B------:R-:W-:Y:S01]  /*16bc0*/  VIADD R4, R7, 0xfffffeed ;  /* 0xfffffeed07047836 */ /* 0x000fe20000000000 */
[----:B---3--:R-:W1:Y:S02]  /*16bd0*/  LDC R10, c[0x0][0x3a0] ;  /* 0x0000e800ff0a7b82 */ /* 0x008e640000000800 */
[----:B------:R-:W3:Y:S04]  /*16be0*/  LDL.LU.64 R244, [R1+0xb58] ;  /* 0x000b580001f47983 */ /* 0x000ee80000300a00 */
[----:B------:R-:W3:Y:S04]  /*16bf0*/  LDL.LU.64 R246, [R1+0xb50] ;  /* 0x000b500001f67983 */ /* 0x000ee80000300a00 */
[----:B------:R4:W-:Y:S01]  /*16c00*/  LDGSTS.E [R82+0x44000], desc[UR16][R20.64], !P5 ;  /* 0x4400000014527fae */ /* 0x0009e2000e9a1010 */
[----:B------:R-:W-:-:S03]  /*16c10*/  IMAD.WIDE R16, R2, 0x4, R248 ;  /* 0x0000000402107825 */ /* 0x000fc600078e02f8 */
[----:B------:R2:W-:Y:S01]  /*16c20*/  LDGSTS.E [R82+0x44200], desc[UR16][R18.64], !P5 ;  /* 0x4420000012527fae */ /* 0x0005e2000e9a1010 */
[----:B------:R-:W-:-:S03]  /*16c30*/  IMAD.WIDE R14, R2, 0x4, R250 ;  /* 0x00000004020e7825 */ /* 0x000fc600078e02fa */
[----:B------:R1:W-:Y:S01]  /*16c40*/  STL.64 [R1+0xb88], R16 ;  /* 0x000b881001007387 */ /* 0x0003e20000100a00 */
[----:B------:R-:W-:Y:S01]  /*16c50*/  ISETP.GE.U32.AND P3, PT, R0, 0x7ffffe6d, PT ;  /* 0x7ffffe6d0000780c */ /* 0x000fe20003f66070 */
[----:B------:R-:W3:Y:S02]  /*16c60*/  LDC R7, c[0x0][0x3a0] ;  /* 0x0000e800ff077b82 */ /* 0x000ee40000000800 */
[----:B------:R1:W-:Y:S04]  /*16c70*/  STL.64 [R1+0xb80], R14 ;  /* 0x000b800e01007387 */ /* 0x0003e80000100a00 */
[----:B------:R-:W3:Y:S04]  /*16c80*/  LDL.LU.64 R248, [R1+0xb48] ;  /* 0x000b480001f87983 */ /* 0x000ee80000300a00 */
[----:B------:R-:W3:Y:S04]  /*16c90*/  LDL.LU.64 R250, [R1+0xb40] ;  /* 0x000b400001fa7983 */ /* 0x000ee80000300a00 */
[----:B------:R1:W-:Y:S01]  /*16ca0*/  LDGSTS.E [R82+0x44400], desc[UR16][R16.64], !P1 ;  /* 0x4440000010527fae */ /* 0x0003e2000c9a1010 */
[----:B----4-:R-:W-:-:S03]  /*16cb0*/  IMAD.WIDE R20, R2, 0x4, R12 ;  /* 0x0000000402147825 */ /* 0x010fc600078e020c */
[----:B------:R4:W-:Y:S01]  /*16cc0*/  LDGSTS.E [R82+0x44600], desc[UR16][R14.64], !P1 ;  /* 0x446000000e527fae */ /* 0x0009e2000c9a1010 */
[----:B--2---:R-:W-:-:S03]  /*16cd0*/  IMAD.WIDE R18, R2, 0x4, R238 ;  /* 0x0000000402127825 */ /* 0x004fc600078e02ee */
[----:B------:R-:W-:Y:S04]  /*16ce0*/  STL.64 [R1+0xb78], R20 ;  /* 0x000b781401007387 */ /* 0x000fe80000100a00 */
[----:B------:R3:W-:Y:S04]  /*16cf0*/  STL.64 [R1+0xb70], R18 ;  /* 0x000b701201007387 */ /* 0x0007e80000100a00 */
[----:B------:R-:W2:Y:S01]  /*16d00*/  LDL.LU.64 R12, [R1+0xb38] ;  /* 0x000b3800010c7983 */ /* 0x000ea20000300a00 */
[----:B-1----:R-:W-:-:S03]  /*16d10*/  IMAD.WIDE R16, R2, 0x4, R240 ;  /* 0x0000000402107825 */ /* 0x002fc600078e02f0 */
[----:B------:R-:W2:Y:S01]  /*16d20*/  LDL.LU.64 R238, [R1+0xb30] ;  /* 0x000b300001ee7983 */ /* 0x000ea20000300a00 */
[----:B----4-:R-:W-:-:S03]  /*16d30*/  IMAD.WIDE R14, R2, 0x4, R242 ;  /* 0x00000004020e7825 */ /* 0x010fc600078e02f2 */
[----:B------:R1:W-:Y:S04]  /*16d40*/  STL.64 [R1+0xb68], R16 ;  /* 0x000b681001007387 */ /* 0x0003e80000100a00 */
[----:B------:R4:W-:Y:S04]  /*16d50*/  STL.64 [R1+0xb60], R14 ;  /* 0x000b600e01007387 */ /* 0x0009e80000100a00 */
[----:B------:R-:W2:Y:S04]  /*16d60*/  LDL.LU.64 R240, [R1+0xb28] ;  /* 0x000b280001f07983 */ /* 0x000ea80000300a00 */
[----:B------:R-:W2:Y:S01]  /*16d70*/  LDL.LU.64 R242, [R1+0xb20] ;  /* 0x000b200001f27983 */ /* 0x000ea20000300a00 */
[----:B------:R-:W-:Y:S01]  /*16d80*/  ISETP.GE.U32.AND P6, PT, R4, 0x7ffffe6e, PT ;  /* 0x7ffffe6e0400780c */ /* 0x000fe20003fc6070 */
[----:B------:R-:W-:Y:S01]  /*16d90*/  VIADD R0, R9, 0xfffffeea ;  /* 0xfffffeea09007836 */ /* 0x000fe20000000000 */
[----:B------:R-:W-:Y:S01]  /*16da0*/  IADD3 R4, PT, PT, R5, -0x115, RZ ;  /* 0xfffffeeb05047810 */ /* 0x000fe20007ffe0ff */
[----:B------:R-:W2:Y:S03]  /*16db0*/  LDC R9, c[0x0][0x3a0] ;  /* 0x0000e800ff097b82 */ /* 0x000ea60000000800 */
[----:B------:R-:W-:-:S02]  /*16dc0*/  ISETP.GE.U32.AND P5, PT, R4, 0x7ffffe6c, PT ;  /* 0x7ffffe6c0400780c */ /* 0x000fc40003fa6070 */
[----:B------:R-:W-:Y:S02]  /*16dd0*/  ISETP.GE.U32.AND P1, PT, R0, 0x7ffffe6b, PT ;  /* 0x7ffffe6b0000780c */ /* 0x000fe40003f26070 */
[----:B------:R-:W-:-:S03]  /*16de0*/  IADD3 R0, PT, PT, R8, -0x118, RZ ;  /* 0xfffffee808007810 */ /* 0x000fc60007ffe0ff */
[----:B------:R-:W-:Y:S01]  /*16df0*/  LDGSTS.E [R82+0x44800], desc[UR16][R20.64], !P6 ;  /* 0x4480000014527fae */ /* 0x000fe2000f1a1010 */
[----:B------:R-:W-:Y:S01]  /*16e00*/  VIADD R4, R6, 0xfffffee9 ;  /* 0xfffffee906047836 */ /* 0x000fe20000000000 */
[----:B------:R-:W2:Y:S02]  /*16e10*/  LDC R8, c[0x0][0x3a0] ;  /* 0x0000e800ff087b82 */ /* 0x000ea40000000800 */
[----:B------:R3:W-:Y:S04]  /*16e20*/  LDGSTS.E [R82+0x44a00], desc[UR16][R18.64], !P6 ;  /* 0x44a0000012527fae */ /* 0x0007e8000f1a1010 */
[----:B------:R1:W-:Y:S02]  /*16e30*/  LDGSTS.E [R82+0x44c00], desc[UR16][R16.64], !P3 ;  /* 0x44c0000010527fae */ /* 0x0003e4000d9a1010 */
[----:B------:R-:W2:Y:S02]  /*16e40*/  LDC R5, c[0x0][0x3a0] ;  /* 0x0000e800ff057b82 */ /* 0x000ea40000000800 */
[----:B------:R4:W-:Y:S01]  /*16e50*/  LDGSTS.E [R82+0x44e00], desc[UR16][R14.64], !P3 ;  /* 0x44e000000e527fae */ /* 0x0009e2000d9a1010 */
[----:B------:R-:W-:Y:S01]  /*16e60*/  ISETP.GE.U32.AND P3, PT, R0, 0x7ffffe69, PT ;  /* 0x7ffffe690000780c */ /* 0x000fe20003f66070 */
[----:B---3--:R-:W-:-:S04]  /*16e70*/  IMAD.WIDE R18, R2, 0x4, R244 ;  /* 0x0000000402127825 */ /* 0x008fc800078e02f4 */
[----:B------:R-:W3:Y:S01]  /*16e80*/  LDC R6, c[0x0][0x3a0] ;  /* 0x0000e800ff067b82 */ /* 0x000ee20000000800 */
[----:B-1----:R-:W-:Y:S01]  /*16e90*/  IMAD.WIDE R16, R2, 0x4, R246 ;  /* 0x0000000402107825 */ /* 0x002fe200078e02f6 */
[----:B------:R1:W-:Y:S03]  /*16ea0*/  STL.64 [R1+0xb58], R18 ;  /* 0x000b581201007387 */ /* 0x0003e60000100a00 */
[----:B------:R-:W-:Y:S01]  /*16eb0*/  VIADD R0, R10, 0xfffffee6 ;  /* 0xfffffee60a007836 */ /* 0x000fe20000000000 */
[----:B------:R1:W-:Y:S04]  /*16ec0*/  STL.64 [R1+0xb50], R16 ;  /* 0x000b501001007387 */ /* 0x0003e80000100a00 */
[----:B------:R-:W3:Y:S04]  /*16ed0*/  LDL.LU.64 R244, [R1+0xb18] ;  /* 0x000b180001f47983 */ /* 0x000ee80000300a00 */
[----:B------:R-:W3:Y:S04]  /*16ee0*/  LDL.LU.64 R246, [R1+0xb10] ;  /* 0x000b100001f67983 */ /* 0x000ee80000300a00 */
[----:B------:R1:W-:Y:S04]  /*16ef0*/  LDGSTS.E [R82+0x45000], desc[UR16][R18.64], !P5 ;  /* 0x4500000012527fae */ /* 0x0003e8000e9a1010 */
[----:B------:R1:W-:Y:S01]  /*16f00*/  LDGSTS.E [R82+0x45200], desc[UR16][R16.64], !P5 ;  /* 0x4520000010527fae */ /* 0x0003e2000e9a1010 */
[----:B----4-:R-:W-:-:S04]  /*16f10*/  IMAD.WIDE R14, R2, 0x4, R248 ;  /* 0x00000004020e7825 */ /* 0x010fc800078e02f8 */
[C---:B------:R-:W-:Y:S01]  /*16f20*/  IMAD.WIDE R10, R2.reuse, 0x4, R250 ;  /* 0x00000004020a7825 */ /* 0x040fe200078e02fa */
[----:B------:R-:W-:Y:S04]  /*16f30*/  STL.64 [R1+0xb48], R14 ;  /* 0x000b480e01007387 */ /* 0x000fe80000100a00 */
[----:B------:R4:W-:Y:S04]  /*16f40*/  STL.64 [R1+0xb40], R10 ;  /* 0x000b400a01007387 */ /* 0x0009e80000100a00 */
[----:B------:R-:W3:Y:S04]  /*16f50*/  LDL.LU.64 R248, [R1+0xb08] ;  /* 0x000b080001f87983 */ /* 0x000ee80000300a00 */
[----:B------:R-:W3:Y:S04]  /*16f60*/  LDL.LU.64 R250, [R1+0xb00] ;  /* 0x000b000001fa7983 */ /* 0x000ee80000300a00 */
[----:B------:R-:W-:Y:S01]  /*16f70*/  LDGSTS.E [R82+0x45400], desc[UR16][R14.64], !P1 ;  /* 0x454000000e527fae */ /* 0x000fe2000c9a1010 */
[----:B--2---:R-:W-:Y:S01]  /*16f80*/  IMAD.WIDE R20, R2, 0x4, R12 ;  /* 0x0000000402147825 */ /* 0x004fe200078e020c */
[----:B------:R-:W-:-:S02]  /*16f90*/  ISETP.GE.U32.AND P6, PT, R4, 0x7ffffe6a, PT ;  /* 0x7ffffe6a0400780c */ /* 0x000fc40003fc6070 */
[----:B------:R4:W-:Y:S01]  /*16fa0*/  LDGSTS.E [R82+0x45600], desc[UR16][R10.64], !P1 ;  /* 0x456000000a527fae */ /* 0x0009e2000c9a1010 */
[----:B-1----:R-:W-:-:S03]  /*16fb0*/  IMAD.WIDE R18, R2, 0x4, R238 ;  /* 0x0000000402127825 */ /* 0x002fc600078e02ee */
[----:B------:R3:W-:Y:S04]  /*16fc0*/  STL.64 [R1+0xb38], R20 ;  /* 0x000b381401007387 */ /* 0x0007e80000100a00 */
[----:B------:R1:W-:Y:S04]  /*16fd0*/  STL.64 [R1+0xb30], R18 ;  /* 0x000b301201007387 */ /* 0x0003e80000100a00 */
[----:B------:R-:W2:Y:S01]  /*16fe0*/  LDL.LU.64 R12, [R1+0xaf8] ;  /* 0x000af800010c7983 */ /* 0x000ea20000300a00 */
[C---:B------:R-:W-:Y:S01]  /*16ff0*/  IMAD.WIDE R16, R2.reuse, 0x4, R240 ;  /* 0x0000000402107825 */ /* 0x040fe200078e02f0 */
[----:B----4-:R-:W4:Y:S02]  /*17000*/  LDC R10, c[0x0][0x3a0] ;  /* 0x0000e800ff0a7b82 */ /* 0x010f240000000800 */
        /* <DEDUP_REMOVED lines=8> */
[----:B------:R-:W2:Y:S01]  /*17090*/  LDC R7, c[0x0][0x3a0] ;  /* 0x0000e800ff077b82 */ /* 0x000ea20000000800 */
[----:B------:R3:W-:Y:S02]  /*170a0*/  LDGSTS.E [R82+0x45800], desc[UR16][R20.64], !P6 ;  /* 0x4580000014527fae */ /* 0x0007e4000f1a1010 */
[----:B------:R-:W-:-:S02]  /*170b0*/  ISETP.GE.U32.AND P5, PT, R4, 0x7ffffe68, PT ;  /* 0x7ffffe680400780c */ /* 0x000fc40003fa6070 */
[----:B------:R1:W-:Y:S01]  /*170c0*/  LDGSTS.E [R82+0x45a00], desc[UR16][R18.64], !P6 ;  /* 0x45a0000012527fae */ /* 0x0003e2000f1a1010 */
[----:B------:R-:W-:Y:S02]  /*170d0*/  VIADD R0, R9, 0xfffffee4 ;  /* 0xfffffee409007836 */ /* 0x000fe40000000000 */
[C---:B---3--:R-:W-:Y:S01]  /*170e0*/  IMAD.WIDE R20, R2.reuse, 0x4, R244 ;  /* 0x0000000402147825 */ /* 0x048fe200078e02f4 */
[----:B------:R3:W-:Y:S01]  /*170f0*/  LDGSTS.E [R82+0x45c00], desc[UR16][R16.64], !P3 ;  /* 0x45c0000010527fae */ /* 0x0007e2000d9a1010 */
[----:B------:R-:W-:Y:S01]  /*17100*/  IADD3 R4, PT, PT, R5, -0x11b, RZ ;  /* 0xfffffee505047810 */ /* 0x000fe20007ffe0ff */
[----:B------:R-:W2:Y:S01]  /*17110*/  LDC R9, c[0x0][0x3a0] ;  /* 0x0000e800ff097b82 */ /* 0x000ea20000000800 */
[----:B-1----:R-:W-:Y:S01]  /*17120*/  IMAD.WIDE R18, R2, 0x4, R246 ;  /* 0x0000000402127825 */ /* 0x002fe200078e02f6 */
[----:B------:R1:W-:Y:S01]  /*17130*/  LDGSTS.E [R82+0x45e00], desc[UR16][R14.64], !P3 ;  /* 0x45e000000e527fae */ /* 0x0003e2000d9a1010 */
[----:B------:R-:W-:-:S03]  /*17140*/  ISETP.GE.U32.AND P3, PT, R0, 0x7ffffe65, PT ;  /* 0x7ffffe650000780c */ /* 0x000fc60003f66070 */
[----:B------:R-:W-:Y:S01]  /*17150*/  STL.64 [R1+0xb18], R20 ;  /* 0x000b181401007387 */ /* 0x000fe20000100a00 */
[----:B------:R-:W-:Y:S01]  /*17160*/  IADD3 R0, PT, PT, R8, -0x11e, RZ ;  /* 0xfffffee208007810 */ /* 0x000fe20007ffe0ff */
[----:B------:R-:W1:Y:S02]  /*17170*/  LDC R5, c[0x0][0x3a0] ;  /* 0x0000e800ff057b82 */ /* 0x000e640000000800 */
[----:B------:R2:W-:Y:S04]  /*17180*/  STL.64 [R1+0xb10], R18 ;  /* 0x000b101201007387 */ /* 0x0005e80000100a00 */
[----:B------:R-:W4:Y:S01]  /*17190*/  LDL.LU.64 R244, [R1+0xad8] ;  /* 0x000ad80001f47983 */ /* 0x000f220000300a00 */
[----:B---3--:R-:W-:-:S03]  /*171a0*/  IMAD.WIDE R16, R2, 0x4, R248 ;  /* 0x0000000402107825 */ /* 0x008fc600078e02f8 */
[----:B------:R-:W-:Y:S01]  /*171b0*/  LDGSTS.E [R82+0x46000], desc[UR16][R20.64], !P5 ;  /* 0x4600000014527fae */ /* 0x000fe2000e9a1010 */
[----:B------:R-:W-:Y:S01]  /*171c0*/  ISETP.GE.U32.AND P6, PT, R4, 0x7ffffe66, PT ;  /* 0x7ffffe660400780c */ /* 0x000fe20003fc6070 */
[----:B------:R-:W3:Y:S01]  /*171d0*/  LDC R8, c[0x0][0x3a0] ;  /* 0x0000e800ff087b82 */ /* 0x000ee20000000800 */
[C---:B-1----:R-:W-:Y:S01]  /*171e0*/  IMAD.WIDE R14, R2.reuse, 0x4, R250 ;  /* 0x00000004020e7825 */ /* 0x042fe200078e02fa */
[----:B------:R-:W3:Y:S04]  /*171f0*/  LDL.LU.64 R246, [R1+0xad0] ;  /* 0x000ad00001f67983 */ /* 0x000ee80000300a00 */
[----:B------:R2:W-:Y:S04]  /*17200*/  LDGSTS.E [R82+0x46200], desc[UR16][R18.64], !P5 ;  /* 0x4620000012527fae */ /* 0x0005e8000e9a1010 */
[----:B------:R4:W-:Y:S04]  /*17210*/  STL.64 [R1+0xb08], R16 ;  /* 0x000b081001007387 */ /* 0x0009e80000100a00 */
[----:B------:R4:W-:Y:S04]  /*17220*/  LDGSTS.E [R82+0x46400], desc[UR16][R16.64], !P1 ;  /* 0x4640000010527fae */ /* 0x0009e8000c9a1010 */
[----:B------:R1:W-:Y:S01]  /*17230*/  STL.64 [R1+0xb00], R14 ;  /* 0x000b000e01007387 */ /* 0x0003e20000100a00 */
[----:B--2---:R-:W-:-:S03]  /*17240*/  IMAD.WIDE R18, R2, 0x4, R12 ;  /* 0x0000000402127825 */ /* 0x004fc600078e020c */
[----:B------:R-:W2:Y:S01]  /*17250*/  LDL.LU.64 R248, [R1+0xac8] ;  /* 0x000ac80001f87983 */ /* 0x000ea20000300a00 */
[----:B----4-:R-:W-:-:S03]  /*17260*/  IMAD.WIDE R16, R2, 0x4, R238 ;  /* 0x0000000402107825 */ /* 0x010fc600078e02ee */
[----:B------:R1:W-:Y:S01]  /*17270*/  LDGSTS.E [R82+0x46600], desc[UR16][R14.64], !P1 ;  /* 0x466000000e527fae */ /* 0x0003e2000c9a1010 */
[----:B------:R-:W-:Y:S01]  /*17280*/  ISETP.GE.U32.AND P1, PT, R0, 0x7ffffe63, PT ;  /* 0x7ffffe630000780c */ /* 0x000fe20003f26070 */
[----:B------:R-:W-:Y:S02]  /*17290*/  VIADD R0, R10, 0xfffffee0 ;  /* 0xfffffee00a007836 */ /* 0x000fe40000000000 */
[----:B------:R-:W4:Y:S04]  /*172a0*/  LDL.LU.64 R250, [R1+0xac0] ;  /* 0x000ac00001fa7983 */ /* 0x000f280000300a00 */
[----:B------:R3:W-:Y:S01]  /*172b0*/  STL.64 [R1+0xaf8], R18 ;  /* 0x000af81201007387 */ /* 0x0007e20000100a00 */
[----:B-1----:R-:W-:-:S03]  /*172c0*/  IMAD.WIDE R14, R2, 0x4, R240 ;  /* 0x00000004020e7825 */ /* 0x002fc600078e02f0 */
[----:B------:R-:W-:Y:S01]  /*172d0*/  STL.64 [R1+0xaf0], R16 ;  /* 0x000af01001007387 */ /* 0x000fe20000100a00 */
[----:B------:R-:W-:-:S03]  /*172e0*/  IMAD.WIDE R10, R2, 0x4, R242 ;  /* 0x00000004020a7825 */ /* 0x000fc600078e02f2 */
[----:B------:R-:W4:Y:S04]  /*172f0*/  LDL.LU.64 R12, [R1+0xab8] ;  /* 0x000ab800010c7983 */ /* 0x000f280000300a00 */
[----:B------:R-:W4:Y:S04]  /*17300*/  LDL.LU.64 R238, [R1+0xab0] ;  /* 0x000ab00001ee7983 */ /* 0x000f280000300a00 */
[----:B------:R-:W-:Y:S04]  /*17310*/  STL.64 [R1+0xae8], R14 ;  /* 0x000ae80e01007387 */ /* 0x000fe80000100a00 */
[----:B------:R1:W-:Y:S04]  /*17320*/  STL.64 [R1+0xae0], R10 ;  /* 0x000ae00a01007387 */ /* 0x0003e80000100a00 */
[----:B------:R-:W4:Y:S04]  /*17330*/  LDL.LU.64 R240, [R1+0xaa8] ;  /* 0x000aa80001f07983 */ /* 0x000f280000300a00 */
[----:B------:R-:W4:Y:S01]  /*17340*/  LDL.LU.64 R242, [R1+0xaa0] ;  /* 0x000aa00001f27983 */ /* 0x000f220000300a00 */
[----:B------:R-:W-:-:S02]  /*17350*/  VIADD R4, R6, 0xfffffee3 ;  /* 0xfffffee306047836 */ /* 0x000fc40000000000 */
[----:B------:R-:W1:Y:S01]  /*17360*/  LDC R6, c[0x0][0x3a0] ;  /* 0x0000e800ff067b82 */ /* 0x000e620000000800 */
[----:B------:R3:W-:Y:S02]  /*17370*/  LDGSTS.E [R82+0x46800], desc[UR16][R18.64], !P6 ;  /* 0x4680000012527fae */ /* 0x0007e4000f1a1010 */
[----:B------:R-:W-:Y:S02]  /*17380*/  ISETP.GE.U32.AND P5, PT, R4, 0x7ffffe64, PT ;  /* 0x7ffffe640400780c */ /* 0x000fe40003fa6070 */
[----:B------:R-:W-:Y:S04]  /*17390*/  LDGSTS.E [R82+0x46a00], desc[UR16][R16.64], !P6 ;  /* 0x46a0000010527fae */ /* 0x000fe8000f1a1010 */
[----:B------:R-:W-:Y:S04]  /*173a0*/  LDGSTS.E [R82+0x46c00], desc[UR16][R14.64], !P3 ;  /* 0x46c000000e527fae */ /* 0x000fe8000d9a1010 */
[----:B------:R1:W-:Y:S01]  /*173b0*/  LDGSTS.E [R82+0x46e00], desc[UR16][R10.64], !P3 ;  /* 0x46e000000a527fae */ /* 0x0003e2000d9a1010 */
[----:B------:R-:W-:-:S04]  /*173c0*/  IMAD.WIDE R20, R2, 0x4, R244 ;  /* 0x0000000402147825 */ /* 0x000fc800078e02f4 */
[C---:B---3--:R-:W-:Y:S01]  /*173d0*/  IMAD.WIDE R18, R2.reuse, 0x4, R246 ;  /* 0x0000000402127825 */ /* 0x048fe200078e02f6 */
[----:B------:R3:W-:Y:S01]  /*173e0*/  STL.64 [R1+0xad8], R20 ;  /* 0x000ad81401007387 */ /* 0x0007e20000100a00 */
[----:B-1----:R-:W1:Y:S03]  /*173f0*/  LDC R10, c[0x0][0x3a0] ;  /* 0x0000e800ff0a7b82 */ /* 0x002e660000000800 */
[----:B------:R1:W-:Y:S04]  /*17400*/  STL.64 [R1+0xad0], R18 ;  /* 0x000ad01201007387 */ /* 0x0003e80000100a00 */
[----:B------:R-:W4:Y:S04]  /*17410*/  LDL.LU.64 R244, [R1+0xa98] ;  /* 0x000a980001f47983 */ /* 0x000f280000300a00 */
[----:B------:R-:W4:Y:S04]  /*17420*/  LDL.LU.64 R246, [R1+0xa90] ;  /* 0x000a900001f67983 */ /* 0x000f280000300a00 */
[----:B------:R3:W-:Y:S01]  /*17430*/  LDGSTS.E [R82+0x47000], desc[UR16][R20.64], !P5 ;  /* 0x4700000014527fae */ /* 0x0007e2000e9a1010 */
[----:B--2---:R-:W-:-:S03]  /*17440*/  IMAD.WIDE R16, R2, 0x4, R248 ;  /* 0x0000000402107825 */ /* 0x004fc600078e02f8 */
[----:B------:R1:W-:Y:S01]  /*17450*/  LDGSTS.E [R82+0x47200], desc[UR16][R18.64], !P5 ;  /* 0x4720000012527fae */ /* 0x0003e2000e9a1010 */
[----:B----4-:R-:W-:-:S03]  /*17460*/  IMAD.WIDE R14, R2, 0x4, R250 ;  /* 0x00000004020e7825 */ /* 0x010fc600078e02fa */
[----:B------:R2:W-:Y:S04]  /*17470*/  STL.64 [R1+0xac8], R16 ;  /* 0x000ac81001007387 */ /* 0x0005e80000100a00 */
[----:B------:R4:W-:Y:S04]  /*17480*/  STL.64 [R1+0xac0], R14 ;  /* 0x000ac00e01007387 */ /* 0x0009e80000100a00 */
[----:B------:R-:W4:Y:S01]  /*17490*/  LDL.LU.64 R248, [R1+0xa88] ;  /* 0x000a880001f87983 */ /* 0x000f220000300a00 */
[----:B---3--:R-:W-:-:S03]  /*174a0*/  IMAD.WIDE R20, R2, 0x4, R12 ;  /* 0x0000000402147825 */ /* 0x008fc600078e020c */
[----:B------:R-:W3:Y:S01]  /*174b0*/  LDL.LU.64 R250, [R1+0xa80] ;  /* 0x000a800001fa7983 */ /* 0x000ee20000300a00 */
[----:B-1----:R-:W-:-:S03]  /*174c0*/  IMAD.WIDE R18, R2, 0x4, R238 ;  /* 0x0000000402127825 */ /* 0x002fc600078e02ee */
[----:B------:R2:W-:Y:S04]  /*174d0*/  LDGSTS.E [R82+0x47400], desc[UR16][R16.64], !P1 ;  /* 0x4740000010527fae */ /* 0x0005e8000c9a1010 */
[----:B------:R4:W-:Y:S04]  /*174e0*/  LDGSTS.E [R82+0x47600], desc[UR16][R14.64], !P1 ;  /* 0x476000000e527fae */ /* 0x0009e8000c9a1010 */
[----:B------:R-:W-:Y:S01]  /*174f0*/  STL.64 [R1+0xab8], R20 ;  /* 0x000ab81401007387 */ /* 0x000fe20000100a00 */
[----:B--2---:R-:W-:-:S03]  /*17500*/  IMAD.WIDE R16, R2, 0x4, R240 ;  /* 0x0000000402107825 */ /* 0x004fc600078e02f0 */
[----:B------:R1:W-:Y:S01]  /*17510*/  STL.64 [R1+0xab0], R18 ;  /* 0x000ab01201007387 */ /* 0x0003e20000100a00 */
[----:B----4-:R-:W-:-:S03]  /*17520*/  IMAD.WIDE R14, R2, 0x4, R242 ;  /* 0x00000004020e7825 */ /* 0x010fc600078e02f2 */
[----:B------:R-:W2:Y:S04]  /*17530*/  LDL.LU.64 R12, [R1+0xa78] ;  /* 0x000a7800010c7983 */ /* 0x000ea80000300a00 */
[----:B------:R-:W4:Y:S04]  /*17540*/  LDL.LU.64 R238, [R1+0xa70] ;  /* 0x000a700001ee7983 */ /* 0x000f280000300a00 */
[----:B------:R1:W-:Y:S04]  /*17550*/  STL.64 [R1+0xaa8], R16 ;  /* 0x000aa81001007387 */ /* 0x0003e80000100a00 */
[----:B------:R1:W-:Y:S04]  /*17560*/  STL.64 [R1+0xaa0], R14 ;  /* 0x000aa00e01007387 */ /* 0x0003e80000100a00 */
[----:B------:R-:W4:Y:S04]  /*17570*/  LDL.LU.64 R240, [R1+0xa68] ;  /* 0x000a680001f07983 */ /* 0x000f280000300a00 */
[----:B------:R-:W4:Y:S01]  /*17580*/  LDL.LU.64 R242, [R1+0xa60] ;  /* 0x000a600001f27983 */ /* 0x000f220000300a00 */
[----:B------:R-:W-:Y:S01]  /*17590*/  VIADD R4, R7, 0xfffffee1 ;  /* 0xfffffee107047836 */ /* 0x000fe20000000000 */
[----:B------:R-:W-:Y:S01]  /*175a0*/  ISETP.GE.U32.AND P3, PT, R0, 0x7ffffe61, PT ;  /* 0x7ffffe610000780c */ /* 0x000fe20003f66070 */
[----:B------:R-:W1:Y:S03]  /*175b0*/  LDC R7, c[0x0][0x3a0] ;  /* 0x0000e800ff077b82 */ /* 0x000e660000000800 */
[----:B------:R-:W-:Y:S01]  /*175c0*/  ISETP.GE.U32.AND P6, PT, R4, 0x7ffffe62, PT ;  /* 0x7ffffe620400780c */ /* 0x000fe20003fc6070 */
[----:B------:R-:W-:Y:S01]  /*175d0*/  VIADD R0, R9, 0xfffffede ;  /* 0xfffffede09007836 */ /* 0x000fe20000000000 */
[----:B------:R-:W-:-:S03]  /*175e0*/  IADD3 R4, PT, PT, R5, -0x121, RZ ;  /* 0xfffffedf05047810 */ /* 0x000fc60007ffe0ff */
[----:B------:R-:W1:Y:S01]  /*175f0*/  LDC R9, c[0x0][0x3a0] ;  /* 0x0000e800ff097b82 */ /* 0x000e620000000800 */
[----:B------:R-:W-:Y:S02]  /*17600*/  ISETP.GE.U32.AND P5, PT, R4, 0x7ffffe60, PT ;  /* 0x7ffffe600400780c */ /* 0x000fe40003fa6070 */
[----:B------:R-:W-:Y:S02]  /*17610*/  ISETP.GE.U32.AND P1, PT, R0, 0x7ffffe5f, PT ;  /* 0x7ffffe5f0000780c */ /* 0x000fe40003f26070 */
[----:B------:R-:W-:-:S03]  /*17620*/  IADD3 R0, PT, PT, R8, -0x124, RZ ;  /* 0xfffffedc08007810 */ /* 0x000fc60007ffe0ff */
[----:B------:R-:W-:Y:S01]  /*17630*/  LDGSTS.E [R82+0x47800], desc[UR16][R20.64], !P6 ;  /* 0x4780000014527fae */ /* 0x000fe2000f1a1010 */
[----:B------:R-:W-:Y:S01]  /*17640*/  VIADD R4, R6, 0xfffffedd ;  /* 0xfffffedd06047836 */ /* 0x000fe20000000000 */
[----:B------:R-:W1:Y:S02]  /*17650*/  LDC R8, c[0x0][0x3a0] ;  /* 0x0000e800ff087b82 */ /* 0x000e640000000800 */
[----:B------:R1:W-:Y:S04]  /*17660*/  LDGSTS.E [R82+0x47a00], desc[UR16][R18.64], !P6 ;  /* 0x47a0000012527fae */ /* 0x0003e8000f1a1010 */
[----:B------:R1:W-:Y:S02]  /*17670*/  LDGSTS.E [R82+0x47c00], desc[UR16][R16.64], !P3 ;  /* 0x47c0000010527fae */ /* 0x0003e4000d9a1010 */
[----:B------:R-:W1:Y:S02]  /*17680*/  LDC R5, c[0x0][0x3a0] ;  /* 0x0000e800ff057b82 */ /* 0x000e640000000800 */
[----:B------:R1:W-:Y:S01]  /*17690*/  LDGSTS.E [R82+0x47e00], desc[UR16][R14.64], !P3 ;  /* 0x47e000000e527fae */ /* 0x0003e2000d9a1010 */
[----:B------:R-:W-:Y:S01]  /*176a0*/  ISETP.GE.U32.AND P3, PT, R0, 0x7ffffe5d, PT ;  /* 0x7ffffe5d0000780c */ /* 0x000fe20003f66070 */
[----:B------:R-:W-:-:S04]  /*176b0*/  VIADD R0, R10, 0xfffffeda ;  /* 0xfffffeda0a007836 */ /* 0x000fc80000000000 */
[----:B------:R-:W1:Y:S02]  /*176c0*/  LDC R6, c[0x0][0x3a0] ;  /* 0x0000e800ff067b82 */ /* 0x000e640000000800 */
[----:B-1----:R-:W-:-:S04]  /*176d0*/  IMAD.WIDE R18, R2, 0x4, R244 ;  /* 0x0000000402127825 */ /* 0x002fc800078e02f4 */
[C---:B------:R-:W-:Y:S01]  /*176e0*/  IMAD.WIDE R16, R2.reuse, 0x4, R246 ;  /* 0x0000000402107825 */ /* 0x040fe200078e02f6 */
[----:B------:R4:W-:Y:S04]  /*176f0*/  STL.64 [R1+0xa98], R18 ;  /* 0x000a981201007387 */ /* 0x0009e80000100a00 */
[----:B------:R1:W-:Y:S04]  /*17700*/  STL.64 [R1+0xa90], R16 ;  /* 0x000a901001007387 */ /* 0x0003e80000100a00 */
[----:B------:R-:W4:Y:S04]  /*17710*/  LDL.LU.64 R244, [R1+0xa58] ;  /* 0x000a580001f47983 */ /* 0x000f280000300a00 */
[----:B------:R-:W4:Y:S04]  /*17720*/  LDL.LU.64 R246, [R1+0xa50] ;  /* 0x000a500001f67983 */ /* 0x000f280000300a00 */
[----:B------:R4:W-:Y:S04]  /*17730*/  LDGSTS.E [R82+0x48000], desc[UR16][R18.64], !P5 ;  /* 0x4800000012527fae */ /* 0x0009e8000e9a1010 */
[----:B------:R1:W-:Y:S01]  /*17740*/  LDGSTS.E [R82+0x48200], desc[UR16][R16.64], !P5 ;  /* 0x4820000010527fae */ /* 0x0003e2000e9a1010 */
[----:B------:R-:W-:-:S04]  /*17750*/  IMAD.WIDE R14, R2, 0x4, R248 ;  /* 0x00000004020e7825 */ /* 0x000fc800078e02f8 */
[C---:B---3--:R-:W-:Y:S01]  /*17760*/  IMAD.WIDE R10, R2.reuse, 0x4, R250 ;  /* 0x00000004020a7825 */ /* 0x048fe200078e02fa */
[----:B------:R-:W-:Y:S04]  /*17770*/  STL.64 [R1+0xa88], R14 ;  /* 0x000a880e01007387 */ /* 0x000fe80000100a00 */
[----:B------:R3:W-:Y:S04]  /*17780*/  STL.64 [R1+0xa80], R10 ;  /* 0x000a800a01007387 */ /* 0x0007e80000100a00 */
[----:B------:R-:W4:Y:S04]  /*17790*/  LDL.LU.64 R248, [R1+0xa48] ;  /* 0x000a480001f87983 */ /* 0x000f280000300a00 */
[----:B------:R-:W4:Y:S04]  /*177a0*/  LDL.LU.64 R250, [R1+0xa40] ;  /* 0x000a400001fa7983 */ /* 0x000f280000300a00 */
[----:B------:R-:W-:Y:S01]  /*177b0*/  LDGSTS.E [R82+0x48400], desc[UR16][R14.64], !P1 ;  /* 0x484000000e527fae */ /* 0x000fe2000c9a1010 */
[----:B--2---:R-:W-:Y:S01]  /*177c0*/  IMAD.WIDE R20, R2, 0x4, R12 ;  /* 0x0000000402147825 */ /* 0x004fe200078e020c */
[----:B------:R-:W-:-:S02]  /*177d0*/  ISETP.GE.U32.AND P6, PT, R4, 0x7ffffe5e, PT ;  /* 0x7ffffe5e0400780c */ /* 0x000fc40003fc6070 */
[----:B------:R3:W-:Y:S01]  /*177e0*/  LDGSTS.E [R82+0x48600], desc[UR16][R10.64], !P1 ;  /* 0x486000000a527fae */ /* 0x0007e2000c9a1010 */
[----:B----4-:R-:W-:-:S03]  /*177f0*/  IMAD.WIDE R18, R2, 0x4, R238 ;  /* 0x0000000402127825 */ /* 0x010fc600078e02ee */
[----:B------:R2:W-:Y:S04]  /*17800*/  STL.64 [R1+0xa78], R20 ;  /* 0x000a781401007387 */ /* 0x0005e80000100a00 */
[----:B------:R4:W-:Y:S04]  /*17810*/  STL.64 [R1+0xa70], R18 ;  /* 0x000a701201007387 */ /* 0x0009e80000100a00 */
[----:B------:R-:W4:Y:S01]  /*17820*/  LDL.LU.64 R12, [R1+0xa38] ;  /* 0x000a3800010c7983 */ /* 0x000f220000300a00 */
[C---:B-1----:R-:W-:Y:S01]  /*17830*/  IMAD.WIDE R16, R2.reuse, 0x4, R240 ;  /* 0x0000000402107825 */ /* 0x042fe200078e02f0 */
[----:B---3--:R-:W1:Y:S02]  /*17840*/  LDC R10, c[0x0][0x3a0] ;  /* 0x0000e800ff0a7b82 */ /* 0x008e640000000800 */
[----:B------:R-:W3:Y:S01]  /*17850*/  LDL.LU.64 R238, [R1+0xa30] ;  /* 0x000a300001ee7983 */ /* 0x000ee20000300a00 */
[----:B------:R-:W-:-:S03]  /*17860*/  IMAD.WIDE R14, R2, 0x4, R242 ;  /* 0x00000004020e7825 */ /* 0x000fc600078e02f2 */
        /* <DEDUP_REMOVED lines=10> */
[----:B------:R-:W-:Y:S02]  /*17910*/  VIADD R0, R9, 0xfffffed8 ;  /* 0xfffffed809007836 */ /* 0x000fe40000000000 */
[C---:B--2---:R-:W-:Y:S01]  /*17920*/  IMAD.WIDE R20, R2.reuse, 0x4, R244 ;  /* 0x0000000402147825 */ /* 0x044fe200078e02f4 */
[----:B------:R1:W-:Y:S01]  /*17930*/  LDGSTS.E [R82+0x48c00], desc[UR16][R16.64], !P3 ;  /* 0x48c0000010527fae */ /* 0x0003e2000d9a1010 */
[----:B------:R-:W-:Y:S01]  /*17940*/  IADD3 R4, PT, PT, R5, -0x127, RZ ;  /* 0xfffffed905047810 */ /* 0x000fe20007ffe0ff */
[----:B------:R-:W2:Y:S01]  /*17950*/  LDC R9, c[0x0][0x3a0] ;  /* 0x0000e800ff097b82 */ /* 0x000ea20000000800 */
[----:B----4-:R-:W-:Y:S01]  /*17960*/  IMAD.WIDE R18, R2, 0x4, R246 ;  /* 0x0000000402127825 */ /* 0x010fe200078e02f6 */
[----:B------:R4:W-:Y:S01]  /*17970*/  LDGSTS.E [R82+0x48e00], desc[UR16][R14.64], !P3 ;  /* 0x48e000000e527fae */ /* 0x0009e2000d9a1010 */
[----:B------:R-:W-:-:S03]  /*17980*/  ISETP.GE.U32.AND P3, PT, R0, 0x7ffffe59, PT ;  /* 0x7ffffe590000780c */ /* 0x000fc60003f66070 */
[----:B------:R-:W-:Y:S01]  /*17990*/  STL.64 [R1+0xa58], R20 ;  /* 0x000a581401007387 */ /* 0x000fe20000100a00 */
[----:B------:R-:W-:Y:S01]  /*179a0*/  IADD3 R0, PT, PT, R8, -0x12a, RZ ;  /* 0xfffffed608007810 */ /* 0x000fe20007ffe0ff */
[----:B------:R-:W2:Y:S02]  /*179b0*/  LDC R5, c[0x0][0x3a0] ;  /* 0x0000e800ff057b82 */ /* 0x000ea40000000800 */
[----:B------:R1:W-:Y:S04]  /*179c0*/  STL.64 [R1+0xa50], R18 ;  /* 0x000a501201007387 */ /* 0x0003e80000100a00 */
[----:B------:R-:W2:Y:S01]  /*179d0*/  LDL.LU.64 R244, [R1+0xa18] ;  /* 0x000a180001f47983 */ /* 0x000ea20000300a00 */
[----:B-1----:R-:W-:-:S03]  /*179e0*/  IMAD.WIDE R16, R2, 0x4, R248 ;  /* 0x0000000402107825 */ /* 0x002fc600078e02f8 */
[----:B------:R-:W-:Y:S01]  /*179f0*/  LDGSTS.E [R82+0x49000], desc[UR16][R20.64], !P5 ;  /* 0x4900000014527fae */ /* 0x000fe2000e9a1010 */
[----:B------:R-:W-:Y:S01]  /*17a00*/  ISETP.GE.U32.AND P6, PT, R4, 0x7ffffe5a, PT ;  /* 0x7ffffe5a0400780c */ /* 0x000fe20003fc6070 */
[----:B------:R-:W1:Y:S01]  /*17a10*/  LDC R8, c[0x0][0x3a0] ;  /* 0x0000e800ff087b82 */ /* 0x000e620000000800 */
[C---:B----4-:R-:W-:Y:S01]  /*17a20*/  IMAD.WIDE R14, R2.reuse, 0x4, R250 ;  /* 0x00000004020e7825 */ /* 0x050fe200078e02fa */
[----:B------:R-:W4:Y:S04]  /*17a30*/  LDL.LU.64 R246, [R1+0xa10] ;  /* 0x000a100001f67983 */ /* 0x000f280000300a00 */
[----:B------:R3:W-:Y:S04]  /*17a40*/  LDGSTS.E [R82+0x49200], desc[UR16][R18.64], !P5 ;  /* 0x4920000012527fae */ /* 0x0007e8000e9a1010 */
[----:B------:R3:W-:Y:S04]  /*17a50*/  STL.64 [R1+0xa48], R16 ;  /* 0x000a481001007387 */ /* 0x0007e80000100a00 */
[----:B------:R3:W-:Y:S04]  /*17a60*/  LDGSTS.E [R82+0x49400], desc[UR16][R16.64], !P1 ;  /* 0x4940000010527fae */ /* 0x0007e8000c9a1010 */
[----:B------:R3:W-:Y:S04]  /*17a70*/  STL.64 [R1+0xa40], R14 ;  /* 0x000a400e01007387 */ /* 0x0007e80000100a00 */
[----:B------:R-:W4:Y:S01]  /*17a80*/  LDL.LU.64 R248, [R1+0xa08] ;  /* 0x000a080001f87983 */ /* 0x000f220000300a00 */
[----:B---3--:R-:W-:-:S03]  /*17a90*/  IMAD.WIDE R18, R2, 0x4, R12 ;  /* 0x0000000402127825 */ /* 0x008fc600078e020c */
[----:B------:R3:W-:Y:S01]  /*17aa0*/  LDGSTS.E [R82+0x49600], desc[UR16][R14.64], !P1 ;  /* 0x496000000e527fae */ /* 0x0007e2000c9a1010 */
[----:B------:R-:W-:Y:S01]  /*17ab0*/  IMAD.WIDE R16, R2, 0x4, R238 ;  /* 0x0000000402107825 */ /* 0x000fe200078e02ee */
[----:B------:R-:W-:Y:S02]  /*17ac0*/  ISETP.GE.U32.AND P1, PT, R0, 0x7ffffe57, PT ;  /* 0x7ffffe570000780c */ /* 0x000fe40003f26070 */
[----:B------:R-:W4:Y:S01]  /*17ad0*/  LDL.LU.64 R250, [R1+0xa00] ;  /* 0x000a000001fa7983 */ /* 0x000f220000300a00 */
[----:B------:R-:W-:-:S03]  /*17ae0*/  VIADD R0, R10, 0xfffffed4 ;  /* 0xfffffed40a007836 */ /* 0x000fc60000000000 */
[----:B------:R-:W-:Y:S01]  /*17af0*/  STL.64 [R1+0xa38], R18 ;  /* 0x000a381201007387 */ /* 0x000fe20000100a00 */
[----:B---3--:R-:W-:-:S03]  /*17b00*/  IMAD.WIDE R14, R2, 0x4, R240 ;  /* 0x00000004020e7825 */ /* 0x008fc600078e02f0 */
[----:B------:R-:W-:Y:S01]  /*17b10*/  STL.64 [R1+0xa30], R16 ;  /* 0x000a301001007387 */ /* 0x000fe20000100a00 */
[----:B------:R-:W-:-:S03]  /*17b20*/  IMAD.WIDE R10, R2, 0x4, R242 ;  /* 0x00000004020a7825 */ /* 0x000fc600078e02f2 */
[----:B------:R-:W3:Y:S04]  /*17b30*/  LDL.LU.64 R12, [R1+0x9f8] ;  /* 0x0009f800010c7983 */ /* 0x000ee80000300a00 */
[----:B------:R-:W3:Y:S04]  /*17b40*/  LDL.LU.64 R238, [R1+0x9f0] ;  /* 0x0009f00001ee7983 */ /* 0x000ee80000300a00 */
[----:B------:R-:W-:Y:S04]  /*17b50*/  STL.64 [R1+0xa28], R14 ;  /* 0x000a280e01007387 */ /* 0x000fe80000100a00 */
[----:B------:R1:W-:Y:S04]  /*17b60*/  STL.64 [R1+0xa20], R10 ;  /* 0x000a200a01007387 */ /* 0x0003e80000100a00 */
[----:B------:R-:W3:Y:S04]  /*17b70*/  LDL.LU.64 R240, [R1+0x9e8] ;  /* 0x0009e80001f07983 */ /* 0x000ee80000300a00 */
[----:B------:R-:W3:Y:S01]  /*17b80*/  LDL.LU.64 R242, [R1+0x9e0] ;  /* 0x0009e00001f27983 */ /* 0x000ee20000300a00 */
[----:B------:R-:W-:-:S02]  /*17b90*/  VIADD R4, R6, 0xfffffed7 ;  /* 0xfffffed706047836 */ /* 0x000fc40000000000 */
[----:B------:R-:W1:Y:S01]  /*17ba0*/  LDC R6, c[0x0][0x3a0] ;  /* 0x0000e800ff067b82 */ /* 0x000e620000000800 */
[----:B------:R-:W-:Y:S02]  /*17bb0*/  LDGSTS.E [R82+0x49800], desc[UR16][R18.64], !P6 ;  /* 0x4980000012527fae */ /* 0x000fe4000f1a1010 */
[----:B------:R-:W-:Y:S02]  /*17bc0*/  ISETP.GE.U32.AND P5, PT, R4, 0x7ffffe58, PT ;  /* 0x7ffffe580400780c */ /* 0x000fe40003fa6070 */
[----:B------:R-:W-:Y:S04]  /*17bd0*/  LDGSTS.E [R82+0x49a00], desc[UR16][R16.64], !P6 ;  /* 0x49a0000010527fae */ /* 0x000fe8000f1a1010 */
[----:B------:R-:W-:Y:S04]  /*17be0*/  LDGSTS.E [R82+0x49c00], desc[UR16][R14.64], !P3 ;  /* 0x49c000000e527fae */ /* 0x000fe8000d9a1010 */
[----:B------:R1:W-:Y:S01]  /*17bf0*/  LDGSTS.E [R82+0x49e00], desc[UR16][R10.64], !P3 ;  /* 0x49e000000a527fae */ /* 0x0003e2000d9a1010 */
[C---:B--2---:R-:W-:Y:S01]  /*17c00*/  IMAD.WIDE R20, R2.reuse, 0x4, R244 ;  /* 0x0000000402147825 */ /* 0x044fe200078e02f4 */
[----:B-1----:R-:W1:Y:S04]  /*17c10*/  LDC R10, c[0x0][0x3a0] ;  /* 0x0000e800ff0a7b82 */ /* 0x002e680000000800 */
[----:B------:R3:W-:Y:S04]  /*17c20*/  STL.64 [R1+0xa18], R20 ;  /* 0x000a181401007387 */ /* 0x0007e80000100a00 */
[----:B------:R3:W-:Y:S01]  /*17c30*/  LDGSTS.E [R82+0x4a000], desc[UR16][R20.64], !P5 ;  /* 0x4a00000014527fae */ /* 0x0007e2000e9a1010 */
[----:B----4-:R-:W-:-:S05]  /*17c40*/  IMAD.WIDE R18, R2, 0x4, R246 ;  /* 0x0000000402127825 */ /* 0x010fca00078e02f6 */
[----:B------:R2:W-:Y:S04]  /*17c50*/  STL.64 [R1+0xa10], R18 ;  /* 0x000a101201007387 */ /* 0x0005e80000100a00 */
[----:B------:R-:W4:Y:S04]  /*17c60*/  LDL.LU.64 R244, [R1+0x9d8] ;  /* 0x0009d80001f47983 */ /* 0x000f280000300a00 */
[----:B------:R-:W4:Y:S04]  /*17c70*/  LDL.LU.64 R246, [R1+0x9d0] ;  /* 0x0009d00001f67983 */ /* 0x000f280000300a00 */
[----:B------:R2:W-:Y:S01]  /*17c80*/  LDGSTS.E [R82+0x4a200], desc[UR16][R18.64], !P5 ;  /* 0x4a20000012527fae */ /* 0x0005e2000e9a1010 */
[----:B------:R-:W-:-:S04]  /*17c90*/  IMAD.WIDE R16, R2, 0x4, R248 ;  /* 0x0000000402107825 */ /* 0x000fc800078e02f8 */
[C---:B------:R-:W-:Y:S01]  /*17ca0*/  IMAD.WIDE R14, R2.reuse, 0x4, R250 ;  /* 0x00000004020e7825 */ /* 0x040fe200078e02fa */
[----:B------:R1:W-:Y:S04]  /*17cb0*/  STL.64 [R1+0xa08], R16 ;  /* 0x000a081001007387 */ /* 0x0003e80000100a00 */
[----:B------:R1:W-:Y:S04]  /*17cc0*/  STL.64 [R1+0xa00], R14 ;  /* 0x000a000e01007387 */ /* 0x0003e80000100a00 */
[----:B------:R-:W4:Y:S04]  /*17cd0*/  LDL.LU.64 R248, [R1+0x9c8] ;  /* 0x0009c80001f87983 */ /* 0x000f280000300a00 */
[----:B------:R-:W4:Y:S01]  /*17ce0*/  LDL.LU.64 R250, [R1+0x9c0] ;  /* 0x0009c00001fa7983 */ /* 0x000f220000300a00 */
[----:B---3--:R-:W-:-:S03]  /*17cf0*/  IMAD.WIDE R20, R2, 0x4, R12 ;  /* 0x0000000402147825 */ /* 0x008fc600078e020c */
[----:B------:R1:W-:Y:S01]  /*17d00*/  LDGSTS.E [R82+0x4a400], desc[UR16][R16.64], !P1 ;  /* 0x4a40000010527fae */ /* 0x0003e2000c9a1010 */
[----:B--2---:R-:W-:-:S03]  /*17d10*/  IMAD.WIDE R18, R2, 0x4, R238 ;  /* 0x0000000402127825 */ /* 0x004fc600078e02ee */
[----:B------:R2:W-:Y:S04]  /*17d20*/  LDGSTS.E [R82+0x4a600], desc[UR16][R14.64], !P1 ;  /* 0x4a6000000e527fae */ /* 0x0005e8000c9a1010 */
[----:B------:R-:W-:Y:S01]  /*17d30*/  STL.64 [R1+0x9f8], R20 ;  /* 0x0009f81401007387 */ /* 0x000fe20000100a00 */
[----:B-1----:R-:W-:-:S03]  /*17d40*/  IMAD.WIDE R16, R2, 0x4, R240 ;  /* 0x0000000402107825 */ /* 0x002fc600078e02f0 */
[----:B------:R4:W-:Y:S01]  /*17d50*/  STL.64 [R1+0x9f0], R18 ;  /* 0x0009f01201007387 */ /* 0x0009e20000100a00 */
[----:B--2---:R-:W-:-:S03]  /*17d60*/  IMAD.WIDE R14, R2, 0x4, R242 ;  /* 0x00000004020e7825 */ /* 0x004fc600078e02f2 */
[----:B------:R-:W2:Y:S04]  /*17d70*/  LDL.LU.64 R12, [R1+0x9b8] ;  /* 0x0009b800010c7983 */ /* 0x000ea80000300a00 */
[----:B------:R-:W3:Y:S04]  /*17d80*/  LDL.LU.64 R238, [R1+0x9b0] ;  /* 0x0009b00001ee7983 */ /* 0x000ee80000300a00 */
[----:B------:R1:W-:Y:S04]  /*17d90*/  STL.64 [R1+0x9e8], R16 ;  /* 0x0009e81001007387 */ /* 0x0003e80000100a00 */
[----:B------:R1:W-:Y:S04]  /*17da0*/  STL.64 [R1+0x9e0], R14 ;  /* 0x0009e00e01007387 */ /* 0x0003e80000100a00 */
[----:B------:R-:W3:Y:S04]  /*17db0*/  LDL.LU.64 R240, [R1+0x9a8] ;  /* 0x0009a80001f07983 */ /* 0x000ee80000300a00 */
[----:B------:R-:W3:Y:S01]  /*17dc0*/  LDL.LU.64 R242, [R1+0x9a0] ;  /* 0x0009a00001f27983 */ /* 0x000ee20000300a00 */
        /* <DEDUP_REMOVED lines=19> */
[----:B------:R-:W1:Y:S01]  /*17f00*/  LDC R6, c[0x0][0x3a0] ;  /* 0x0000e800ff067b82 */ /* 0x000e620000000800 */
[----:B----4-:R-:W-:-:S04]  /*17f10*/  IMAD.WIDE R18, R2, 0x4, R244 ;  /* 0x0000000402127825 */ /* 0x010fc800078e02f4 */
[C---:B-1----:R-:W-:Y:S01]  /*17f20*/  IMAD.WIDE R16, R2.reuse, 0x4, R246 ;  /* 0x0000000402107825 */ /* 0x042fe200078e02f6 */
[----:B------:R3:W-:Y:S04]  /*17f30*/  STL.64 [R1+0x9d8], R18 ;  /* 0x0009d81201007387 */ /* 0x0007e80000100a00 */
[----:B------:R1:W-:Y:S04]  /*17f40*/  STL.64 [R1+0x9d0], R16 ;  /* 0x0009d01001007387 */ /* 0x0003e80000100a00 */
[----:B------:R-:W4:Y:S04]  /*17f50*/  LDL.LU.64 R244, [R1+0x998] ;  /* 0x0009980001f47983 */ /* 0x000f280000300a00 */
[----:B------:R-:W4:Y:S04]  /*17f60*/  LDL.LU.64 R246, [R1+0x990] ;  /* 0x0009900001f67983 */ /* 0x000f280000300a00 */
[----:B------:R3:W-:Y:S04]  /*17f70*/  LDGSTS.E [R82+0x4b000], desc[UR16][R18.64], !P5 ;  /* 0x4b00000012527fae */ /* 0x0007e8000e9a1010 */
[----:B------:R1:W-:Y:S01]  /*17f80*/  LDGSTS.E [R82+0x4b200], desc[UR16][R16.64], !P5 ;  /* 0x4b20000010527fae */ /* 0x0003e2000e9a1010 */
[----:B------:R-:W-:-:S04]  /*17f90*/  IMAD.WIDE R14, R2, 0x4, R248 ;  /* 0x00000004020e7825 */ /* 0x000fc800078e02f8 */
[C---:B------:R-:W-:Y:S01]  /*17fa0*/  IMAD.WIDE R10, R2.reuse, 0x4, R250 ;  /* 0x00000004020a7825 */ /* 0x040fe200078e02fa */
        /* <DEDUP_REMOVED lines=8> */
[----:B---3--:R-:W-:-:S03]  /*18030*/  IMAD.WIDE R18, R2, 0x4, R238 ;  /* 0x0000000402127825 */ /* 0x008fc600078e02ee */
[----:B------:R4:W-:Y:S04]  /*18040*/  STL.64 [R1+0x9b8], R20 ;  /* 0x0009b81401007387 */ /* 0x0009e80000100a00 */
[----:B------:R3:W-:Y:S04]  /*18050*/  STL.64 [R1+0x9b0], R18 ;  /* 0x0009b01201007387 */ /* 0x0007e80000100a00 */
[----:B------:R-:W4:Y:S01]  /*18060*/  LDL.LU.64 R12, [R1+0x978] ;  /* 0x00097800010c7983 */ /* 0x000f220000300a00 */
[C---:B-1----:R-:W-:Y:S01]  /*18070*/  IMAD.WIDE R16, R2.reuse, 0x4, R240 ;  /* 0x0000000402107825 */ /* 0x042fe200078e02f0 */
[----:B--2---:R-:W1:Y:S02]  /*18080*/  LDC R10, c[0x0][0x3a0] ;  /* 0x0000e800ff0a7b82 */ /* 0x004e640000000800 */
[----:B------:R-:W2:Y:S01]  /*18090*/  LDL.LU.64 R238, [R1+0x970] ;  /* 0x0009700001ee7983 */ /* 0x000ea20000300a00 */
[----:B------:R-:W-:-:S03]  /*180a0*/  IMAD.WIDE R14, R2, 0x4, R242 ;  /* 0x00000004020e7825 */ /* 0x000fc600078e02f2 */
[----:B------:R1:W-:Y:S04]  /*180b0*/  STL.64 [R1+0x9a8], R16 ;  /* 0x0009a81001007387 */ /* 0x0003e80000100a00 */
[----:B------:R1:W-:Y:S04]  /*180c0*/  STL.64 [R1+0x9a0], R14 ;  /* 0x0009a00e01007387 */ /* 0x0003e80000100a00 */
[----:B------:R-:W2:Y:S04]  /*180d0*/  LDL.LU.64 R240, [R1+0x968] ;  /* 0x0009680001f07983 */ /* 0x000ea80000300a00 */
[----:B------:R-:W2:Y:S01]  /*180e0*/  LDL.LU.64 R242, [R1+0x960] ;  /* 0x0009600001f27983 */ /* 0x000ea20000300a00 */
[----:B------:R-:W-:Y:S01]  /*180f0*/  VIADD R4, R7, 0xfffffecf ;  /* 0xfffffecf07047836 */ /* 0x000fe20000000000 */
[----:B------:R-:W-:Y:S01]  /*18100*/  ISETP.GE.U32.AND P1, PT, R0, 0x7ffffe4f, PT ;  /* 0x7ffffe4f0000780c */ /* 0x000fe20003f26070 */
[----:B------:R-:W1:Y:S01]  /*18110*/  LDC R7, c[0x0][0x3a0] ;  /* 0x0000e800ff077b82 */ /* 0x000e620000000800 */
[----:B------:R4:W-:Y:S02]  /*18120*/  LDGSTS.E [R82+0x4b800], desc[UR16][R20.64], !P6 ;  /* 0x4b80000014527fae */ /* 0x0009e4000f1a1010 */
[----:B------:R-:W-:-:S02]  /*18130*/  ISETP.GE.U32.AND P5, PT, R4, 0x7ffffe50, PT ;  /* 0x7ffffe500400780c */ /* 0x000fc40003fa6070 */
[----:B------:R3:W-:Y:S01]  /*18140*/  LDGSTS.E [R82+0x4ba00], desc[UR16][R18.64], !P6 ;  /* 0x4ba0000012527fae */ /* 0x0007e2000f1a1010 */
[----:B------:R-:W-:Y:S02]  /*18150*/  VIADD R0, R9, 0xfffffecc ;  /* 0xfffffecc09007836 */ /* 0x000fe40000000000 */
[C---:B----4-:R-:W-:Y:S01]  /*18160*/  IMAD.WIDE R20, R2.reuse, 0x4, R244 ;  /* 0x0000000402147825 */ /* 0x050fe200078e02f4 */
[----:B------:R1:W-:Y:S01]  /*18170*/  LDGSTS.E [R82+0x4bc00], desc[UR16][R16.64], !P3 ;  /* 0x4bc0000010527fae */ /* 0x0003e2000d9a1010 */
[----:B------:R-:W-:Y:S01]  /*18180*/  IADD3 R4, PT, PT, R5, -0x133, RZ ;  /* 0xfffffecd05047810 */ /* 0x000fe20007ffe0ff */
[----:B------:R-:W4:Y:S01]  /*18190*/  LDC R9, c[0x0][0x3a0] ;  /* 0x0000e800ff097b82 */ /* 0x000f220000000800 */
[----:B---3--:R-:W-:Y:S01]  /*181a0*/  IMAD.WIDE R18, R2, 0x4, R246 ;  /* 0x0000000402127825 */ /* 0x008fe200078e02f6 */
[----:B------:R3:W-:Y:S01]  /*181b0*/  LDGSTS.E [R82+0x4be00], desc[UR16][R14.64], !P3 ;  /* 0x4be000000e527fae */ /* 0x0007e2000d9a1010 */
[----:B------:R-:W-:-:S03]  /*181c0*/  ISETP.GE.U32.AND P3, PT, R0, 0x7ffffe4d, PT ;  /* 0x7ffffe4d0000780c */ /* 0x000fc60003f66070 */
[----:B------:R-:W-:Y:S01]  /*181d0*/  STL.64 [R1+0x998], R20 ;  /* 0x0009981401007387 */ /* 0x000fe20000100a00 */
[----:B------:R-:W-:Y:S01]  /*181e0*/  IADD3 R0, PT, PT, R8, -0x136, RZ ;  /* 0xfffffeca08007810 */ /* 0x000fe20007ffe0ff */
[----:B------:R-:W2:Y:S02]  /*181f0*/  LDC R5, c[0x0][0x3a0] ;  /* 0x0000e800ff057b82 */ /* 0x000ea40000000800 */
[----:B------:R1:W-:Y:S04]  /*18200*/  STL.64 [R1+0x990], R18 ;  /* 0x0009901201007387 */ /* 0x0003e80000100a00 */
[----:B------:R-:W4:Y:S01]  /*18210*/  LDL.LU.64 R244, [R1+0x958] ;  /* 0x0009580001f47983 */ /* 0x000f220000300a00 */
[----:B-1----:R-:W-:-:S03]  /*18220*/  IMAD.WIDE R16, R2, 0x4, R248 ;  /* 0x0000000402107825 */ /* 0x002fc600078e02f8 */
[----:B------:R-:W-:Y:S01]  /*18230*/  LDGSTS.E [R82+0x4c000], desc[UR16][R20.64], !P5 ;  /* 0x4c00000014527fae */ /* 0x000fe2000e9a1010 */
[----:B------:R-:W-:Y:S01]  /*18240*/  ISETP.GE.U32.AND P6, PT, R4, 0x7ffffe4e, PT ;  /* 0x7ffffe4e0400780c */ /* 0x000fe20003fc6070 */
[----:B------:R-:W1:Y:S01]  /*18250*/  LDC R8, c[0x0][0x3a0] ;  /* 0x0000e800ff087b82 */ /* 0x000e620000000800 */
[C---:B---3--:R-:W-:Y:S01]  /*18260*/  IMAD.WIDE R14, R2.reuse, 0x4, R250 ;  /* 0x00000004020e7825 */ /* 0x048fe200078e02fa */
[----:B------:R-:W3:Y:S04]  /*18270*/  LDL.LU.64 R246, [R1+0x950] ;  /* 0x0009500001f67983 */ /* 0x000ee80000300a00 */
[----:B------:R2:W-:Y:S04]  /*18280*/  LDGSTS.E [R82+0x4c200], desc[UR16][R18.64], !P5 ;  /* 0x4c20000012527fae */ /* 0x0005e8000e9a1010 */
[----:B------:R2:W-:Y:S04]  /*18290*/  STL.64 [R1+0x988], R16 ;  /* 0x0009881001007387 */ /* 0x0005e80000100a00 */
[----:B------:R2:W-:Y:S04]  /*182a0*/  LDGSTS.E [R82+0x4c400], desc[UR16][R16.64], !P1 ;  /* 0x4c40000010527fae */ /* 0x0005e8000c9a1010 */
[----:B------:R2:W-:Y:S04]  /*182b0*/  STL.64 [R1+0x980], R14 ;  /* 0x0009800e01007387 */ /* 0x0005e80000100a00 */
[----:B------:R-:W3:Y:S01]  /*182c0*/  LDL.LU.64 R248, [R1+0x948] ;  /* 0x0009480001f87983 */ /* 0x000ee20000300a00 */
[----:B--2---:R-:W-:-:S03]  /*182d0*/  IMAD.WIDE R18, R2, 0x4, R12 ;  /* 0x0000000402127825 */ /* 0x004fc600078e020c */
[----:B------:R2:W-:Y:S01]  /*182e0*/  LDGSTS.E [R82+0x4c600], desc[UR16][R14.64], !P1 ;  /* 0x4c6000000e527fae */ /* 0x0005e2000c9a1010 */
[----:B------:R-:W-:Y:S01]  /*182f0*/  IMAD.WIDE R16, R2, 0x4, R238 ;  /* 0x0000000402107825 */ /* 0x000fe200078e02ee */
[----:B------:R-:W-:Y:S02]  /*18300*/  ISETP.GE.U32.AND P1, PT, R0, 0x7ffffe4b, PT ;  /* 0x7ffffe4b0000780c */ /* 0x000fe40003f26070 */
[----:B------:R-:W3:Y:S01]  /*18310*/  LDL.LU.64 R250, [R1+0x940] ;  /* 0x0009400001fa7983 */ /* 0x000ee20000300a00 */
[----:B------:R-:W-:-:S03]  /*18320*/  VIADD R0, R10, 0xfffffec8 ;  /* 0xfffffec80a007836 */ /* 0x000fc60000000000 */
[----:B------:R-:W-:Y:S04]  /*18330*/  STL.64 [R1+0x978], R18 ;  /* 0x0009781201007387 */ /* 0x000fe80000100a00 */
[----:B------:R-:W-:Y:S01]  /*18340*/  STL.64 [R1+0x970], R16 ;  /* 0x0009701001007387 */ /* 0x000fe20000100a00 */
[----:B--2---:R-:W-:-:S03]  /*18350*/  IMAD.WIDE R14, R2, 0x4, R240 ;  /* 0x00000004020e7825 */ /* 0x004fc600078e02f0 */
[----:B------:R-:W2:Y:S01]  /*18360*/  LDL.LU.64 R12, [R1+0x938] ;  /* 0x00093800010c7983 */ /* 0x000ea20000300a00 */
[----:B------:R-:W-:-:S03]  /*18370*/  IMAD.WIDE R10, R2, 0x4, R242 ;  /* 0x00000004020a7825 */ /* 0x000fc600078e02f2 */
[----:B------:R-:W2:Y:S04]  /*18380*/  LDL.LU.64 R238, [R1+0x930] ;  /* 0x0009300001ee7983 */ /* 0x000ea80000300a00 */
[----:B------:R-:W-:Y:S04]  /*18390*/  STL.64 [R1+0x968], R14 ;  /* 0x0009680e01007387 */ /* 0x000fe80000100a00 */
[----:B------:R1:W-:Y:S04]  /*183a0*/  STL.64 [R1+0x960], R10 ;  /* 0x0009600a01007387 */ /* 0x0003e80000100a00 */
[----:B------:R-:W2:Y:S04]  /*183b0*/  LDL.LU.64 R240, [R1+0x928] ;  /* 0x0009280001f07983 */ /* 0x000ea80000300a00 */
[----:B------:R-:W2:Y:S01]  /*183c0*/  LDL.LU.64 R242, [R1+0x920] ;  /* 0x0009200001f27983 */ /* 0x000ea20000300a00 */
[----:B------:R-:W-:-:S02]  /*183d0*/  VIADD R4, R6, 0xfffffecb ;  /* 0xfffffecb06047836 */ /* 0x000fc40000000000 */
[----:B------:R-:W1:Y:S01]  /*183e0*/  LDC R6, c[0x0][0x3a0] ;  /* 0x0000e800ff067b82 */ /* 0x000e620000000800 */
[----:B------:R-:W-:Y:S02]  /*183f0*/  LDGSTS.E [R82+0x4c800], desc[UR16][R18.64], !P6 ;  /* 0x4c80000012527fae */ /* 0x000fe4000f1a1010 */
[----:B------:R-:W-:Y:S02]  /*18400*/  ISETP.GE.U32.AND P5, PT, R4, 0x7ffffe4c, PT ;  /* 0x7ffffe4c0400780c */ /* 0x000fe40003fa6070 */
[----:B------:R-:W-:Y:S04]  /*18410*/  LDGSTS.E [R82+0x4ca00], desc[UR16][R16.64], !P6 ;  /* 0x4ca0000010527fae */ /* 0x000fe8000f1a1010 */
[----:B------:R-:W-:Y:S04]  /*18420*/  LDGSTS.E [R82+0x4cc00], desc[UR16][R14.64], !P3 ;  /* 0x4cc000000e527fae */ /* 0x000fe8000d9a1010 */
[----:B------:R1:W-:Y:S01]  /*18430*/  LDGSTS.E [R82+0x4ce00], desc[UR16][R10.64], !P3 ;  /* 0x4ce000000a527fae */ /* 0x0003e2000d9a1010 */
[C---:B----4-:R-:W-:Y:S01]  /*18440*/  IMAD.WIDE R20, R2.reuse, 0x4, R244 ;  /* 0x0000000402147825 */ /* 0x050fe200078e02f4 */
[----:B-1----:R-:W1:Y:S04]  /*18450*/  LDC R10, c[0x0][0x3a0] ;  /* 0x0000e800ff0a7b82 */ /* 0x002e680000000800 */
[----:B------:R2:W-:Y:S04]  /*18460*/  STL.64 [R1+0x958], R20 ;  /* 0x0009581401007387 */ /* 0x0005e80000100a00 */
[----:B------:R2:W-:Y:S01]  /*18470*/  LDGSTS.E [R82+0x4d000], desc[UR16][R20.64], !P5 ;  /* 0x4d00000014527fae */ /* 0x0005e2000e9a1010 */
[----:B---3--:R-:W-:-:S05]  /*18480*/  IMAD.WIDE R18, R2, 0x4, R246 ;  /* 0x0000000402127825 */ /* 0x008fca00078e02f6 */
        /* <DEDUP_REMOVED lines=8> */
[----:B------:R-:W4:Y:S01]  /*18510*/  LDL.LU.64 R248, [R1+0x908] ;  /* 0x0009080001f87983 */ /* 0x000f220000300a00 */
[----:B--2---:R-:W-:-:S03]  /*18520*/  IMAD.WIDE R20, R2, 0x4, R12 ;  /* 0x0000000402147825 */ /* 0x004fc600078e020c */
[----:B------:R-:W2:Y:S01]  /*18530*/  LDL.LU.64 R250, [R1+0x900] ;  /* 0x0009000001fa7983 */ /* 0x000ea20000300a00 */
[----:B---3--:R-:W-:-:S03]  /*18540*/  IMAD.WIDE R18, R2, 0x4, R238 ;  /* 0x0000000402127825 */ /* 0x008fc600078e02ee */
[----:B------:R1:W-:Y:S04]  /*18550*/  LDGSTS.E [R82+0x4d400], desc[UR16][R16.64], !P1 ;  /* 0x4d40000010527fae */ /* 0x0003e8000c9a1010 */
[----:B------:R3:W-:Y:S04]  /*18560*/  LDGSTS.E [R82+0x4d600], desc[UR16][R14.64], !P1 ;  /* 0x4d6000000e527fae */ /* 0x0007e8000c9a1010 */
[----:B------:R-:W-:Y:S01]  /*18570*/  STL.64 [R1+0x938], R20 ;  /* 0x0009381401007387 */ /* 0x000fe20000100a00 */
[----:B-1----:R-:W-:-:S03]  /*18580*/  IMAD.WIDE R16, R2, 0x4, R240 ;  /* 0x0000000402107825 */ /* 0x002fc600078e02f0 */
[----:B------:R4:W-:Y:S01]  /*18590*/  STL.64 [R1+0x930], R18 ;  /* 0x0009301201007387 */ /* 0x0009e20000100a00 */
[----:B---3--:R-:W-:-:S03]  /*185a0*/  IMAD.WIDE R14, R2, 0x4, R242 ;  /* 0x00000004020e7825 */ /* 0x008fc600078e02f2 */
[----:B------:R-:W3:Y:S04]  /*185b0*/  LDL.LU.64 R12, [R1+0x8f8] ;  /* 0x0008f800010c7983 */ /* 0x000ee80000300a00 */
        /* <DEDUP_REMOVED lines=29> */
[----:B------:R-:W3:Y:S04]  /*18790*/  LDL.LU.64 R244, [R1+0x8d8] ;  /* 0x0008d80001f47983 */ /* 0x000ee80000300a00 */
[----:B------:R-:W3:Y:S04]  /*187a0*/  LDL.LU.64 R246, [R1+0x8d0] ;  /* 0x0008d00001f67983 */ /* 0x000ee80000300a00 */
[----:B------:R1:W-:Y:S04]  /*187b0*/  LDGSTS.E [R82+0x4e000], desc[UR16][R18.64], !P5 ;  /* 0x4e00000012527fae */ /* 0x0003e8000e9a1010 */
[----:B------:R4:W-:Y:S01]  /*187c0*/  LDGSTS.E [R82+0x4e200], desc[UR16][R16.64], !P5 ;  /* 0x4e20000010527fae */ /* 0x0009e2000e9a1010 */
[----:B------:R-:W-:-:S04]  /*187d0*/  IMAD.WIDE R14, R2, 0x4, R248 ;  /* 0x00000004020e7825 */ /* 0x000fc800078e02f8 */
[C---:B--2---:R-:W-:Y:S01]  /*187e0*/  IMAD.WIDE R10, R2.reuse, 0x4, R250 ;  /* 0x00000004020a7825 */ /* 0x044fe200078e02fa */
[----:B------:R-:W-:Y:S04]  /*187f0*/  STL.64 [R1+0x908], R14 ;  /* 0x0009080e01007387 */ /* 0x000fe80000100a00 */
[----:B------:R2:W-:Y:S04]  /*18800*/  STL.64 [R1+0x900], R10 ;  /* 0x0009000a01007387 */ /* 0x0005e80000100a00 */
[----:B------:R-:W3:Y:S04]  /*18810*/  LDL.LU.64 R248, [R1+0x8c8] ;  /* 0x0008c80001f87983 */ /* 0x000ee80000300a00 */
[----:B------:R-:W3:Y:S04]  /*18820*/  LDL.LU.64 R250, [R1+0x8c0] ;  /* 0x0008c00001fa7983 */ /* 0x000ee80000300a00 */
[----:B------:R-:W-:Y:S01]  /*18830*/  LDGSTS.E [R82+0x4e400], desc[UR16][R14.64], !P1 ;  /* 0x4e4000000e527fae */ /* 0x000fe2000c9a1010 */
[----:B---3--:R-:W-:Y:S01]  /*18840*/  IMAD.WIDE R20, R2, 0x4, R12 ;  /* 0x0000000402147825 */ /* 0x008fe200078e020c */
[----:B------:R-:W-:-:S02]  /*18850*/  ISETP.GE.U32.AND P6, PT, R4, 0x7ffffe46, PT ;  /* 0x7ffffe460400780c */ /* 0x000fc40003fc6070 */
[----:B------:R2:W-:Y:S01]  /*18860*/  LDGSTS.E [R82+0x4e600], desc[UR16][R10.64], !P1 ;  /* 0x4e6000000a527fae */ /* 0x0005e2000c9a1010 */
[----:B-1----:R-:W-:-:S03]  /*18870*/  IMAD.WIDE R18, R2, 0x4, R238 ;  /* 0x0000000402127825 */ /* 0x002fc600078e02ee */
[----:B------:R1:W-:Y:S04]  /*18880*/  STL.64 [R1+0x8f8], R20 ;  /* 0x0008f81401007387 */ /* 0x0003e80000100a00 */
[----:B------:R3:W-:Y:S04]  /*18890*/  STL.64 [R1+0x8f0], R18 ;  /* 0x0008f01201007387 */ /* 0x0007e80000100a00 */
[----:B------:R-:W3:Y:S01]  /*188a0*/  LDL.LU.64 R12, [R1+0x8b8] ;  /* 0x0008b800010c7983 */ /* 0x000ee20000300a00 */
[C---:B----4-:R-:W-:Y:S01]  /*188b0*/  IMAD.WIDE R16, R2.reuse, 0x4, R240 ;  /* 0x0000000402107825 */ /* 0x050fe200078e02f0 */
[----:B--2---:R-:W2:Y:S02]  /*188c0*/  LDC R10, c[0x0][0x3a0] ;  /* 0x0000e800ff0a7b82 */ /* 0x004ea40000000800 */
[----:B------:R-:W4:Y:S01]  /*188d0*/  LDL.LU.64 R238, [R1+0x8b0] ;  /* 0x0008b00001ee7983 */ /* 0x000f220000300a00 */
        /* <DEDUP_REMOVED lines=12> */
[C---:B-1----:R-:W-:Y:S01]  /*189a0*/  IMAD.WIDE R20, R2.reuse, 0x4, R244 ;  /* 0x0000000402147825 */ /* 0x042fe200078e02f4 */
[----:B------:R1:W-:Y:S01]  /*189b0*/  LDGSTS.E [R82+0x4ec00], desc[UR16][R16.64], !P3 ;  /* 0x4ec0000010527fae */ /* 0x0003e2000d9a1010 */
[----:B------:R-:W-:Y:S01]  /*189c0*/  IADD3 R4, PT, PT, R5, -0x13f, RZ ;  /* 0xfffffec105047810 */ /* 0x000fe20007ffe0ff */
[----:B------:R-:W2:Y:S01]  /*189d0*/  LDC R9, c[0x0][0x3a0] ;  /* 0x0000e800ff097b82 */ /* 0x000ea20000000800 */
[----:B---3--:R-:W-:Y:S01]  /*189e0*/  IMAD.WIDE R18, R2, 0x4, R246 ;  /* 0x0000000402127825 */ /* 0x008fe200078e02f6 */
        /* <DEDUP_REMOVED lines=17> */
[----:B------:R2:W-:Y:S01]  /*18b00*/  LDGSTS.E [R82+0x4f600], desc[UR16][R14.64], !P1 ;  /* 0x4f6000000e527fae */ /* 0x0005e2000c9a1010 */
[----:B----4-:R-:W-:Y:S01]  /*18b10*/  IMAD.WIDE R18, R2, 0x4, R12 ;  /* 0x0000000402127825 */ /* 0x010fe200078e020c */
[----:B------:R-:W-:-:S02]  /*18b20*/  ISETP.GE.U32.AND P1, PT, R0, 0x7ffffe3f, PT ;  /* 0x7ffffe3f0000780c */ /* 0x000fc40003f26070 */
[----:B------:R-:W4:Y:S01]  /*18b30*/  LDL.LU.64 R248, [R1+0x888] ;  /* 0x0008880001f87983 */ /* 0x000f220000300a00 */
[----:B------:R-:W-:-:S03]  /*18b40*/  IMAD.WIDE R16, R2, 0x4, R238 ;  /* 0x0000000402107825 */ /* 0x000fc600078e02ee */
[----:B------:R-:W4:Y:S01]  /*18b50*/  LDL.LU.64 R250, [R1+0x880] ;  /* 0x0008800001fa7983 */ /* 0x000f220000300a00 */
[----:B--2---:R-:W-:-:S03]  /*18b60*/  VIADD R0, R10, 0xfffffebc ;  /* 0xfffffebc0a007836 */ /* 0x004fc60000000000 */
[----:B------:R-:W-:Y:S01]  /*18b70*/  STL.64 [R1+0x868], R18 ;  /* 0x0008681201007387 */ /* 0x000fe20000100a00 */
[----:B------:R-:W-:-:S03]  /*18b80*/  IMAD.WIDE R14, R2, 0x4, R240 ;  /* 0x00000004020e7825 */ /* 0x000fc600078e02f0 */
[----:B------:R-:W-:Y:S01]  /*18b90*/  STL.64 [R1+0x860], R16 ;  /* 0x0008601001007387 */ /* 0x000fe20000100a00 */
[----:B------:R-:W-:-:S03]  /*18ba0*/  IMAD.WIDE R10, R2, 0x4, R242 ;  /* 0x00000004020a7825 */ /* 0x000fc600078e02f2 */
[----:B------:R-:W2:Y:S04]  /*18bb0*/  LDL.LU.64 R12, [R1+0x878] ;  /* 0x00087800010c7983 */ /* 0x000ea80000300a00 */
        /* <DEDUP_REMOVED lines=12> */
[C---:B------:R-:W-:Y:S01]  /*18c80*/  IMAD.WIDE R20, R2.reuse, 0x4, R244 ;  /* 0x0000000402147825 */ /* 0x040fe200078e02f4 */
[----:B-1----:R-:W1:Y:S02]  /*18c90*/  LDC R10, c[0x0][0x3a0] ;  /* 0x0000e800ff0a7b82 */ /* 0x002e640000000800 */
[----:B------:R-:W2:Y:S04]  /*18ca0*/  LDL.LU.64 R244, [R1+0x88] ;  /* 0x0000880001f47983 */ /* 0x000ea80000300a00 */
[----:B------:R-:W-:Y:S01]  /*18cb0*/  LDGSTS.E [R82+0x50000], desc[UR16][R20.64], !P5 ;  /* 0x5000000014527fae */ /* 0x000fe2000e9a1010 */
[----:B---3--:R-:W-:-:S03]  /*18cc0*/  IMAD.WIDE R18, R2, 0x4, R246 ;  /* 0x0000000402127825 */ /* 0x008fc600078e02f6 */
[----:B------:R-:W3:Y:S04]  /*18cd0*/  LDL.LU.64 R246, [R1+0x80] ;  /* 0x0000800001f67983 */ /* 0x000ee80000300a00 */
[----:B------:R-:W-:Y:S04]  /*18ce0*/  STL.64 [R1+0x838], R20 ;  /* 0x0008381401007387 */ /* 0x000fe80000100a00 */
[----:B------:R2:W-:Y:S04]  /*18cf0*/  STL.64 [R1+0x830], R18 ;  /* 0x0008301201007387 */ /* 0x0005e80000100a00 */
[----:B------:R2:W-:Y:S01]  /*18d00*/  LDGSTS.E [R82+0x50200], desc[UR16][R18.64], !P5 ;  /* 0x5020000012527fae */ /* 0x0005e2000e9a1010 */
[----:B----4-:R-:W-:-:S03]  /*18d10*/  IMAD.WIDE R16, R2, 0x4, R248 ;  /* 0x0000000402107825 */ /* 0x010fc600078e02f8 */
[----:B------:R-:W4:Y:S01]  /*18d20*/  LDL.LU.64 R248, [R1+0x78] ;  /* 0x0000780001f87983 */ /* 0x000f220000300a00 */
[----:B------:R-:W-:-:S03]  /*18d30*/  IMAD.WIDE R14, R2, 0x4, R250 ;  /* 0x00000004020e7825 */ /* 0x000fc600078e02fa */
[----:B------:R-:W4:Y:S04]  /*18d40*/  LDL.LU.64 R250, [R1+0x70] ;  /* 0x0000700001fa7983 */ /* 0x000f280000300a00 */
[----:B------:R1:W-:Y:S04]  /*18d50*/  STL.64 [R1+0x828], R16 ;  /* 0x0008281001007387 */ /* 0x0003e80000100a00 */
[----:B------:R1:W-:Y:S01]  /*18d60*/  LDGSTS.E [R82+0x50400], desc[UR16][R16.64], !P1 ;  /* 0x5040000010527fae */ /* 0x0003e2000c9a1010 */
[----:B--2---:R-:W-:-:S03]  /*18d70*/  IMAD.WIDE R18, R2, 0x4, R12 ;  /* 0x0000000402127825 */ /* 0x004fc600078e020c */
[----:B------:R2:W-:Y:S04]  /*18d80*/  STL.64 [R1+0x820], R14 ;  /* 0x0008200e01007387 */ /* 0x0005e80000100a00 */
[----:B------:R2:W-:Y:S01]  /*18d90*/  LDGSTS.E [R82+0x50600], desc[UR16][R14.64], !P1 ;  /* 0x506000000e527fae */ /* 0x0005e2000c9a1010 */
[----:B-1----:R-:W-:-:S03]  /*18da0*/  IMAD.WIDE R16, R2, 0x4, R238 ;  /* 0x0000000402107825 */ /* 0x002fc600078e02ee */
[----:B------:R1:W-:Y:S04]  /*18db0*/  STL.64 [R1+0x818], R18 ;  /* 0x0008181201007387 */ /* 0x0003e80000100a00 */
[----:B------:R1:W-:Y:S01]  /*18dc0*/  STL.64 [R1+0x810], R16 ;  /* 0x0008101001007387 */ /* 0x0003e20000100a00 */
[----:B--2---:R-:W-:-:S03]  /*18dd0*/  IMAD.WIDE R14, R2, 0x4, R240 ;  /* 0x00000004020e7825 */ /* 0x004fc600078e02f0 */
[----:B------:R-:W2:Y:S01]  /*18de0*/  LDL.LU.64 R240, [R1+0x90] ;  /* 0x0000900001f07983 */ /* 0x000ea20000300a00 */
[----:B------:R-:W-:-:S03]  /*18df0*/  IMAD.WIDE R12, R2, 0x4, R242 ;  /* 0x00000004020c7825 */ /* 0x000fc600078e02f2 */
[----:B------:R3:W-:Y:S04]  /*18e00*/  STL.64 [R1+0x808], R14 ;  /* 0x0008080e01007387 */ /* 0x0007e80000100a00 */
[----:B------:R-:W-:Y:S04]  /*18e10*/  STL.64 [R1+0x7f8], R12 ;  /* 0x0007f80c01007387 */ /* 0x000fe80000100a00 */
[----:B------:R-:W2:Y:S01]  /*18e20*/  LDL.LU.64 R242, [R1+0x98] ;  /* 0x0000980001f27983 */ /* 0x000ea20000300a00 */
[----:B------:R-:W-:Y:S01]  /*18e30*/  VIADD R4, R7, 0xfffffebd ;  /* 0xfffffebd07047836 */ /* 0x000fe20000000000 */
[----:B------:R-:W-:Y:S01]  /*18e40*/  ISETP.GE.U32.AND P3, PT, R0, 0x7ffffe3d, PT ;  /* 0x7ffffe3d0000780c */ /* 0x000fe20003f66070 */
[----:B------:R-:W2:Y:S03]  /*18e50*/  LDC R7, c[0x0][0x3a0] ;  /* 0x0000e800ff077b82 */ /* 0x000ea60000000800 */
[----:B------:R-:W-:Y:S01]  /*18e60*/  ISETP.GE.U32.AND P6, PT, R4, 0x7ffffe3e, PT ;  /* 0x7ffffe3e0400780c */ /* 0x000fe20003fc6070 */
[----:B------:R-:W-:Y:S01]  /*18e70*/  VIADD R0, R9, 0xfffffeba ;  /* 0xfffffeba09007836 */ /* 0x000fe20000000000 */
[----:B------:R-:W-:-:S03]  /*18e80*/  IADD3 R4, PT, PT, R5, -0x145, RZ ;  /* 0xfffffebb05047810 */ /* 0x000fc60007ffe0ff */
[----:B------:R-:W2:Y:S01]  /*18e90*/  LDC R5, c[0x0][0x3a0] ;  /* 0x0000e800ff057b82 */ /* 0x000ea20000000800 */
[----:B------:R-:W-:Y:S02]  /*18ea0*/  ISETP.GE.U32.AND P5, PT, R4, 0x7ffffe3c, PT ;  /* 0x7ffffe3c0400780c */ /* 0x000fe40003fa6070 */
[----:B------:R-:W-:Y:S01]  /*18eb0*/  ISETP.GE.U32.AND P1, PT, R0, 0x7ffffe3b, PT ;  /* 0x7ffffe3b0000780c */ /* 0x000fe20003f26070 */
[----:B------:R-:W-:Y:S01]  /*18ec0*/  VIADD R4, R6, 0xfffffeb9 ;  /* 0xfffffeb906047836 */ /* 0x000fe20000000000 */
[----:B------:R-:W-:-:S03]  /*18ed0*/  IADD3 R0, PT, PT, R8, -0x148, RZ ;  /* 0xfffffeb808007810 */ /* 0x000fc60007ffe0ff */
[----:B------:R1:W-:Y:S01]  /*18ee0*/  LDGSTS.E [R82+0x50800], desc[UR16][R18.64], !P6 ;  /* 0x5080000012527fae */ /* 0x0003e2000f1a1010 */
[----:B------:R-:W2:Y:S03]  /*18ef0*/  LDC R6, c[0x0][0x3a0] ;  /* 0x0000e800ff067b82 */ /* 0x000ea60000000800 */
[----:B------:R1:W-:Y:S04]  /*18f00*/  LDGSTS.E [R82+0x50a00], desc[UR16][R16.64], !P6 ;  /* 0x50a0000010527fae */ /* 0x0003e8000f1a1010 */
[----:B------:R3:W-:Y:S01]  /*18f10*/  LDGSTS.E [R82+0x50c00], desc[UR16][R14.64], !P3 ;  /* 0x50c000000e527fae */ /* 0x0007e2000d9a1010 */
[----:B------:R-:W-:Y:S01]  /*18f20*/  ISETP.GE.U32.AND P6, PT, R4, 0x7ffffe3a, PT ;  /* 0x7ffffe3a0400780c */ /* 0x000fe20003fc6070 */
[----:B------:R-:W2:Y:S02]  /*18f30*/  LDC R9, c[0x0][0x3a0] ;  /* 0x0000e800ff097b82 */ /* 0x000ea40000000800 */
[----:B------:R-:W-:Y:S01]  /*18f40*/  LDGSTS.E [R82+0x50e00], desc[UR16][R12.64], !P3 ;  /* 0x50e000000c527fae */ /* 0x000fe2000d9a1010 */
[----:B------:R-:W-:Y:S01]  /*18f50*/  ISETP.GE.U32.AND P3, PT, R0, 0x7ffffe39, PT ;  /* 0x7ffffe390000780c */ /* 0x000fe20003f66070 */
[----:B------:R-:W-:-:S02]  /*18f60*/  VIADD R0, R10, 0xfffffeb6 ;  /* 0xfffffeb60a007836 */ /* 0x000fc40000000000 */
[C---:B-1----:R-:W-:Y:S02]  /*18f70*/  IMAD.WIDE R18, R2.reuse, 0x4, R236 ;  /* 0x0000000402127825 */ /* 0x042fe400078e02ec */
[----:B------:R-:W1:Y:S02]  /*18f80*/  LDC R8, c[0x0][0x3a0] ;  /* 0x0000e800ff087b82 */ /* 0x000e640000000800 */
[----:B------:R-:W-:-:S05]  /*18f90*/  IMAD.WIDE R16, R2, 0x4, R244 ;  /* 0x0000000402107825 */ /* 0x000fca00078e02f4 */
[----:B------:R1:W-:Y:S04]  /*18fa0*/  STL.64 [R1+0x7f0], R16 ;  /* 0x0007f01001007387 */ /* 0x0003e80000100a00 */
[----:B------:R1:W-:Y:S01]  /*18fb0*/  LDGSTS.E [R82+0x51000], desc[UR16][R16.64], !P5 ;  /* 0x5100000010527fae */ /* 0x0003e2000e9a1010 */
[----:B---3--:R-:W-:-:S05]  /*18fc0*/  IMAD.WIDE R14, R2, 0x4, R246 ;  /* 0x00000004020e7825 */ /* 0x008fca00078e02f6 */
[----:B------:R2:W-:Y:S01]  /*18fd0*/  STL.64 [R1+0x7e0], R14 ;  /* 0x0007e00e01007387 */ /* 0x0005e20000100a00 */
[----:B-1----:R-:W-:-:S03]  /*18fe0*/  IMAD.WIDE R16, R2, 0x4, R234 ;  /* 0x0000000402107825 */ /* 0x002fc600078e02ea */
[----:B------:R2:W-:Y:S01]  /*18ff0*/  LDGSTS.E [R82+0x51200], desc[UR16][R14.64], !P5 ;  /* 0x512000000e527fae */ /* 0x0005e2000e9a1010 */
[----:B----4-:R-:W-:-:S04]  /*19000*/  IMAD.WIDE R12, R2, 0x4, R248 ;  /* 0x00000004020c7825 */ /* 0x010fc800078e02f8 */
[C---:B------:R-:W-:Y:S01]  /*19010*/  IMAD.WIDE R10, R2.reuse, 0x4, R250 ;  /* 0x00000004020a7825 */ /* 0x040fe200078e02fa */
[----:B------:R1:W-:Y:S04]  /*19020*/  LDGSTS.E [R82+0x51400], desc[UR16][R12.64], !P1 ;  /* 0x514000000c527fae */ /* 0x0003e8000c9a1010 */
[----:B------:R-:W3:Y:S04]  /*19030*/  LDL.LU.64 R250, [R1+0xa0] ;  /* 0x0000a00001fa7983 */ /* 0x000ee80000300a00 */
[----:B------:R-:W4:Y:S04]  /*19040*/  LDL.LU.64 R248, [R1+0xa8] ;  /* 0x0000a80001f87983 */ /* 0x000f280000300a00 */
[----:B------:R1:W-:Y:S04]  /*19050*/  STL.64 [R1+0x7d8], R12 ;  /* 0x0007d80c01007387 */ /* 0x0003e80000100a00 */
[----:B------:R1:W-:Y:S04]  /*19060*/  STL.64 [R1+0x88], R10 ;  /* 0x0000880a01007387 */ /* 0x0003e80000100a00 */
[----:B------:R-:W4:Y:S04]  /*19070*/  LDL.LU.64 R246, [R1+0xb0] ;  /* 0x0000b00001f67983 */ /* 0x000f280000300a00 */
[----:B------:R-:W4:Y:S01]  /*19080*/  LDL.LU.64 R244, [R1+0xc0] ;  /* 0x0000c00001f47983 */ /* 0x000f220000300a00 */
[----:B--2---:R-:W-:-:S03]  /*19090*/  IMAD.WIDE R14, R2, 0x4, R240 ;  /* 0x00000004020e7825 */ /* 0x004fc600078e02f0 */
[----:B------:R-:W-:Y:S04]  /*190a0*/  STL.64 [R1+0x78], R18 ;  /* 0x0000781201007387 */ /* 0x000fe80000100a00 */
[----:B------:R2:W-:Y:S04]  /*190b0*/  STL.64 [R1+0x10], R16 ;  /* 0x0000101001007387 */ /* 0x0005e80000100a00 */
[----:B------:R2:W-:Y:S01]  /*190c0*/  LDGSTS.E [R82+0x51600], desc[UR16][R10.64], !P1 ;  /* 0x516000000a527fae */ /* 0x0005e2000c9a1010 */
[----:B-1----:R-:W-:-:S03]  /*190d0*/  IMAD.WIDE R12, R2, 0x4, R242 ;  /* 0x00000004020c7825 */ /* 0x002fc600078e02f2 */
[----:B------:R-:W-:Y:S04]  /*190e0*/  STL.64 [R1+0x8], R14 ;  /* 0x0000080e01007387 */ /* 0x000fe80000100a00 */
[----:B------:R1:W-:Y:S04]  /*190f0*/  STL.64 [R1], R12 ;  /* 0x0000000c01007387 */ /* 0x0003e80000100a00 */
[----:B------:R-:W4:Y:S01]  /*19100*/  LDL.LU.64 R242, [R1+0xc8] ;  /* 0x0000c80001f27983 */ /* 0x000f220000300a00 */
[----:B------:R-:W-:Y:S01]  /*19110*/  VIADD R4, R7, 0xfffffeb7 ;  /* 0xfffffeb707047836 */ /* 0x000fe20000000000 */
[----:B--2---:R-:W2:Y:S02]  /*19120*/  LDC R11, c[0x0][0x3a0] ;  /* 0x0000e800ff0b7b82 */ /* 0x004ea40000000800 */
[----:B------:R1:W-:Y:S04]  /*19130*/  LDGSTS.E [R82+0x51800], desc[UR16][R18.64], !P6 ;  /* 0x5180000012527fae */ /* 0x0003e8000f1a1010 */
[----:B------:R-:W2:Y:S02]  /*19140*/  LDL.LU.64 R240, [R1+0xd8] ;  /* 0x0000d80001f07983 */ /* 0x000ea40000300a00 */
[----:B------:R-:W2:Y:S02]  /*19150*/  LDC R7, c[0x0][0x3a0] ;  /* 0x0000e800ff077b82 */ /* 0x000ea40000000800 */
[----:B------:R-:W-:Y:S04]  /*19160*/  LDGSTS.E [R82+0x51a00], desc[UR16][R16.64], !P6 ;  /* 0x51a0000010527fae */ /* 0x000fe8000f1a1010 */
[----:B------:R-:W2:Y:S01]  /*19170*/  LDL.LU.64 R238, [R1+0xe0] ;  /* 0x0000e00001ee7983 */ /* 0x000ea20000300a00 */
[----:B------:R-:W-:Y:S01]  /*19180*/  ISETP.GE.U32.AND P5, PT, R4, 0x7ffffe38, PT ;  /* 0x7ffffe380400780c */ /* 0x000fe20003fa6070 */
[----:B------:R-:W2:Y:S02]  /*19190*/  LDC R10, c[0x0][0x3a0] ;  /* 0x0000e800ff0a7b82 */ /* 0x000ea40000000800 */
[----:B------:R3:W-:Y:S04]  /*191a0*/  LDGSTS.E [R82+0x51c00], desc[UR16][R14.64], !P3 ;  /* 0x51c000000e527fae */ /* 0x0007e8000d9a1010 */
[----:B------:R-:W2:Y:S01]  /*191b0*/  LDL.LU.64 R16, [R1+0xf0] ;  /* 0x0000f00001107983 */ /* 0x000ea20000300a00 */
[----:B------:R-:W-:Y:S01]  /*191c0*/  IADD3 R4, PT, PT, R5, -0x14b, RZ ;  /* 0xfffffeb505047810 */ /* 0x000fe20007ffe0ff */
[----:B-1----:R-:W1:Y:S02]  /*191d0*/  LDC R18, c[0x0][0x3a0] ;  /* 0x0000e800ff127b82 */ /* 0x002e640000000800 */
[----:B------:R-:W2:Y:S01]  /*191e0*/  LDL.LU.64 R34, [R1+0xf8] ;  /* 0x0000f80001227983 */ /* 0x000ea20000300a00 */
[----:B------:R-:W-:Y:S01]  /*191f0*/  ISETP.GE.U32.AND P6, PT, R4, 0x7ffffe36, PT ;  /* 0x7ffffe360400780c */ /* 0x000fe20003fc6070 */
[----:B------:R-:W-:-:S02]  /*19200*/  VIADD R4, R6, 0xfffffeb3 ;  /* 0xfffffeb306047836 */ /* 0x000fc40000000000 */
[----:B------:R-:W2:Y:S01]  /*19210*/  LDL.LU.64 R28, [R1+0x108] ;  /* 0x00010800011c7983 */ /* 0x000ea20000300a00 */
[----:B---3--:R-:W-:-:S03]  /*19220*/  IMAD.WIDE R250, R2, 0x4, R250 ;  /* 0x0000000402fa7825 */ /* 0x008fc600078e02fa */
[----:B------:R3:W-:Y:S01]  /*19230*/  LDGSTS.E [R82+0x51e00], desc[UR16][R12.64], !P3 ;  /* 0x51e000000c527fae */ /* 0x0007e2000d9a1010 */
[----:B----4-:R-:W-:-:S03]  /*19240*/  IMAD.WIDE R248, R2, 0x4, R248 ;  /* 0x0000000402f87825 */ /* 0x010fc600078e02f8 */
[----:B------:R-:W4:Y:S01]  /*19250*/  LDL.LU.64 R24, [R1+0x110] ;  /* 0x0001100001187983 */ /* 0x000f220000300a00 */
[----:B------:R-:W-:-:S03]  /*19260*/  IMAD.WIDE R246, R2, 0x4, R246 ;  /* 0x0000000402f67825 */ /* 0x000fc600078e02f6 */
[----:B------:R-:W3:Y:S01]  /*19270*/  LDL.LU.64 R12, [R1+0x120] ;  /* 0x00012000010c7983 */ /* 0x000ee20000300a00 */
[----:B------:R-:W-:-:S03]  /*19280*/  IMAD.WIDE R244, R2, 0x4, R244 ;  /* 0x0000000402f47825 */ /* 0x000fc600078e02f4 */
[----:B------:R-:W-:Y:S01]  /*19290*/  STL.64 [R1+0x1248], R250 ;  /* 0x001248fa01007387 */ /* 0x000fe20000100a00 */
[----:B------:R-:W-:Y:S01]  /*192a0*/  ISETP.GE.U32.AND P1, PT, R0, 0x7ffffe37, PT ;  /* 0x7ffffe370000780c */ /* 0x000fe20003f26070 */
[----:B------:R-:W1:Y:S02]  /*192b0*/  LDC R14, c[0x0][0x3a0] ;  /* 0x0000e800ff0e7b82 */ /* 0x000e640000000800 */
[----:B------:R-:W-:Y:S04]  /*192c0*/  LDGSTS.E [R82+0x52000], desc[UR16][R250.64], !P5 ;  /* 0x52000000fa527fae */ /* 0x000fe8000e9a1010 */
[----:B------:R-:W-:Y:S04]  /*192d0*/  STL.64 [R1+0x1250], R248 ;  /* 0x001250f801007387 */ /* 0x000fe80000100a00 */
[----:B------:R-:W-:Y:S01]  /*192e0*/  LDGSTS.E [R82+0x52200], desc[UR16][R248.64], !P5 ;  /* 0x52200000f8527fae */ /* 0x000fe2000e9a1010 */
[----:B------:R-:W-:-:S03]  /*192f0*/  ISETP.GE.U32.AND P5, PT, R4, 0x7ffffe34, PT ;  /* 0x7ffffe340400780c */ /* 0x000fc60003fa6070 */
[----:B------:R1:W-:Y:S04]  /*19300*/  STL.64 [R1+0x1238], R246 ;  /* 0x001238f601007387 */ /* 0x0003e80000100a00 */
[----:B------:R-:W-:Y:S04]  /*19310*/  STL.64 [R1+0x1240], R244 ;  /* 0x001240f401007387 */ /* 0x000fe80000100a00 */
[----:B------:R-:W4:Y:S01]  /*19320*/  LDL.LU.64 R36, [R1+0x128] ;  /* 0x0001280001247983 */ /* 0x000f220000300a00 */
[----:B------:R-:W-:Y:S02]  /*19330*/  VIADD R0, R9, 0xfffffeb4 ;  /* 0xfffffeb409007836 */ /* 0x000fe40000000000 */
[C---:B------:R-:W-:Y:S01]  /*19340*/  IMAD.WIDE R242, R2.reuse, 0x4, R242 ;  /* 0x0000000402f27825 */ /* 0x040fe200078e02f2 */
[----:B------:R-:W-:Y:S03]  /*19350*/  LDGSTS.E [R82+0x52400], desc[UR16][R246.64], !P1 ;  /* 0x52400000f6527fae */ /* 0x000fe6000c9a1010 */
[----:B--2---:R-:W-:Y:S01]  /*19360*/  IMAD.WIDE R4, R2, 0x4, R16 ;  /* 0x0000000402047825 */ /* 0x004fe200078e0210 */
[----:B------:R-:W-:Y:S01]  /*19370*/  ISETP.GE.U32.AND P3, PT, R0, 0x7ffffe35, PT ;  /* 0x7ffffe350000780c */ /* 0x000fe20003f66070 */
[----:B------:R-:W2:Y:S04]  /*19380*/  LDL.LU.64 R16, [R1+0x138] ;  /* 0x0001380001107983 */ /* 0x000ea80000300a00 */
[----:B------:R-:W2:Y:S01]  /*19390*/  LDL.LU.64 R32, [R1+0x140] ;  /* 0x0001400001207983 */ /* 0x000ea20000300a00 */
[----:B------:R-:W-:Y:S01]  /*193a0*/  IADD3 R0, PT, PT, R8, -0x14e, RZ ;  /* 0xfffffeb208007810 */ /* 0x000fe20007ffe0ff */
[----:B------:R-:W-:-:S02]  /*193b0*/  IMAD.WIDE R240, R2, 0x4, R240 ;  /* 0x0000000402f07825 */ /* 0x000fc400078e02f0 */
[----:B------:R-:W-:Y:S01]  /*193c0*/  LDGSTS.E [R82+0x52600], desc[UR16][R244.64], !P1 ;  /* 0x52600000f4527fae */ /* 0x000fe2000c9a1010 */
[----:B------:R-:W-:Y:S01]  /*193d0*/  ISETP.GE.U32.AND P1, PT, R0, 0x7ffffe33, PT ;  /* 0x7ffffe330000780c */ /* 0x000fe20003f26070 */
[----:B------:R-:W-:Y:S02]  /*193e0*/  IMAD.WIDE R238, R2, 0x4, R238 ;  /* 0x0000000402ee7825 */ /* 0x000fe400078e02ee */
[----:B------:R-:W2:Y:S02]  /*193f0*/  LDL.LU.64 R20, [R1+0x150] ;  /* 0x0001500001147983 */ /* 0x000ea40000300a00 */
[----:B------:R-:W-:Y:S02]  /*19400*/  VIADD R6, R7, 0xfffffeb1 ;  /* 0xfffffeb107067836 */ /* 0x000fe40000000000 */
[----:B------:R-:W-:Y:S01]  /*19410*/  VIADD R0, R11, 0xfffffeb0 ;  /* 0xfffffeb00b007836 */ /* 0x000fe20000000000 */
[----:B------:R-:W-:Y:S04]  /*19420*/  LDGSTS.E [R82+0x52800], desc[UR16][R242.64], !P6 ;  /* 0x52800000f2527fae */ /* 0x000fe8000f1a1010 */
[----:B------:R-:W-:Y:S01]  /*19430*/  LDGSTS.E [R82+0x52a00], desc[UR16][R240.64], !P6 ;  /* 0x52a00000f0527fae */ /* 0x000fe2000f1a1010 */
[----:B------:R-:W-:Y:S01]  /*19440*/  ISETP.GE.U32.AND P6, PT, R6, 0x7ffffe32, PT ;  /* 0x7ffffe320600780c */ /* 0x000fe20003fc6070 */
[----:B------:R-:W-:-:S02]  /*19450*/  IMAD.WIDE R6, R2, 0x4, R34 ;  /* 0x0000000402067825 */ /* 0x000fc400078e0222 */
[----:B------:R-:W-:Y:S02]  /*19460*/  STL.64 [R1+0x1258], R242 ;  /* 0x001258f201007387 */ /* 0x000fe40000100a00 */
[----:B---3--:R-:W-:Y:S02]  /*19470*/  IMAD.WIDE R12, R2, 0x4, R12 ;  /* 0x00000004020c7825 */ /* 0x008fe400078e020c */
[----:B------:R-:W-:Y:S01]  /*19480*/  LDGSTS.E [R82+0x52c00], desc[UR16][R238.64], !P3 ;  /* 0x52c00000ee527fae */ /* 0x000fe2000d9a1010 */
[----:B-1----:R-:W-:Y:S01]  /*19490*/  IADD3 R14, PT, PT, R14, -0x151, RZ ;  /* 0xfffffeaf0e0e7810 */ /* 0x002fe20007ffe0ff */
[----:B------:R-:W1:Y:S02]  /*194a0*/  LDC R34, c[0x0][0x3a0] ;  /* 0x0000e800ff227b82 */ /* 0x000e640000000800 */
[----:B------:R-:W-:Y:S01]  /*194b0*/  STL.64 [R1+0x1260], R240 ;  /* 0x001260f001007387 */ /* 0x000fe20000100a00 */
[----:B------:R-:W-:-:S03]  /*194c0*/  IMAD.WIDE R8, R2, 0x4, R28 ;  /* 0x0000000402087825 */ /* 0x000fc600078e021c */
[----:B------:R-:W-:Y:S01]  /*194d0*/  LDGSTS.E [R82+0x52e00], desc[UR16][R4.64], !P3 ;  /* 0x52e0000004527fae */ /* 0x000fe2000d9a1010 */
[----:B------:R-:W-:Y:S01]  /*194e0*/  ISETP.GE.U32.AND P3, PT, R0, 0x7ffffe31, PT ;  /* 0x7ffffe310000780c */ /* 0x000fe20003f66070 */
[----:B------:R-:W-:Y:S02]  /*194f0*/  VIADD R0, R10, 0xfffffeae ;  /* 0xfffffeae0a007836 */ /* 0x000fe40000000000 */
[----:B------:R-:W-:Y:S01]  /*19500*/  STL.64 [R1+0x1268], R238 ;  /* 0x001268ee01007387 */ /* 0x000fe20000100a00 */
[----:B----4-:R-:W-:-:S03]  /*19510*/  IMAD.WIDE R10, R2, 0x4, R24 ;  /* 0x00000004020a7825 */ /* 0x010fc600078e0218 */
[----:B------:R-:W-:Y:S04]  /*19520*/  STL.64 [R1+0x1270], R4 ;  /* 0x0012700401007387 */ /* 0x000fe80000100a00 */
[----:B------:R-:W3:Y:S04]  /*19530*/  LDL.LU.64 R44, [R1+0x158] ;  /* 0x00015800012c7983 */ /* 0x000ee80000300a00 */
[----:B------:R-:W4:Y:S04]  /*19540*/  LDL.LU.64 R24, [R1+0x168] ;  /* 0x0001680001187983 */ /* 0x000f280000300a00 */
[----:B------:R-:W4:Y:S04]  /*19550*/  LDL.LU.64 R40, [R1+0x170] ;  /* 0x0001700001287983 */ /* 0x000f280000300a00 */
[----:B------:R-:W4:Y:S04]  /*19560*/  LDL.LU.64 R28, [R1+0x180] ;  /* 0x00018000011c7983 */ /* 0x000f280000300a00 */
[----:B------:R1:W-:Y:S04]  /*19570*/  LDGSTS.E [R82+0x53000], desc[UR16][R6.64], !P5 ;  /* 0x5300000006527fae */ /* 0x0003e8000e9a1010 */
[----:B------:R-:W-:Y:S04]  /*19580*/  LDGSTS.E [R82+0x53200], desc[UR16][R8.64], !P5 ;  /* 0x5320000008527fae */ /* 0x000fe8000e9a1010 */
[----:B------:R1:W-:Y:S04]  /*19590*/  STL.64 [R1+0x1278], R6 ;  /* 0x0012780601007387 */ /* 0x0003e80000100a00 */
[----:B------:R-:W-:Y:S04]  /*195a0*/  LDGSTS.E [R82+0x53400], desc[UR16][R10.64], !P1 ;  /* 0x534000000a527fae */ /* 0x000fe8000c9a1010 */
[----:B------:R-:W-:Y:S04]  /*195b0*/  STL.64 [R1+0x1280], R8 ;  /* 0x0012800801007387 */ /* 0x000fe80000100a00 */
[----:B------:R-:W-:Y:S01]  /*195c0*/  LDGSTS.E [R82+0x53600], desc[UR16][R12.64], !P1 ;  /* 0x536000000c527fae */ /* 0x000fe2000c9a1010 */
[----:B------:R-:W-:-:S02]  /*195d0*/  ISETP.GE.U32.AND P1, PT, R0, 0x7ffffe2f, PT ;  /* 0x7ffffe2f0000780c */ /* 0x000fc40003f26070 */
[----:B------:R-:W-:Y:S01]  /*195e0*/  IADD3 R0, PT, PT, R18, -0x154, RZ ;  /* 0xfffffeac12007810 */ /* 0x000fe20007ffe0ff */
[----:B------:R-:W-:Y:S01]  /*195f0*/  STL.64 [R1+0x1288], R10 ;  /* 0x0012880a01007387 */ /* 0x000fe20000100a00 */
[----:B--2---:R-:W-:-:S03]  /*19600*/  IMAD.WIDE R18, R2, 0x4, R32 ;  /* 0x0000000402127825 */ /* 0x004fc600078e0220 */
[----:B------:R-:W-:Y:S04]  /*19610*/  STL.64 [R1+0x1290], R12 ;  /* 0x0012900c01007387 */ /* 0x000fe80000100a00 */
[----:B------:R-:W2:Y:S04]  /*19620*/  LDL.LU.64 R52, [R1+0x188] ;  /* 0x0001880001347983 */ /* 0x000ea80000300a00 */
[----:B------:R-:W2:Y:S04]  /*19630*/  LDL.LU.64 R32, [R1+0x198] ;  /* 0x0001980001207983 */ /* 0x000ea80000300a00 */
[----:B------:R-:W2:Y:S01]  /*19640*/  LDL.LU.64 R48, [R1+0x1a0] ;  /* 0x0001a00001307983 */ /* 0x000ea20000300a00 */
[----:B------:R-:W-:Y:S01]  /*19650*/  ISETP.GE.U32.AND P5, PT, R14, 0x7ffffe30, PT ;  /* 0x7ffffe300e00780c */ /* 0x000fe20003fa6070 */
[----:B------:R-:W-:-:S02]  /*19660*/  IMAD.WIDE R14, R2, 0x4, R36 ;  /* 0x00000004020e7825 */ /* 0x000fc400078e0224 */
[----:B------:R-:W2:Y:S02]  /*19670*/  LDL.LU.64 R36, [R1+0x1b0] ;  /* 0x0001b00001247983 */ /* 0x000ea40000300a00 */
[C---:B------:R-:W-:Y:S02]  /*19680*/  IMAD.WIDE R16, R2.reuse, 0x4, R16 ;  /* 0x0000000402107825 */ /* 0x040fe400078e0210 */
[----:B------:R-:W-:Y:S02]  /*19690*/  LDGSTS.E [R82+0x53800], desc[UR16][R14.64], !P6 ;  /* 0x538000000e527fae */ /* 0x000fe4000f1a1010 */
[----:B------:R-:W-:Y:S02]  /*196a0*/  IMAD.WIDE R20, R2, 0x4, R20 ;  /* 0x0000000402147825 */ /* 0x000fe400078e0214 */
[----:B------:R-:W-:Y:S01]  /*196b0*/  LDGSTS.E [R82+0x53a00], desc[UR16][R16.64], !P6 ;  /* 0x53a0000010527fae */ /* 0x000fe2000f1a1010 */
[----:B------:R-:W-:-:S03]  /*196c0*/  ISETP.GE.U32.AND P6, PT, R22, 0x7ffffe2e, PT ;  /* 0x7ffffe2e1600780c */ /* 0x000fc60003fc6070 */
[----:B------:R-:W-:Y:S04]  /*196d0*/  STL.64 [R1+0x1298], R14 ;  /* 0x0012980e01007387 */ /* 0x000fe80000100a00 */
[----:B------:R-:W-:Y:S04]  /*196e0*/  LDGSTS.E [R82+0x53c00], desc[UR16][R18.64], !P3 ;  /* 0x53c0000012527fae */ /* 0x000fe8000d9a1010 */
[----:B------:R-:W-:Y:S04]  /*196f0*/  STL.64 [R1+0x12a0], R16 ;  /* 0x0012a01001007387 */ /* 0x000fe80000100a00 */
[----:B------:R-:W-:Y:S01]  /*19700*/  LDGSTS.E [R82+0x53e00], desc[UR16][R20.64], !P3 ;  /* 0x53e0000014527fae */ /* 0x000fe2000d9a1010 */
[----:B------:R-:W-:Y:S01]  /*19710*/  ISETP.GE.U32.AND P3, PT, R0, 0x7ffffe2d, PT ;  /* 0x7ffffe2d0000780c */ /* 0x000fe20003f66070 */
[----:B------:R-:W-:-:S02]  /*19720*/  VIADD R0, R26, 0xfffffeaa ;  /* 0xfffffeaa1a007836 */ /* 0x000fc40000000000 */
[----:B------:R-:W-:Y:S04]  /*19730*/  STL.64 [R1+0x12a8], R18 ;  /* 0x0012a81201007387 */ /* 0x000fe80000100a00 */
[----:B------:R-:W-:Y:S04]  /*19740*/  STL.64 [R1+0x12b0], R20 ;  /* 0x0012b01401007387 */ /* 0x000fe80000100a00 */
[----:B------:R-:W2:Y:S01]  /*19750*/  LDL.LU.64 R60, [R1+0x1b8] ;  /* 0x0001b800013c7983 */ /* 0x000ea20000300a00 */
[----:B---3--:R-:W-:-:S04]  /*19760*/  IMAD.WIDE R22, R2, 0x4, R44 ;  /* 0x0000000402167825 */ /* 0x008fc800078e022c */
[C---:B----4-:R-:W-:Y:S01]  /*19770*/  IMAD.WIDE R24, R2.reuse, 0x4, R24 ;  /* 0x0000000402187825 */ /* 0x050fe200078e0218 */
[----:B------:R-:W-:Y:S03]  /*19780*/  LDGSTS.E [R82+0x54000], desc[UR16][R22.64], !P5 ;  /* 0x5400000016527fae */ /* 0x000fe6000e9a1010 */
[C---:B------:R-:W-:Y:S01]  /*19790*/  IMAD.WIDE R26, R2.reuse, 0x4, R40 ;  /* 0x00000004021a7825 */ /* 0x040fe200078e0228 */
[----:B------:R-:W-:Y:S03]  /*197a0*/  LDGSTS.E [R82+0x54200], desc[UR16][R24.64], !P5 ;  /* 0x5420000018527fae */ /* 0x000fe6000e9a1010 */
[----:B------:R-:W-:Y:S01]  /*197b0*/  IMAD.WIDE R28, R2, 0x4, R28 ;  /* 0x00000004021c7825 */ /* 0x000fe200078e021c */
[----:B------:R-:W3:Y:S04]  /*197c0*/  LDL.LU.64 R40, [R1+0x1c8] ;  /* 0x0001c80001287983 */ /* 0x000ee80000300a00 */
[----:B------:R-:W4:Y:S04]  /*197d0*/  LDL.LU.64 R56, [R1+0x1d0] ;  /* 0x0001d00001387983 */ /* 0x000f280000300a00 */
[----:B------:R-:W4:Y:S04]  /*197e0*/  LDL.LU.64 R44, [R1+0x1e0] ;  /* 0x0001e000012c7983 */ /* 0x000f280000300a00 */
[----:B------:R-:W-:Y:S04]  /*197f0*/  STL.64 [R1+0x12b8], R22 ;  /* 0x0012b81601007387 */ /* 0x000fe80000100a00 */
[----:B------:R-:W-:Y:S04]  /*19800*/  LDGSTS.E [R82+0x54400], desc[UR16][R26.64], !P1 ;  /* 0x544000001a527fae */ /* 0x000fe8000c9a1010 */
[----:B------:R-:W-:Y:S04]  /*19810*/  STL.64 [R1+0x12c0], R24 ;  /* 0x0012c01801007387 */ /* 0x000fe80000100a00 */
[----:B------:R-:W-:Y:S01]  /*19820*/  LDGSTS.E [R82+0x54600], desc[UR16][R28.64], !P1 ;  /* 0x546000001c527fae */ /* 0x000fe2000c9a1010 */
[----:B------:R-:W-:Y:S01]  /*19830*/  ISETP.GE.U32.AND P1, PT, R0, 0x7ffffe2b, PT ;  /* 0x7ffffe2b0000780c */ /* 0x000fe20003f26070 */
[----:B-1----:R-:W-:-:S02]  /*19840*/  VIADD R0, R34, 0xfffffea8 ;  /* 0xfffffea822007836 */ /* 0x002fc40000000000 */
[----:B------:R-:W-:Y:S04]  /*19850*/  STL.64 [R1+0x12c8], R26 ;  /* 0x0012c81a01007387 */ /* 0x000fe80000100a00 */
[----:B------:R-:W-:Y:S04]  /*19860*/  STL.64 [R1+0x12d0], R28 ;  /* 0x0012d01c01007387 */ /* 0x000fe80000100a00 */
[----:B------:R-:W4:Y:S01]  /*19870*/  LDL.LU.64 R68, [R1+0x1e8] ;  /* 0x0001e80001447983 */ /* 0x000f220000300a00 */
[----:B--2---:R-:W-:-:S03]  /*19880*/  IMAD.WIDE R34, R2, 0x4, R48 ;  /* 0x0000000402227825 */ /* 0x004fc600078e0230 */
[----:B------:R-:W2:Y:S04]  /*19890*/  LDL.LU.64 R48, [R1+0x1f8] ;  /* 0x0001f80001307983 */ /* 0x000ea80000300a00 */
[----:B------:R-:W2:Y:S01]  /*198a0*/  LDL.LU.64 R64, [R1+0x200] ;  /* 0x0002000001407983 */ /* 0x000ea20000300a00 */
[----:B------:R-:W-:Y:S01]  /*198b0*/  ISETP.GE.U32.AND P5, PT, R30, 0x7ffffe2c, PT ;  /* 0x7ffffe2c1e00780c */ /* 0x000fe20003fa6070 */
[C---:B------:R-:W-:Y:S02]  /*198c0*/  IMAD.WIDE R30, R2.reuse, 0x4, R52 ;  /* 0x00000004021e7825 */ /* 0x040fe400078e0234 */
[----:B------:R-:W2:Y:S02]  /*198d0*/  LDL.LU.64 R52, [R1+0x210] ;  /* 0x0002100001347983 */ /* 0x000ea40000300a00 */
[----:B------:R-:W-:-:S02]  /*198e0*/  IMAD.WIDE R32, R2, 0x4, R32 ;  /* 0x0000000402207825 */ /* 0x000fc400078e0220 */
        /* <DEDUP_REMOVED lines=8> */
[----:B------:R-:W-:-:S02]  /*19970*/  ISETP.GE.U32.AND P3, PT, R0, 0x7ffffe29, PT ;  /* 0x7ffffe290000780c */ /* 0x000fc40003f66070 */
[----:B------:R-:W-:Y:S01]  /*19980*/  IADD3 R0, PT, PT, R42, -0x15a, RZ ;  /* 0xfffffea62a007810 */ /* 0x000fe20007ffe0ff */
[----:B------:R-:W-:Y:S01]  /*19990*/  STL.64 [R1+0x12e8], R34 ;  /* 0x0012e82201007387 */ /* 0x000fe20000100a00 */
[----:B------:R-:W-:-:S03]  /*199a0*/  IMAD.WIDE R38, R2, 0x4, R60 ;  /* 0x0000000402267825 */ /* 0x000fc600078e023c */
[----:B------:R-:W-:Y:S04]  /*199b0*/  STL.64 [R1+0x12f0], R36 ;  /* 0x0012f02401007387 */ /* 0x000fe80000100a00 */
[----:B------:R-:W2:Y:S04]  /*199c0*/  LDL.LU.64 R76, [R1+0x218] ;  /* 0x00021800014c7983 */ /* 0x000ea80000300a00 */
[----:B------:R-:W-:Y:S01]  /*199d0*/  LDGSTS.E [R82+0x55000], desc[UR16][R38.64], !P5 ;  /* 0x5500000026527fae */ /* 0x000fe2000e9a1010 */
[----:B---3--:R-:W-:-:S04]  /*199e0*/  IMAD.WIDE R40, R2, 0x4, R40 ;  /* 0x0000000402287825 */ /* 0x008fc800078e0228 */
[C---:B----4-:R-:W-:Y:S01]  /*199f0*/  IMAD.WIDE R42, R2.reuse, 0x4, R56 ;  /* 0x00000004022a7825 */ /* 0x050fe200078e0238 */
        /* <DEDUP_REMOVED lines=47> */
[----:B------:R-:W-:-:S02]  /*19cf0*/  ISETP.GE.U32.AND P1, PT, R0, 0x7ffffe23, PT ;  /* 0x7ffffe230000780c */ /* 0x000fc40003f26070 */
[----:B------:R-:W-:Y:S01]  /*19d00*/  IADD3 R0, PT, PT, R66, -0x160, RZ ;  /* 0xfffffea042007810 */ /* 0x000fe20007ffe0ff */
        /* <DEDUP_REMOVED lines=39> */
[----:B------:R-:W-:Y:S01]  /*19f80*/  STL.64 [R1+0x1398], R76 ;  /* 0x0013984c01007387 */ /* 0x000fe20000100a00 */
[----:B--2---:R-:W-:-:S03]  /*19f90*/  IMAD.WIDE R94, R2, 0x4, R108 ;  /* 0x00000004025e7825 */ /* 0x004fc600078e026c */
        /* <DEDUP_REMOVED lines=10> */
[----:B------:R-:W-:Y:S01]  /*1a040*/  ISETP.GE.U32.AND P6, PT, R93, 0x7ffffe1e, PT ;  /* 0x7ffffe1e5d00780c */ /* 0x000fe20003fc6070 */
[----:B------:R-:W-:-:S02]  /*1a050*/  VIADD R93, R98, 0xfffffe9b ;  /* 0xfffffe9b625d7836 */ /* 0x000fc40000000000 */
[----:B------:R-:W-:Y:S04]  /*1a060*/  STL.64 [R1+0x13a0], R78 ;  /* 0x0013a04e01007387 */ /* 0x000fe80000100a00 */
[----:B------:R-:W-:Y:S04]  /*1a070*/  LDGSTS.E [R82+0x57c00], desc[UR16][R94.64], !P3 ;  /* 0x57c000005e527fae */ /* 0x000fe8000d9a1010 */
[----:B------:R-:W-:Y:S04]  /*1a080*/  STL.64 [R1+0x13a8], R80 ;  /* 0x0013a85001007387 */ /* 0x000fe80000100a00 */
[----:B------:R-:W-:Y:S01]  /*1a090*/  LDGSTS.E [R82+0x57e00], desc[UR16][R96.64], !P3 ;  /* 0x57e0000060527fae */ /* 0x000fe2000d9a1010 */
[----:B------:R-:W-:Y:S01]  /*1a0a0*/  ISETP.GE.U32.AND P3, PT, R0, 0x7ffffe1d, PT ;  /* 0x7ffffe1d0000780c */ /* 0x000fe20003f66070 */
[----:B------:R-:W-:-:S02]  /*1a0b0*/  IMAD.WIDE R98, R2, 0x4, R120 ;  /* 0x0000000402627825 */ /* 0x000fc400078e0278 */
[----:B------:R-:W-:Y:S01]  /*1a0c0*/  STL.64 [R1+0x13b0], R94 ;  /* 0x0013b05e01007387 */ /* 0x000fe20000100a00 */
[----:B------:R-:W-:-:S03]  /*1a0d0*/  IADD3 R0, PT, PT, R102, -0x166, RZ ;  /* 0xfffffe9a66007810 */ /* 0x000fc60007ffe0ff */
        /* <DEDUP_REMOVED lines=23> */
[----:B------:R-:W-:-:S02]  /*1a250*/  VIADD R93, R106, 0xfffffe99 ;  /* 0xfffffe996a5d7836 */ /* 0x000fc40000000000 */
[C---:B------:R-:W-:Y:S02]  /*1a260*/  IMAD.WIDE R106, R2.reuse, 0x4, R128 ;  /* 0x00000004026a7825 */ /* 0x040fe400078e0280 */
[----:B------:R-:W2:Y:S02]  /*1a270*/  LDL.LU.64 R128, [R1+0x3a8] ;  /* 0x0003a80001807983 */ /* 0x000ea40000300a00 */
[C---:B------:R-:W-:Y:S02]  /*1a280*/  IMAD.WIDE R108, R2.reuse, 0x4, R108 ;  /* 0x00000004026c7825 */ /* 0x040fe400078e026c */
[----:B------:R-:W-:Y:S02]  /*1a290*/  LDGSTS.E [R82+0x58800], desc[UR16][R106.64], !P6 ;  /* 0x588000006a527fae */ /* 0x000fe4000f1a1010 */
[----:B------:R-:W-:Y:S02]  /*1a2a0*/  IMAD.WIDE R112, R2, 0x4, R112 ;  /* 0x0000000402707825 */ /* 0x000fe400078e0270 */
[----:B------:R-:W-:Y:S01]  /*1a2b0*/  LDGSTS.E [R82+0x58a00], desc[UR16][R108.64], !P6 ;  /* 0x58a000006c527fae */ /* 0x000fe2000f1a1010 */
[----:B------:R-:W-:-:S02]  /*1a2c0*/  ISETP.GE.U32.AND P6, PT, R93, 0x7ffffe1a, PT ;  /* 0x7ffffe1a5d00780c */ /* 0x000fc40003fc6070 */
[----:B------:R-:W-:Y:S01]  /*1a2d0*/  IADD3 R93, PT, PT, R114, -0x169, RZ ;  /* 0xfffffe97725d7810 */ /* 0x000fe20007ffe0ff */
[----:B------:R-:W-:Y:S04]  /*1a2e0*/  STL.64 [R1+0x13e0], R106 ;  /* 0x0013e06a01007387 */ /* 0x000fe80000100a00 */
[----:B------:R-:W-:Y:S04]  /*1a2f0*/  LDGSTS.E [R82+0x58c00], desc[UR16][R110.64], !P3 ;  /* 0x58c000006e527fae */ /* 0x000fe8000d9a1010 */
[----:B------:R-:W-:Y:S04]  /*1a300*/  STL.64 [R1+0x13e8], R108 ;  /* 0x0013e86c01007387 */ /* 0x000fe80000100a00 */
[----:B------:R-:W-:Y:S01]  /*1a310*/  LDGSTS.E [R82+0x58e00], desc[UR16][R112.64], !P3 ;  /* 0x58e0000070527fae */ /* 0x000fe2000d9a1010 */
[----:B------:R-:W-:Y:S01]  /*1a320*/  ISETP.GE.U32.AND P3, PT, R0, 0x7ffffe19, PT ;  /* 0x7ffffe190000780c */ /* 0x000fe20003f66070 */
[----:B------:R-:W-:-:S02]  /*1a330*/  IMAD.WIDE R114, R2, 0x4, R136 ;  /* 0x0000000402727825 */ /* 0x000fc400078e0288 */
[----:B------:R-:W-:Y:S02]  /*1a340*/  STL.64 [R1+0x13f0], R110 ;  /* 0x0013f06e01007387 */ /* 0x000fe40000100a00 */
[----:B------:R-:W-:Y:S02]  /*1a350*/  VIADD R0, R118, 0xfffffe96 ;  /* 0xfffffe9676007836 */ /* 0x000fe40000000000 */
        /* <DEDUP_REMOVED lines=62> */
[----:B------:R-:W-:Y:S02]  /*1a740*/  ISETP.GE.U32.AND P5, PT, R93, 0x7ffffe14, PT ;  /* 0x7ffffe145d00780c */ /* 0x000fe40003fa6070 */
[----:B------:R-:W-:Y:S01]  /*1a750*/  IADD3 R93, PT, PT, R138, -0x16f, RZ ;  /* 0xfffffe918a5d7810 */ /* 0x000fe20007ffe0ff */
        /* <DEDUP_REMOVED lines=83> */
[----:B------:R-:W-:Y:S02]  /*1ac90*/  STL.64 [R1+0x14e8], R170 ;  /* 0x0014e8aa01007387 */ /* 0x000fe40000100a00 */
[----:B------:R-:W-:Y:S02]  /*1aca0*/  IMAD.WIDE R176, R2, 0x4, R176 ;  /* 0x0000000402b07825 */ /* 0x000fe400078e02b0 */
[----:B------:R-:W-:Y:S04]  /*1acb0*/  STL.64 [R1+0x14f0], R172 ;  /* 0x0014f0ac01007387 */ /* 0x000fe80000100a00 */
[----:B------:R-:W-:Y:S04]  /*1acc0*/  STL.64 [R1+0x14f8], R174 ;  /* 0x0014f8ae01007387 */ /* 0x000fe80000100a00 */
[----:B------:R-:W-:Y:S04]  /*1acd0*/  LDGSTS.E [R82+0x5c800], desc[UR16][R170.64], !P6 ;  /* 0x5c800000aa527fae */ /* 0x000fe8000f1a1010 */
[----:B------:R-:W-:Y:S04]  /*1ace0*/  STL.64 [R1+0x1500], R176 ;  /* 0x001500b001007387 */ /* 0x000fe80000100a00 */
[----:B------:R-:W-:Y:S01]  /*1acf0*/  LDGSTS.E [R82+0x5ca00], desc[UR16][R172.64], !P6 ;  /* 0x5ca00000ac527fae */ /* 0x000fe2000f1a1010 */
[----:B------:R-:W-:Y:S01]  /*1ad00*/  ISETP.GE.U32.AND P6, PT, R93, 0x7ffffe0a, PT ;  /* 0x7ffffe0a5d00780c */ /* 0x000fe20003fc6070 */
[----:B------:R-:W-:-:S02]  /*1ad10*/  VIADD R93, R178, 0xfffffe87 ;  /* 0xfffffe87b25d7836 */ /* 0x000fc40000000000 */
[----:B------:R-:W2:Y:S01]  /*1ad20*/  LDL.LU.64 R214, [R1+0x5b8] ;  /* 0x0005b80001d67983 */ /* 0x000ea20000300a00 */
[----:B------:R-:W-:-:S03]  /*1ad30*/  IMAD.WIDE R178, R2, 0x4, R202 ;  /* 0x0000000402b27825 */ /* 0x000fc600078e02ca */
[----:B------:R-:W-:Y:S04]  /*1ad40*/  LDGSTS.E [R82+0x5cc00], desc[UR16][R174.64], !P3 ;  /* 0x5cc00000ae527fae */ /* 0x000fe8000d9a1010 */
[----:B------:R-:W-:Y:S01]  /*1ad50*/  LDGSTS.E [R82+0x5ce00], desc[UR16][R176.64], !P3 ;  /* 0x5ce00000b0527fae */ /* 0x000fe2000d9a1010 */
[----:B------:R-:W-:Y:S01]  /*1ad60*/  ISETP.GE.U32.AND P3, PT, R0, 0x7ffffe09, PT ;  /* 0x7ffffe090000780c */ /* 0x000fe20003f66070 */
[----:B------:R-:W-:Y:S02]  /*1ad70*/  VIADD R0, R182, 0xfffffe86 ;  /* 0xfffffe86b6007836 */ /* 0x000fe40000000000 */
        /* <DEDUP_REMOVED lines=27> */
[----:B------:R-:W-:Y:S04]  /*1af30*/  STL.64 [R1+0x1530], R186 ;  /* 0x001530ba01007387 */ /* 0x000fe80000100a00 */
[----:B------:R-:W-:Y:S01]  /*1af40*/  LDGSTS.E [R82+0x5da00], desc[UR16][R188.64], !P6 ;  /* 0x5da00000bc527fae */ /* 0x000fe2000f1a1010 */
[----:B------:R-:W-:Y:S01]  /*1af50*/  ISETP.GE.U32.AND P6, PT, R93, 0x7ffffe06, PT ;  /* 0x7ffffe065d00780c */ /* 0x000fe20003fc6070 */
[----:B------:R-:W-:-:S02]  /*1af60*/  VIADD R93, R194, 0xfffffe83 ;  /* 0xfffffe83c25d7836 */ /* 0x000fc40000000000 */
[----:B------:R-:W-:Y:S01]  /*1af70*/  STL.64 [R1+0x1538], R188 ;  /* 0x001538bc01007387 */ /* 0x000fe20000100a00 */
[----:B------:R-:W-:-:S03]  /*1af80*/  IMAD.WIDE R194, R2, 0x4, R214 ;  /* 0x0000000402c27825 */ /* 0x000fc600078e02d6 */
[----:B------:R-:W-:Y:S04]  /*1af90*/  STL.64 [R1+0x1540], R190 ;  /* 0x001540be01007387 */ /* 0x000fe80000100a00 */
[----:B------:R-:W-:Y:S04]  /*1afa0*/  STL.64 [R1+0x1548], R192 ;  /* 0x001548c001007387 */ /* 0x000fe80000100a00 */
[----:B------:R-:W2:Y:S04]  /*1afb0*/  LDL.LU.64 R214, [R1+0x638] ;  /* 0x0006380001d67983 */ /* 0x000ea80000300a00 */
[----:B------:R-:W2:Y:S04]  /*1afc0*/  LDL.LU.64 R216, [R1+0x648] ;  /* 0x0006480001d87983 */ /* 0x000ea80000300a00 */
[----:B------:R-:W2:Y:S04]  /*1afd0*/  LDL.LU.64 R218, [R1+0x658] ;  /* 0x0006580001da7983 */ /* 0x000ea80000300a00 */
[----:B------:R-:W2:Y:S04]  /*1afe0*/  LDL.LU.64 R220, [R1+0x668] ;  /* 0x0006680001dc7983 */ /* 0x000ea80000300a00 */
[----:B------:R-:W-:Y:S04]  /*1aff0*/  LDGSTS.E [R82+0x5dc00], desc[UR16][R190.64], !P3 ;  /* 0x5dc00000be527fae */ /* 0x000fe8000d9a1010 */
[----:B------:R-:W-:Y:S01]  /*1b000*/  LDGSTS.E [R82+0x5de00], desc[UR16][R192.64], !P3 ;  /* 0x5de00000c0527fae */ /* 0x000fe2000d9a1010 */
[----:B------:R-:W-:-:S02]  /*1b010*/  ISETP.GE.U32.AND P3, PT, R0, 0x7ffffe05, PT ;  /* 0x7ffffe050000780c */ /* 0x000fc40003f66070 */
[----:B------:R-:W-:Y:S01]  /*1b020*/  IADD3 R0, PT, PT, R201, -0x17e, RZ ;  /* 0xfffffe82c9007810 */ /* 0x000fe20007ffe0ff */
[----:B------:R-:W-:Y:S01]  /*1b030*/  LDGSTS.E [R82+0x5e000], desc[UR16][R194.64], !P5 ;  /* 0x5e000000c2527fae */ /* 0x000fe2000e9a1010 */
[----:B------:R-:W1:Y:S03]  /*1b040*/  LDC R201, c[0x0][0x3a0] ;  /* 0x0000e800ffc97b82 */ /* 0x000e660000000800 */
[----:B------:R-:W-:Y:S01]  /*1b050*/  STL.64 [R1+0x1550], R194 ;  /* 0x001550c201007387 */ /* 0x000fe20000100a00 */
[----:B---3--:R-:W-:-:S04]  /*1b060*/  IMAD.WIDE R196, R2, 0x4, R196 ;  /* 0x0000000402c47825 */ /* 0x008fc800078e02c4 */
[C---:B----4-:R-:W-:Y:S01]  /*1b070*/  IMAD.WIDE R202, R2.reuse, 0x4, R202 ;  /* 0x0000000402ca7825 */ /* 0x050fe200078e02ca */
[----:B------:R-:W-:Y:S03]  /*1b080*/  LDGSTS.E [R82+0x5e200], desc[UR16][R196.64], !P5 ;  /* 0x5e200000c4527fae */ /* 0x000fe6000e9a1010 */
[----:B------:R-:W-:Y:S01]  /*1b090*/  IMAD.WIDE R204, R2, 0x4, R204 ;  /* 0x0000000402cc7825 */ /* 0x000fe200078e02cc */
[----:B------:R-:W-:Y:S01]  /*1b0a0*/  STL.64 [R1+0x1558], R196 ;  /* 0x001558c401007387 */ /* 0x000fe20000100a00 */
[----:B------:R-:W-:Y:S02]  /*1b0b0*/  ISETP.GE.U32.AND P5, PT, R93, 0x7ffffe04, PT ;  /* 0x7ffffe045d00780c */ /* 0x000fe40003fa6070 */
[----:B------:R-:W-:Y:S01]  /*1b0c0*/  VIADD R93, R210, 0xfffffe80 ;  /* 0xfffffe80d25d7836 */ /* 0x000fe20000000000 */
[----:B------:R-:W-:Y:S04]  /*1b0d0*/  STL.64 [R1+0x1560], R202 ;  /* 0x001560ca01007387 */ /* 0x000fe80000100a00 */
[----:B------:R-:W-:Y:S04]  /*1b0e0*/  LDGSTS.E [R82+0x5e400], desc[UR16][R202.64], !P1 ;  /* 0x5e400000ca527fae */ /* 0x000fe8000c9a1010 */
[----:B------:R-:W-:Y:S04]  /*1b0f0*/  STL.64 [R1+0x1568], R204 ;  /* 0x001568cc01007387 */ /* 0x000fe80000100a00 */
[----:B------:R-:W-:Y:S01]  /*1b100*/  LDGSTS.E [R82+0x5e600], desc[UR16][R204.64], !P1 ;  /* 0x5e600000cc527fae */ /* 0x000fe2000c9a1010 */
[----:B------:R-:W-:Y:S01]  /*1b110*/  ISETP.GE.U32.AND P1, PT, R0, 0x7ffffe03, PT ;  /* 0x7ffffe030000780c */ /* 0x000fe20003f26070 */
[----:B------:R-:W-:-:S02]  /*1b120*/  VIADD R0, R206, 0xfffffe81 ;  /* 0xfffffe81ce007836 */ /* 0x000fc40000000000 */
[----:B------:R-:W3:Y:S01]  /*1b130*/  LDL.LU.64 R234, [R1+0x7a8] ;  /* 0x0007a80001ea7983 */ /* 0x000ee20000300a00 */
[----:B--2---:R-:W-:-:S04]  /*1b140*/  IMAD.WIDE R206, R2, 0x4, R84 ;  /* 0x0000000402ce7825 */ /* 0x004fc800078e0254 */
[C---:B------:R-:W-:Y:S01]  /*1b150*/  IMAD.WIDE R208, R2.reuse, 0x4, R208 ;  /* 0x0000000402d07825 */ /* 0x040fe200078e02d0 */
[----:B------:R-:W-:Y:S03]  /*1b160*/  LDGSTS.E [R82+0x5e800], desc[UR16][R206.64], !P6 ;  /* 0x5e800000ce527fae */ /* 0x000fe6000f1a1010 */
[C---:B------:R-:W-:Y:S01]  /*1b170*/  IMAD.WIDE R210, R2.reuse, 0x4, R224 ;  /* 0x0000000402d27825 */ /* 0x040fe200078e02e0 */
[----:B------:R-:W-:Y:S04]  /*1b180*/  LDGSTS.E [R82+0x5ea00], desc[UR16][R208.64], !P6 ;  /* 0x5ea00000d0527fae */ /* 0x000fe8000f1a1010 */
[----:B------:R-:W2:Y:S04]  /*1b190*/  LDL.LU.64 R224, [R1+0x7b8] ;  /* 0x0007b80001e07983 */ /* 0x000ea80000300a00 */
[----:B------:R-:W4:Y:S04]  /*1b1a0*/  LDL.LU.64 R236, [R1+0x7d0] ;  /* 0x0007d00001ec7983 */ /* 0x000f280000300a00 */
[----:B------:R-:W4:Y:S01]  /*1b1b0*/  LDL.LU.64 R84, [R1+0x7c8] ;  /* 0x0007c80001547983 */ /* 0x000f220000300a00 */
[----:B------:R-:W-:-:S03]  /*1b1c0*/  IMAD.WIDE R212, R2, 0x4, R212 ;  /* 0x0000000402d47825 */ /* 0x000fc600078e02d4 */
[----:B------:R-:W-:Y:S04]  /*1b1d0*/  STL.64 [R1+0x1570], R206 ;  /* 0x001570ce01007387 */ /* 0x000fe80000100a00 */
[----:B------:R-:W-:Y:S04]  /*1b1e0*/  STL.64 [R1+0x1578], R208 ;  /* 0x001578d001007387 */ /* 0x000fe80000100a00 */
[----:B------:R-:W-:Y:S04]  /*1b1f0*/  STL.64 [R1+0x1580], R210 ;  /* 0x001580d201007387 */ /* 0x000fe80000100a00 */
[----:B------:R-:W-:Y:S04]  /*1b200*/  STL.64 [R1+0x1588], R212 ;  /* 0x001588d401007387 */ /* 0x000fe80000100a00 */
[----:B------:R-:W4:Y:S01]  /*1b210*/  LDL.LU.64 R246, [R1+0x7a0] ;  /* 0x0007a00001f67983 */ /* 0x000f220000300a00 */
[----:B------:R-:W-:-:S03]  /*1b220*/  IMAD.WIDE R214, R2, 0x4, R214 ;  /* 0x0000000402d67825 */ /* 0x000fc600078e02d6 */
[----:B------:R-:W-:Y:S01]  /*1b230*/  LDGSTS.E [R82+0x5ec00], desc[UR16][R210.64], !P3 ;  /* 0x5ec00000d2527fae */ /* 0x000fe2000d9a1010 */
[----:B------:R-:W-:-:S03]  /*1b240*/  IMAD.WIDE R216, R2, 0x4, R216 ;  /* 0x0000000402d87825 */ /* 0x000fc600078e02d8 */
[----:B------:R-:W-:Y:S01]  /*1b250*/  LDGSTS.E [R82+0x5ee00], desc[UR16][R212.64], !P3 ;  /* 0x5ee00000d4527fae */ /* 0x000fe2000d9a1010 */
[----:B------:R-:W-:Y:S01]  /*1b260*/  IMAD.WIDE R218, R2, 0x4, R218 ;  /* 0x0000000402da7825 */ /* 0x000fe200078e02da */
[----:B------:R-:W-:Y:S02]  /*1b270*/  ISETP.GE.AND P6, PT, R83, R93, PT ;  /* 0x0000005d5300720c */ /* 0x000fe40003fc6270 */
[----:B------:R-:W-:Y:S01]  /*1b280*/  LDGSTS.E [R82+0x5f000], desc[UR16][R214.64], !P5 ;  /* 0x5f000000d6527fae */ /* 0x000fe2000e9a1010 */
[----:B------:R-:W-:Y:S01]  /*1b290*/  ISETP.GE.U32.AND P3, PT, R0, 0x7ffffe02, PT ;  /* 0x7ffffe020000780c */ /* 0x000fe20003f66070 */
[----:B------:R-:W-:Y:S02]  /*1b2a0*/  IMAD.WIDE R220, R2, 0x4, R220 ;  /* 0x0000000402dc7825 */ /* 0x000fe400078e02dc */
[----:B------:R-:W-:Y:S01]  /*1b2b0*/  LDGSTS.E [R82+0x5f200], desc[UR16][R216.64], !P5 ;  /* 0x5f200000d8527fae */ /* 0x000fe2000e9a1010 */
[----:B------:R-:W-:Y:S01]  /*1b2c0*/  ISETP.GE.U32.AND P5, PT, R93, 0x7ffffe01, PT ;  /* 0x7ffffe015d00780c */ /* 0x000fe20003fa6070 */
[----:B-1----:R-:W-:-:S02]  /*1b2d0*/  VIADD R93, R201, 0xfffffe7f ;  /* 0xfffffe7fc95d7836 */ /* 0x002fc40000000000 */
[----:B------:R-:W-:Y:S01]  /*1b2e0*/  LDGSTS.E [R82+0x5f400], desc[UR16][R218.64], !P1 ;  /* 0x5f400000da527fae */ /* 0x000fe2000c9a1010 */
[----:B------:R-:W-:-:S03]  /*1b2f0*/  SEL R0, RZ, 0x4, P6 ;  /* 0x00000004ff007807 */ /* 0x000fc60003000000 */
[----:B------:R-:W-:Y:S01]  /*1b300*/  LDGSTS.E [R82+0x5f600], desc[UR16][R220.64], !P1 ;  /* 0x5f600000dc527fae */ /* 0x000fe2000c9a1010 */
[----:B------:R-:W-:Y:S01]  /*1b310*/  ISETP.GE.U32.AND P1, PT, R93, 0x7ffffe00, PT ;  /* 0x7ffffe005d00780c */ /* 0x000fe20003f26070 */
[----:B------:R-:W-:Y:S01]  /*1b320*/  VIADD R93, R222, 0xfffffe7e ;  /* 0xfffffe7ede5d7836 */ /* 0x000fe20000000000 */
[----:B------:R-:W-:Y:S01]  /*1b330*/  ISETP.GT.AND P6, PT, R223, 0x1ff, PT ;  /* 0x000001ffdf00780c */ /* 0x000fe20003fc4270 */
[----:B------:R-:W-:Y:S04]  /*1b340*/  STL.64 [R1+0x1590], R214 ;  /* 0x001590d601007387 */ /* 0x000fe80000100a00 */
[----:B------:R-:W-:Y:S04]  /*1b350*/  STL.64 [R1+0x1598], R216 ;  /* 0x001598d801007387 */ /* 0x000fe80000100a00 */
[----:B------:R-:W-:Y:S04]  /*1b360*/  STL [R1+0x15a0], R200 ;  /* 0x0015a0c801007387 */ /* 0x000fe80000100800 */
[----:B------:R-:W-:Y:S04]  /*1b370*/  STL.64 [R1+0x15a8], R218 ;  /* 0x0015a8da01007387 */ /* 0x000fe80000100a00 */
[----:B------:R-:W-:Y:S01]  /*1b380*/  STL.64 [R1+0x15b0], R220 ;  /* 0x0015b0dc01007387 */ /* 0x000fe20000100a00 */
[----:B------:R-:W-:-:S04]  /*1b390*/  SEL R0, R0, RZ, P6 ;  /* 0x000000ff00007207 */ /* 0x000fc80003000000 */
[----:B------:R-:W-:Y:S02]  /*1b3a0*/  ISETP.NE.U32.AND P6, PT, R0, RZ, PT ;  /* 0x000000ff0000720c */ /* 0x000fe40003fc5070 */
[----:B------:R-:W-:Y:S01]  /*1b3b0*/  IADD3 R0, PT, PT, R227, -0x183, RZ ;  /* 0xfffffe7de3007810 */ /* 0x000fe20007ffe0ff */
[C---:B---3--:R-:W-:Y:S02]  /*1b3c0*/  IMAD.WIDE R222, R2.reuse, 0x4, R234 ;  /* 0x0000000402de7825 */ /* 0x048fe400078e02ea */
[----:B------:R-:W3:Y:S04]  /*1b3d0*/  LDL.LU.64 R234, [R1+0x780] ;  /* 0x0007800001ea7983 */ /* 0x000ee80000300a00 */
[----:B------:R-:W-:Y:S01]  /*1b3e0*/  LDGSTS.E [R82+0x5f800], desc[UR16][R222.64], !P3 ;  /* 0x5f800000de527fae */ /* 0x000fe2000d9a1010 */
[----:B--2---:R-:W-:-:S04]  /*1b3f0*/  IMAD.WIDE R224, R2, 0x4, R224 ;  /* 0x0000000402e07825 */ /* 0x004fc800078e02e0 */
[C---:B----4-:R-:W-:Y:S01]  /*1b400*/  IMAD.WIDE R6, R2.reuse, 0x4, R236 ;  /* 0x0000000402067825 */ /* 0x050fe200078e02ec */
[----:B------:R-:W-:Y:S03]  /*1b410*/  LDGSTS.E [R82+0x5fa00], desc[UR16][R224.64], !P3 ;  /* 0x5fa00000e0527fae */ /* 0x000fe6000d9a1010 */
[----:B------:R-:W-:Y:S01]  /*1b420*/  IMAD.WIDE R4, R2, 0x4, R84 ;  /* 0x0000000402047825 */ /* 0x000fe200078e0254 */
[----:B------:R1:W-:Y:S01]  /*1b430*/  STL.64 [R1+0xc88], R6 ;  /* 0x000c880601007387 */ /* 0x0003e20000100a00 */
[----:B------:R-:W-:Y:S02]  /*1b440*/  ISETP.GE.U32.AND P3, PT, R93, 0x7ffffdff, PT ;  /* 0x7ffffdff5d00780c */ /* 0x000fe40003f66070 */
[----:B------:R-:W2:Y:S01]  /*1b450*/  LDC R93, c[0x0][0x3a0] ;  /* 0x0000e800ff5d7b82 */ /* 0x000ea20000000800 */
[----:B------:R-:W-:Y:S04]  /*1b460*/  STL.64 [R1+0x15b8], R222 ;  /* 0x0015b8de01007387 */ /* 0x000fe80000100a00 */
[----:B------:R1:W-:Y:S04]  /*1b470*/  LDGSTS.E [R82+0x5fc00], desc[UR16][R6.64], !P5 ;  /* 0x5fc0000006527fae */ /* 0x0003e8000e9a1010 */
[----:B------:R4:W-:Y:S04]  /*1b480*/  STL.64 [R1+0xc80], R4 ;  /* 0x000c800401007387 */ /* 0x0009e80000100a00 */
[----:B------:R4:W-:Y:S01]  /*1b490*/  LDGSTS.E [R82+0x5fe00], desc[UR16][R4.64], !P5 ;  /* 0x5fe0000004527fae */ /* 0x0009e2000e9a1010 */
[----:B-1----:R-:W1:Y:S03]  /*1b4a0*/  LDC R6, c[0x0][0x3a0] ;  /* 0x0000e800ff067b82 */ /* 0x002e660000000800 */
[----:B------:R-:W-:Y:S04]  /*1b4b0*/  STL.64 [R1+0x15c0], R224 ;  /* 0x0015c0e001007387 */ /* 0x000fe80000100a00 */
[----:B------:R-:W3:Y:S01]  /*1b4c0*/  LDL.LU.64 R236, [R1+0x778] ;  /* 0x0007780001ec7983 */ /* 0x000ee20000300a00 */
[----:B----4-:R-:W4:Y:S03]  /*1b4d0*/  LDC R5, c[0x0][0x3a0] ;  /* 0x0000e800ff057b82 */ /* 0x010f260000000800 */
[----:B------:R-:W3:Y:S04]  /*1b4e0*/  LDL.LU.64 R14, [R1+0x60] ;  /* 0x00006000010e7983 */ /* 0x000ee80000300a00 */
[----:B------:R-:W3:Y:S04]  /*1b4f0*/  LDL.LU.64 R84, [R1+0x770] ;  /* 0x0007700001547983 */ /* 0x000ee80000300a00 */
[----:B------:R-:W3:Y:S04]  /*1b500*/  LDL.LU.64 R238, [R1+0x768] ;  /* 0x0007680001ee7983 */ /* 0x000ee80000300a00 */
[----:B------:R-:W3:Y:S04]  /*1b510*/  LDL.LU.64 R242, [R1+0x760] ;  /* 0x0007600001f27983 */ /* 0x000ee80000300a00 */
[----:B------:R-:W3:Y:S04]  /*1b520*/  LDL.LU.64 R248, [R1+0x758] ;  /* 0x0007580001f87983 */ /* 0x000ee80000300a00 */
[----:B------:R-:W3:Y:S04]  /*1b530*/  LDL.LU.64 R10, [R1+0x750] ;  /* 0x00075000010a7983 */ /* 0x000ee80000300a00 */
[----:B------:R-:W3:Y:S04]  /*1b540*/  LDL.LU.64 R250, [R1+0x748] ;  /* 0x0007480001fa7983 */ /* 0x000ee80000300a00 */
[----:B------:R-:W-:Y:S04]  /*1b550*/  STL.64 [R1+0x15c8], R82 ;  /* 0x0015c85201007387 */ /* 0x000fe80000100a00 */
[----:B--2---:R-:W-:Y:S04]  /*1b560*/  STL.64 [R1+0x15d0], R92 ;  /* 0x0015d05c01007387 */ /* 0x004fe80000100a00 */
[----:B-1----:R-:W-:Y:S01]  /*1b570*/  STL [R1+0x15d8], R6 ;  /* 0x0015d80601007387 */ /* 0x002fe20000100800 */
[----:B------:R-:W-:-:S03]  /*1b580*/  ISETP.GE.U32.AND P5, PT, R0, 0x7ffffdfe, PT ;  /* 0x7ffffdfe0000780c */ /* 0x000fc60003fa6070 */
[----:B----4-:R-:W-:Y:S01]  /*1b590*/  STL [R1+0x15dc], R5 ;  /* 0x0015dc0501007387 */ /* 0x010fe20000100800 */
[----:B------:R-:W-:-:S03]  /*1b5a0*/  VIADD R0, R226, 0xfffffe7c ;  /* 0xfffffe7ce2007836 */ /* 0x000fc60000000000 */
[----:B------:R-:W2:Y:S01]  /*1b5b0*/  LDL.LU.64 R12, [R1+0x740] ;  /* 0x00074000010c7983 */ /* 0x000ea20000300a00 */
[----:B------:R-:W-:-:S03]  /*1b5c0*/  IMAD.WIDE R226, R3, 0x4, R246 ;  /* 0x0000000403e27825 */ /* 0x000fc600078e02f6 */
[----:B------:R-:W4:Y:S04]  /*1b5d0*/  LDL.LU.64 R8, [R1+0x738] ;  /* 0x0007380001087983 */ /* 0x000f280000300a00 */
[----:B------:R-:W-:Y:S04]  /*1b5e0*/  STL.64 [R1+0x15e0], R228 ;  /* 0x0015e0e401007387 */ /* 0x000fe80000100a00 */
[----:B------:R-:W2:Y:S04]  /*1b5f0*/  LDL.LU.64 R240, [R1+0x730] ;  /* 0x0007300001f07983 */ /* 0x000ea80000300a00 */
[----:B------:R-:W-:Y:S04]  /*1b600*/  STL.64 [R1+0x15e8], R230 ;  /* 0x0015e8e601007387 */ /* 0x000fe80000100a00 */
[----:B------:R-:W2:Y:S01]  /*1b610*/  LDL.LU.64 R246, [R1+0x728] ;  /* 0x0007280001f67983 */ /* 0x000ea20000300a00 */
[----:B------:R-:W-:-:S03]  /*1b620*/  IMAD.WIDE R232, R3, 0x4, R232 ;  /* 0x0000000403e87825 */ /* 0x000fc600078e02e8 */
[----:B------:R-:W0:Y:S04]  /*1b630*/  LDGDEPBAR ;  /* 0x00000000000079af */ /* 0x000e280000000000 */
[----:B------:R-:W-:Y:S04]  /*1b640*/  STL.64 [R1+0x15f0], R232 ;  /* 0x0015f0e801007387 */ /* 0x000fe80000100a00 */
[----:B------:R-:W2:Y:S04]  /*1b650*/  LDL.LU.64 R244, [R1+0x720] ;  /* 0x0007200001f47983 */ /* 0x000ea80000300a00 */
[----:B------:R-:W-:Y:S01]  /*1b660*/  LDGSTS.E [R91+-0x40000], desc[UR16][R226.64], P4 ;  /* 0xc0000000e25b7fae */ /* 0x000fe2000a1a1010 */
[----:B---3--:R-:W-:-:S05]  /*1b670*/  IMAD.WIDE R234, R3, 0x4, R234 ;  /* 0x0000000403ea7825 */ /* 0x008fca00078e02ea */
[----:B------:R1:W-:Y:S01]  /*1b680*/  STL.64 [R1+0x15f8], R234 ;  /* 0x0015f8ea01007387 */ /* 0x0003e20000100a00 */
[----:B------:R-:W-:-:S04]  /*1b690*/  IMAD.WIDE R54, R3, 0x4, R14 ;  /* 0x0000000403367825 */ /* 0x000fc800078e020e */
[C---:B------:R-:W-:Y:S02]  /*1b6a0*/  IMAD.WIDE R26, R3.reuse, 0x4, R84 ;  /* 0x00000004031a7825 */ /* 0x040fe400078e0254 */
[----:B------:R-:W3:Y:S02]  /*1b6b0*/  LDL.LU.64 R84, [R1+0x718] ;  /* 0x0007180001547983 */ /* 0x000ee40000300a00 */
[C---:B-1----:R-:W-:Y:S02]  /*1b6c0*/  IMAD.WIDE R234, R3.reuse, 0x4, R238 ;  /* 0x0000000403ea7825 */ /* 0x042fe400078e02ee */
[----:B------:R-:W-:Y:S02]  /*1b6d0*/  STL.64 [R1+0x60], R54 ;  /* 0x0000603601007387 */ /* 0x000fe40000100a00 */
[C---:B------:R-:W-:Y:S02]  /*1b6e0*/  IMAD.WIDE R212, R3.reuse, 0x4, R242 ;  /* 0x0000000403d47825 */ /* 0x040fe400078e02f2 */
[----:B------:R-:W3:Y:S02]  /*1b6f0*/  LDL.LU.64 R238, [R1+0x710] ;  /* 0x0007100001ee7983 */ /* 0x000ee40000300a00 */
[----:B------:R-:W-:-:S02]  /*1b700*/  IMAD.WIDE R180, R3, 0x4, R248 ;  /* 0x0000000403b47825 */ /* 0x000fc400078e02f8 */
[----:B------:R-:W3:Y:S04]  /*1b710*/  LDL.LU.64 R242, [R1+0x708] ;  /* 0x0007080001f27983 */ /* 0x000ee80000300a00 */
[----:B------:R-:W3:Y:S01]  /*1b720*/  LDL.LU.64 R14, [R1+0x700] ;  /* 0x00070000010e7983 */ /* 0x000ee20000300a00 */
[----:B------:R-:W-:-:S03]  /*1b730*/  IMAD.WIDE R150, R3, 0x4, R10 ;  /* 0x0000000403967825 */ /* 0x000fc600078e020a */
[----:B------:R-:W3:Y:S01]  /*1b740*/  LDL.LU.64 R248, [R1+0x6f8] ;  /* 0x0006f80001f87983 */ /* 0x000ee20000300a00 */
[----:B------:R-:W-:-:S03]  /*1b750*/  IMAD.WIDE R122, R3, 0x4, R250 ;  /* 0x00000004037a7825 */ /* 0x000fc600078e02fa */
[----:B------:R-:W-:Y:S04]  /*1b760*/  STL.64 [R1+0x80], R234 ;  /* 0x000080ea01007387 */ /* 0x000fe80000100a00 */
[----:B------:R-:W-:Y:S04]  /*1b770*/  STL.64 [R1+0x70], R26 ;  /* 0x0000701a01007387 */ /* 0x000fe80000100a00 */
[----:B------:R-:W-:Y:S04]  /*1b780*/  STL.64 [R1+0x90], R212 ;  /* 0x000090d401007387 */ /* 0x000fe80000100a00 */
[----:B------:R-:W3:Y:S04]  /*1b790*/  LDL.LU.64 R10, [R1+0x6f0] ;  /* 0x0006f000010a7983 */ /* 0x000ee80000300a00 */
[----:B------:R-:W3:Y:S01]  /*1b7a0*/  LDL.LU.64 R250, [R1+0x6e8] ;  /* 0x0006e80001fa7983 */ /* 0x000ee20000300a00 */
[----:B----4-:R-:W-:-:S03]  /*1b7b0*/  IMAD.WIDE R52, R3, 0x4, R8 ;  /* 0x0000000403347825 */ /* 0x010fc600078e0208 */
[----:B------:R-:W-:Y:S04]  /*1b7c0*/  STL.64 [R1+0xa8], R180 ;  /* 0x0000a8b401007387 */ /* 0x000fe80000100a00 */
[----:B------:R-:W4:Y:S01]  /*1b7d0*/  LDL.LU.64 R8, [R1+0x6e0] ;  /* 0x0006e00001087983 */ /* 0x000f220000300a00 */
[----:B--2---:R-:W-:-:S03]  /*1b7e0*/  IMAD.WIDE R94, R3, 0x4, R12 ;  /* 0x00000004035e7825 */ /* 0x004fc600078e020c */
[----:B------:R-:W-:Y:S04]  /*1b7f0*/  STL.64 [R1+0xc0], R150 ;  /* 0x0000c09601007387 */ /* 0x000fe80000100a00 */
[----:B------:R-:W-:Y:S01]  /*1b800*/  STL.64 [R1+0xd8], R122 ;  /* 0x0000d87a01007387 */ /* 0x000fe20000100a00 */
[----:B------:R-:W-:-:S03]  /*1b810*/  IMAD.WIDE R232, R3, 0x4, R246 ;  /* 0x0000000403e87825 */ /* 0x000fc600078e02f6 */
[----:B------:R-:W2:Y:S01]  /*1b820*/  LDL.LU.64 R246, [R1+0x6d8] ;  /* 0x0006d80001f67983 */ /* 0x000ea20000300a00 */
[----:B------:R-:W-:-:S03]  /*1b830*/  IMAD.WIDE R24, R3, 0x4, R240 ;  /* 0x0000000403187825 */ /* 0x000fc600078e02f0 */
[----:B------:R-:W-:Y:S04]  /*1b840*/  STL.64 [R1+0xf0], R94 ;  /* 0x0000f05e01007387 */ /* 0x000fe80000100a00 */
[----:B------:R-:W2:Y:S01]  /*1b850*/  LDL.LU.64 R240, [R1+0x6d0] ;  /* 0x0006d00001f07983 */ /* 0x000ea20000300a00 */
[----:B------:R-:W-:-:S03]  /*1b860*/  IMAD.WIDE R210, R3, 0x4, R244 ;  /* 0x0000000403d27825 */ /* 0x000fc600078e02f4 */
[----:B------:R-:W2:Y:S04]  /*1b870*/  LDL.LU.64 R244, [R1+0x6c8] ;  /* 0x0006c80001f47983 */ /* 0x000ea80000300a00 */
[----:B------:R-:W-:Y:S04]  /*1b880*/  STL.64 [R1+0x108], R52 ;  /* 0x0001083401007387 */ /* 0x000fe80000100a00 */
[----:B------:R-:W-:Y:S04]  /*1b890*/  STL.64 [R1+0x138], R232 ;  /* 0x000138e801007387 */ /* 0x000fe80000100a00 */
[----:B------:R-:W2:Y:S04]  /*1b8a0*/  LDL.LU.64 R12, [R1+0x6c0] ;  /* 0x0006c000010c7983 */ /* 0x000ea80000300a00 */
[----:B------:R-:W-:Y:S04]  /*1b8b0*/  LDGSTS.E [R91+-0x3fc00], desc[UR16][R234.64], P4 ;  /* 0xc0400000ea5b7fae */ /* 0x000fe8000a1a1010 */
[----:B------:R-:W-:Y:S01]  /*1b8c0*/  LDGSTS.E [R91+-0x3f800], desc[UR16][R232.64], P4 ;  /* 0xc0800000e85b7fae */ /* 0x000fe2000a1a1010 */
[----:B---3--:R-:W-:-:S03]  /*1b8d0*/  IMAD.WIDE R178, R3, 0x4, R84 ;  /* 0x0000000403b27825 */ /* 0x008fc600078e0254 */
[----:B------:R-:W3:Y:S04]  /*1b8e0*/  LDL.LU.64 R84, [R1+0x6b8] ;  /* 0x0006b80001547983 */ /* 0x000ee80000300a00 */
[----:B------:R-:W-:Y:S01]  /*1b8f0*/  STL.64 [R1+0x120], R24 ;  /* 0x0001201801007387 */ /* 0x000fe20000100a00 */
[----:B------:R-:W-:-:S03]  /*1b900*/  IMAD.WIDE R148, R3, 0x4, R238 ;  /* 0x0000000403947825 */ /* 0x000fc600078e02ee */
[----:B------:R-:W-:Y:S01]  /*1b910*/  STL.64 [R1+0x150], R210 ;  /* 0x000150d201007387 */ /* 0x000fe20000100a00 */
[----:B------:R-:W-:-:S03]  /*1b920*/  IMAD.WIDE R120, R3, 0x4, R242 ;  /* 0x0000000403787825 */ /* 0x000fc600078e02f2 */
[----:B------:R-:W3:Y:S01]  /*1b930*/  LDL.LU.64 R238, [R1+0x6b0] ;  /* 0x0006b00001ee7983 */ /* 0x000ee20000300a00 */
[----:B------:R-:W-:-:S03]  /*1b940*/  IMAD.WIDE R80, R3, 0x4, R14 ;  /* 0x0000000403507825 */ /* 0x000fc600078e020e */
[----:B------:R-:W3:Y:S01]  /*1b950*/  LDL.LU.64 R242, [R1+0x6a8] ;  /* 0x0006a80001f27983 */ /* 0x000ee20000300a00 */
[----:B------:R-:W-:-:S03]  /*1b960*/  IMAD.WIDE R50, R3, 0x4, R248 ;  /* 0x0000000403327825 */ /* 0x000fc600078e02f8 */
[----:B------:R-:W-:Y:S04]  /*1b970*/  STL.64 [R1+0x168], R178 ;  /* 0x000168b201007387 */ /* 0x000fe80000100a00 */
[----:B------:R-:W3:Y:S04]  /*1b980*/  LDL.LU.64 R248, [R1+0x6a0] ;  /* 0x0006a00001f87983 */ /* 0x000ee80000300a00 */
[----:B------:R-:W-:Y:S04]  /*1b990*/  STL.64 [R1+0x180], R148 ;  /* 0x0001809401007387 */ /* 0x000fe80000100a00 */
[----:B------:R-:W-:Y:S01]  /*1b9a0*/  STL.64 [R1+0x198], R120 ;  /* 0x0001987801007387 */ /* 0x000fe20000100a00 */
[----:B------:R-:W-:-:S04]  /*1b9b0*/  IMAD.WIDE R22, R3, 0x4, R10 ;  /* 0x0000000403167825 */ /* 0x000fc800078e020a */
[C---:B------:R-:W-:Y:S02]  /*1b9c0*/  IMAD.WIDE R230, R3.reuse, 0x4, R250 ;  /* 0x0000000403e67825 */ /* 0x040fe400078e02fa */
[----:B------:R-:W3:Y:S04]  /*1b9d0*/  LDL.LU.64 R250, [R1+0x698] ;  /* 0x0006980001fa7983 */ /* 0x000ee80000300a00 */
[----:B------:R-:W-:Y:S04]  /*1b9e0*/  STL.64 [R1+0x1b0], R80 ;  /* 0x0001b05001007387 */ /* 0x000fe80000100a00 */
[----:B------:R-:W3:Y:S01]  /*1b9f0*/  LDL.LU.64 R14, [R1+0x690] ;  /* 0x00069000010e7983 */ /* 0x000ee20000300a00 */
[----:B----4-:R-:W-:-:S03]  /*1ba00*/  IMAD.WIDE R208, R3, 0x4, R8 ;  /* 0x0000000403d07825 */ /* 0x010fc600078e0208 */
[----:B------:R-:W4:Y:S04]  /*1ba10*/  LDL.LU.64 R10, [R1+0x688] ;  /* 0x00068800010a7983 */ /* 0x000f280000300a00 */
[----:B------:R-:W-:Y:S01]  /*1ba20*/  STL.64 [R1+0x1c8], R50 ;  /* 0x0001c83201007387 */ /* 0x000fe20000100a00 */
[----:B--2---:R-:W-:-:S03]  /*1ba30*/  IMAD.WIDE R176, R3, 0x4, R246 ;  /* 0x0000000403b07825 */ /* 0x004fc600078e02f6 */
[----:B------:R-:W-:Y:S04]  /*1ba40*/  STL.64 [R1+0x1f8], R230 ;  /* 0x0001f8e601007387 */ /* 0x000fe80000100a00 */
[----:B------:R-:W2:Y:S04]  /*1ba50*/  LDL.LU.64 R8, [R1+0x680] ;  /* 0x0006800001087983 */ /* 0x000ea80000300a00 */
[----:B------:R-:W2:Y:S01]  /*1ba60*/  LDL.LU.64 R246, [R1+0x678] ;  /* 0x0006780001f67983 */ /* 0x000ea20000300a00 */
[----:B------:R-:W-:-:S03]  /*1ba70*/  IMAD.WIDE R146, R3, 0x4, R240 ;  /* 0x0000000403927825 */ /* 0x000fc600078e02f0 */
[----:B------:R-:W-:Y:S04]  /*1ba80*/  STL.64 [R1+0x1e0], R22 ;  /* 0x0001e01601007387 */ /* 0x000fe80000100a00 */
[----:B------:R-:W-:Y:S04]  /*1ba90*/  STL.64 [R1+0x210], R208 ;  /* 0x000210d001007387 */ /* 0x000fe80000100a00 */
[----:B------:R-:W2:Y:S01]  /*1baa0*/  LDL.LU.64 R240, [R1+0x670] ;  /* 0x0006700001f07983 */ /* 0x000ea20000300a00 */
[----:B------:R-:W-:-:S03]  /*1bab0*/  IMAD.WIDE R118, R3, 0x4, R244 ;  /* 0x0000000403767825 */ /* 0x000fc600078e02f4 */
[----:B------:R-:W2:Y:S01]  /*1bac0*/  LDL.LU.64 R244, [R1+0x660] ;  /* 0x0006600001f47983 */ /* 0x000ea20000300a00 */
[----:B------:R-:W-:-:S03]  /*1bad0*/  IMAD.WIDE R78, R3, 0x4, R12 ;  /* 0x00000004034e7825 */ /* 0x000fc600078e020c */
[----:B------:R-:W-:Y:S04]  /*1bae0*/  STL.64 [R1+0x228], R176 ;  /* 0x000228b001007387 */ /* 0x000fe80000100a00 */
[----:B------:R-:W-:Y:S01]  /*1baf0*/  LDGSTS.E [R91+-0x3f400], desc[UR16][R230.64], P4 ;  /* 0xc0c00000e65b7fae */ /* 0x000fe2000a1a1010 */
[----:B---3--:R-:W-:-:S03]  /*1bb00*/  IMAD.WIDE R48, R3, 0x4, R84 ;  /* 0x0000000403307825 */ /* 0x008fc600078e0254 */
[----:B------:R-:W3:Y:S04]  /*1bb10*/  LDL.LU.64 R84, [R1+0x650] ;  /* 0x0006500001547983 */ /* 0x000ee80000300a00 */
[----:B------:R-:W-:Y:S04]  /*1bb20*/  STL.64 [R1+0x240], R146 ;  /* 0x0002409201007387 */ /* 0x000fe80000100a00 */
[----:B------:R-:W-:Y:S01]  /*1bb30*/  STL.64 [R1+0x258], R118 ;  /* 0x0002587601007387 */ /* 0x000fe20000100a00 */
[----:B------:R-:W-:-:S03]  /*1bb40*/  IMAD.WIDE R20, R3, 0x4, R238 ;  /* 0x0000000403147825 */ /* 0x000fc600078e02ee */
[----:B------:R-:W3:Y:S01]  /*1bb50*/  LDL.LU.64 R238, [R1+0x640] ;  /* 0x0006400001ee7983 */ /* 0x000ee20000300a00 */
[----:B------:R-:W-:-:S03]  /*1bb60*/  IMAD.WIDE R228, R3, 0x4, R242 ;  /* 0x0000000403e47825 */ /* 0x000fc600078e02f2 */
[----:B------:R-:W-:Y:S04]  /*1bb70*/  STL.64 [R1+0x270], R78 ;  /* 0x0002704e01007387 */ /* 0x000fe80000100a00 */
[----:B------:R-:W3:Y:S01]  /*1bb80*/  LDL.LU.64 R242, [R1+0x630] ;  /* 0x0006300001f27983 */ /* 0x000ee20000300a00 */
[----:B------:R-:W-:-:S03]  /*1bb90*/  IMAD.WIDE R206, R3, 0x4, R248 ;  /* 0x0000000403ce7825 */ /* 0x000fc600078e02f8 */
[----:B------:R-:W3:Y:S04]  /*1bba0*/  LDL.LU.64 R248, [R1+0x620] ;  /* 0x0006200001f87983 */ /* 0x000ee80000300a00 */
[----:B------:R-:W-:Y:S04]  /*1bbb0*/  STL.64 [R1+0x288], R48 ;  /* 0x0002883001007387 */ /* 0x000fe80000100a00 */
[----:B------:R-:W-:Y:S04]  /*1bbc0*/  STL.64 [R1+0x2b8], R228 ;  /* 0x0002b8e401007387 */ /* 0x000fe80000100a00 */
[----:B------:R-:W3:Y:S01]  /*1bbd0*/  LDL.LU.64 R12, [R1+0x610] ;  /* 0x00061000010c7983 */ /* 0x000ee20000300a00 */
[----:B------:R-:W-:-:S03]  /*1bbe0*/  IMAD.WIDE R174, R3, 0x4, R250 ;  /* 0x0000000403ae7825 */ /* 0x000fc600078e02fa */
[----:B------:R-:W3:Y:S04]  /*1bbf0*/  LDL.LU.64 R250, [R1+0x600] ;  /* 0x0006000001fa7983 */ /* 0x000ee80000300a00 */
[----:B------:R-:W-:Y:S04]  /*1bc00*/  STL.64 [R1+0x2a0], R20 ;  /* 0x0002a01401007387 */ /* 0x000fe80000100a00 */
[----:B------:R-:W-:Y:S01]  /*1bc10*/  STL.64 [R1+0x2d0], R206 ;  /* 0x0002d0ce01007387 */ /* 0x000fe20000100a00 */
[----:B----4-:R-:W-:-:S03]  /*1bc20*/  IMAD.WIDE R116, R3, 0x4, R10 ;  /* 0x0000000403747825 */ /* 0x010fc600078e020a */
[----:B------:R-:W4:Y:S01]  /*1bc30*/  LDL.LU.64 R10, [R1+0x5f0] ;  /* 0x0005f000010a7983 */ /* 0x000f220000300a00 */
[----:B------:R-:W-:-:S03]  /*1bc40*/  IMAD.WIDE R144, R3, 0x4, R14 ;  /* 0x0000000403907825 */ /* 0x000fc600078e020e */
[----:B------:R-:W-:Y:S04]  /*1bc50*/  STL.64 [R1+0x2e8], R174 ;  /* 0x0002e8ae01007387 */ /* 0x000fe80000100a00 */
[----:B------:R-:W-:Y:S01]  /*1bc60*/  LDGSTS.E [R91+-0x3f000], desc[UR16][R228.64], P4 ;  /* 0xc1000000e45b7fae */ /* 0x000fe2000a1a1010 */
[----:B--2---:R-:W-:-:S03]  /*1bc70*/  IMAD.WIDE R76, R3, 0x4, R8 ;  /* 0x00000004034c7825 */ /* 0x004fc600078e0208 */
[----:B------:R-:W2:Y:S01]  /*1bc80*/  LDL.LU.64 R8, [R1+0x5e0] ;  /* 0x0005e00001087983 */ /* 0x000ea20000300a00 */
[----:B------:R-:W-:-:S03]  /*1bc90*/  IMAD.WIDE R46, R3, 0x4, R246 ;  /* 0x00000004032e7825 */ /* 0x000fc600078e02f6 */
[----:B------:R-:W2:Y:S04]  /*1bca0*/  LDL.LU.64 R246, [R1+0x5d0] ;  /* 0x0005d00001f67983 */ /* 0x000ea80000300a00 */
[----:B------:R-:W-:Y:S04]  /*1bcb0*/  STL.64 [R1+0x300], R144 ;  /* 0x0003009001007387 */ /* 0x000fe80000100a00 */
[----:B------:R-:W-:Y:S01]  /*1bcc0*/  STL.64 [R1+0x318], R116 ;  /* 0x0003187401007387 */ /* 0x000fe20000100a00 */
[----:B------:R-:W-:-:S03]  /*1bcd0*/  IMAD.WIDE R18, R3, 0x4, R240 ;  /* 0x0000000403127825 */ /* 0x000fc600078e02f0 */
[----:B------:R-:W2:Y:S01]  /*1bce0*/  LDL.LU.64 R240, [R1+0x5c0] ;  /* 0x0005c00001f07983 */ /* 0x000ea20000300a00 */
[----:B------:R-:W-:-:S03]  /*1bcf0*/  IMAD.WIDE R4, R3, 0x4, R244 ;  /* 0x0000000403047825 */ /* 0x000fc600078e02f4 */
[----:B------:R-:W-:Y:S04]  /*1bd00*/  STL.64 [R1+0x330], R76 ;  /* 0x0003304c01007387 */ /* 0x000fe80000100a00 */
[----:B------:R-:W2:Y:S04]  /*1bd10*/  LDL.LU.64 R244, [R1+0x5b0] ;  /* 0x0005b00001f47983 */ /* 0x000ea80000300a00 */
[----:B------:R1:W-:Y:S01]  /*1bd20*/  LDGSTS.E [R91+-0x3ec00], desc[UR16][R4.64], P4 ;  /* 0xc1400000045b7fae */ /* 0x0003e2000a1a1010 */
[----:B---3--:R-:W-:-:S03]  /*1bd30*/  IMAD.WIDE R204, R3, 0x4, R84 ;  /* 0x0000000403cc7825 */ /* 0x008fc600078e0254 */
[----:B------:R-:W3:Y:S04]  /*1bd40*/  LDL.LU.64 R84, [R1+0x5a0] ;  /* 0x0005a00001547983 */ /* 0x000ee80000300a00 */
[----:B------:R-:W-:Y:S04]  /*1bd50*/  STL.64 [R1+0x348], R46 ;  /* 0x0003482e01007387 */ /* 0x000fe80000100a00 */
[----:B------:R1:W-:Y:S01]  /*1bd60*/  STL.64 [R1+0x670], R4 ;  /* 0x0006700401007387 */ /* 0x0003e20000100a00 */
[----:B------:R-:W-:-:S03]  /*1bd70*/  IMAD.WIDE R172, R3, 0x4, R238 ;  /* 0x0000000403ac7825 */ /* 0x000fc600078e02ee */
[----:B------:R-:W3:Y:S04]  /*1bd80*/  LDL.LU.64 R14, [R1+0x590] ;  /* 0x00059000010e7983 */ /* 0x000ee80000300a00 */
[----:B------:R-:W3:Y:S01]  /*1bd90*/  LDL.LU.64 R238, [R1+0x580] ;  /* 0x0005800001ee7983 */ /* 0x000ee20000300a00 */
[----:B------:R-:W-:-:S03]  /*1bda0*/  IMAD.WIDE R142, R3, 0x4, R242 ;  /* 0x00000004038e7825 */ /* 0x000fc600078e02f2 */
[----:B------:R-:W-:Y:S01]  /*1bdb0*/  STL.64 [R1+0x678], R18 ;  /* 0x0006781201007387 */ /* 0x000fe20000100a00 */
[----:B-1----:R-:W1:Y:S01]  /*1bdc0*/  LDC R4, c[0x0][0x3a0] ;  /* 0x0000e800ff047b82 */ /* 0x002e620000000800 */
[C---:B------:R-:W-:Y:S02]  /*1bdd0*/  IMAD.WIDE R114, R3.reuse, 0x4, R248 ;  /* 0x0000000403727825 */ /* 0x040fe400078e02f8 */
[----:B------:R-:W-:Y:S04]  /*1bde0*/  STL.64 [R1+0x668], R204 ;  /* 0x000668cc01007387 */ /* 0x000fe80000100a00 */
[----:B------:R-:W3:Y:S04]  /*1bdf0*/  LDL.LU.64 R248, [R1+0x570] ;  /* 0x0005700001f87983 */ /* 0x000ee80000300a00 */
[----:B------:R-:W3:Y:S04]  /*1be00*/  LDL.LU.64 R242, [R1+0x560] ;  /* 0x0005600001f27983 */ /* 0x000ee80000300a00 */
[----:B------:R-:W-:Y:S01]  /*1be10*/  STL.64 [R1+0x660], R172 ;  /* 0x000660ac01007387 */ /* 0x000fe20000100a00 */
[----:B------:R-:W-:-:S03]  /*1be20*/  IMAD.WIDE R44, R3, 0x4, R250 ;  /* 0x00000004032c7825 */ /* 0x000fc600078e02fa */
[----:B------:R-:W3:Y:S01]  /*1be30*/  LDL.LU.64 R250, [R1+0x550] ;  /* 0x0005500001fa7983 */ /* 0x000ee20000300a00 */
[----:B------:R-:W-:-:S03]  /*1be40*/  IMAD.WIDE R74, R3, 0x4, R12 ;  /* 0x00000004034a7825 */ /* 0x000fc600078e020c */
[----:B------:R-:W-:Y:S01]  /*1be50*/  STL.64 [R1+0x658], R142 ;  /* 0x0006588e01007387 */ /* 0x000fe20000100a00 */
[----:B----4-:R-:W-:-:S03]  /*1be60*/  IMAD.WIDE R16, R3, 0x4, R10 ;  /* 0x0000000403107825 */ /* 0x010fc600078e020a */
[----:B------:R-:W4:Y:S04]  /*1be70*/  LDL.LU.64 R10, [R1+0x540] ;  /* 0x00054000010a7983 */ /* 0x000f280000300a00 */
[----:B------:R-:W-:Y:S04]  /*1be80*/  STL.64 [R1+0x650], R114 ;  /* 0x0006507201007387 */ /* 0x000fe80000100a00 */
[----:B------:R-:W-:Y:S01]  /*1be90*/  STL.64 [R1+0x648], R74 ;  /* 0x0006484a01007387 */ /* 0x000fe20000100a00 */
[----:B--2---:R-:W-:-:S03]  /*1bea0*/  IMAD.WIDE R6, R3, 0x4, R8 ;  /* 0x0000000403067825 */ /* 0x004fc600078e0208 */
[----:B------:R-:W2:Y:S01]  /*1beb0*/  LDL.LU.64 R12, [R1+0x530] ;  /* 0x00053000010c7983 */ /* 0x000ea20000300a00 */
[----:B------:R-:W-:-:S03]  /*1bec0*/  IMAD.WIDE R202, R3, 0x4, R246 ;  /* 0x0000000403ca7825 */ /* 0x000fc600078e02f6 */
[----:B------:R-:W2:Y:S04]  /*1bed0*/  LDL.LU.64 R246, [R1+0x520] ;  /* 0x0005200001f67983 */ /* 0x000ea80000300a00 */
[----:B------:R-:W-:Y:S04]  /*1bee0*/  STL.64 [R1+0x640], R44 ;  /* 0x0006402c01007387 */ /* 0x000fe80000100a00 */
[----:B------:R-:W-:Y:S01]  /*1bef0*/  STL.64 [R1+0x630], R6 ;  /* 0x0006300601007387 */ /* 0x000fe20000100a00 */
[----:B------:R-:W-:-:S03]  /*1bf00*/  IMAD.WIDE R170, R3, 0x4, R240 ;  /* 0x0000000403aa7825 */ /* 0x000fc600078e02f0 */
[----:B------:R-:W2:Y:S04]  /*1bf10*/  LDL.LU.64 R8, [R1+0x510] ;  /* 0x0005100001087983 */ /* 0x000ea80000300a00 */
[----:B------:R-:W2:Y:S01]  /*1bf20*/  LDL.LU.64 R240, [R1+0x500] ;  /* 0x0005000001f07983 */ /* 0x000ea20000300a00 */
[----:B------:R-:W-:-:S03]  /*1bf30*/  IMAD.WIDE R140, R3, 0x4, R244 ;  /* 0x00000004038c7825 */ /* 0x000fc600078e02f4 */
[----:B------:R-:W-:Y:S04]  /*1bf40*/  STL.64 [R1+0x638], R16 ;  /* 0x0006381001007387 */ /* 0x000fe80000100a00 */
[----:B------:R-:W-:Y:S04]  /*1bf50*/  STL.64 [R1+0x628], R202 ;  /* 0x000628ca01007387 */ /* 0x000fe80000100a00 */
[----:B------:R-:W2:Y:S04]  /*1bf60*/  LDL.LU.64 R244, [R1+0x4f0] ;  /* 0x0004f00001f47983 */ /* 0x000ea80000300a00 */
[----:B------:R-:W-:Y:S01]  /*1bf70*/  LDGSTS.E [R91+-0x3e800], desc[UR16][R6.64], P4 ;  /* 0xc1800000065b7fae */ /* 0x000fe2000a1a1010 */
[----:B---3--:R-:W-:-:S03]  /*1bf80*/  IMAD.WIDE R112, R3, 0x4, R84 ;  /* 0x0000000403707825 */ /* 0x008fc600078e0254 */
[----:B------:R-:W3:Y:S04]  /*1bf90*/  LDL.LU.64 R84, [R1+0x4e0] ;  /* 0x0004e00001547983 */ /* 0x000ee80000300a00 */
[----:B------:R-:W-:Y:S01]  /*1bfa0*/  STL.64 [R1+0x620], R170 ;  /* 0x000620aa01007387 */ /* 0x000fe20000100a00 */
[----:B------:R-:W-:-:S04]  /*1bfb0*/  IMAD.WIDE R72, R3, 0x4, R14 ;  /* 0x0000000403487825 */ /* 0x000fc800078e020e */
[C---:B------:R-:W-:Y:S02]  /*1bfc0*/  IMAD.WIDE R42, R3.reuse, 0x4, R238 ;  /* 0x00000004032a7825 */ /* 0x040fe400078e02ee */
[----:B------:R-:W3:Y:S04]  /*1bfd0*/  LDL.LU.64 R238, [R1+0x4d0] ;  /* 0x0004d00001ee7983 */ /* 0x000ee80000300a00 */
[----:B------:R-:W-:Y:S04]  /*1bfe0*/  STL.64 [R1+0x618], R140 ;  /* 0x0006188c01007387 */ /* 0x000fe80000100a00 */
[----:B------:R-:W-:Y:S01]  /*1bff0*/  STL.64 [R1+0x610], R112 ;  /* 0x0006107001007387 */ /* 0x000fe20000100a00 */
[----:B------:R-:W-:-:S03]  /*1c000*/  IMAD.WIDE R92, R3, 0x4, R242 ;  /* 0x00000004035c7825 */ /* 0x000fc600078e02f2 */
[----:B------:R-:W3:Y:S01]  /*1c010*/  LDL.LU.64 R242, [R1+0x4c0] ;  /* 0x0004c00001f27983 */ /* 0x000ee20000300a00 */
[----:B------:R-:W-:-:S03]  /*1c020*/  IMAD.WIDE R248, R3, 0x4, R248 ;  /* 0x0000000403f87825 */ /* 0x000fc600078e02f8 */
[----:B------:R-:W-:Y:S01]  /*1c030*/  STL.64 [R1+0x608], R72 ;  /* 0x0006084801007387 */ /* 0x000fe20000100a00 */
[----:B------:R-:W-:-:S03]  /*1c040*/  IMAD.WIDE R196, R3, 0x4, R250 ;  /* 0x0000000403c47825 */ /* 0x000fc600078e02fa */
[----:B------:R-:W3:Y:S04]  /*1c050*/  LDL.LU.64 R250, [R1+0x4b0] ;  /* 0x0004b00001fa7983 */ /* 0x000ee80000300a00 */
[----:B------:R-:W-:Y:S04]  /*1c060*/  STL.64 [R1+0x600], R42 ;  /* 0x0006002a01007387 */ /* 0x000fe80000100a00 */
        /* <DEDUP_REMOVED lines=9> */
[----:B------:R-:W2:Y:S04]  /*1c100*/  LDL.LU.64 R246, [R1+0x470] ;  /* 0x0004700001f67983 */ /* 0x000ea80000300a00 */
[----:B------:R-:W-:Y:S01]  /*1c110*/  STL.64 [R1+0x5e0], R168 ;  /* 0x0005e0a801007387 */ /* 0x000fe20000100a00 */
[----:B------:R-:W-:-:S03]  /*1c120*/  IMAD.WIDE R70, R3, 0x4, R8 ;  /* 0x0000000403467825 */ /* 0x000fc600078e0208 */
[----:B------:R-:W2:Y:S01]  /*1c130*/  LDL.LU.64 R8, [R1+0x460] ;  /* 0x0004600001087983 */ /* 0x000ea20000300a00 */
[----:B------:R-:W-:-:S03]  /*1c140*/  IMAD.WIDE R40, R3, 0x4, R240 ;  /* 0x0000000403287825 */ /* 0x000fc600078e02f0 */
[----:B------:R-:W2:Y:S04]  /*1c150*/  LDL.LU.64 R240, [R1+0x450] ;  /* 0x0004500001f07983 */ /* 0x000ea80000300a00 */
[----:B------:R-:W-:Y:S04]  /*1c160*/  STL.64 [R1+0x5d8], R138 ;  /* 0x0005d88a01007387 */ /* 0x000fe80000100a00 */
[----:B------:R-:W-:Y:S01]  /*1c170*/  STL.64 [R1+0x5d0], R110 ;  /* 0x0005d06e01007387 */ /* 0x000fe20000100a00 */
[----:B------:R-:W-:-:S03]  /*1c180*/  IMAD.WIDE R244, R3, 0x4, R244 ;  /* 0x0000000403f47825 */ /* 0x000fc600078e02f4 */
[----:B------:R-:W-:Y:S01]  /*1c190*/  LDGSTS.E [R91+-0x3e400], desc[UR16][R92.64], P4 ;  /* 0xc1c000005c5b7fae */ /* 0x000fe2000a1a1010 */
[----:B---3--:R-:W-:-:S03]  /*1c1a0*/  IMAD.WIDE R82, R3, 0x4, R84 ;  /* 0x0000000403527825 */ /* 0x008fc600078e0254 */
[----:B------:R-:W3:Y:S04]  /*1c1b0*/  LDL.LU.64 R84, [R1+0x440] ;  /* 0x0004400001547983 */ /* 0x000ee80000300a00 */
[----:B------:R-:W-:Y:S04]  /*1c1c0*/  STL.64 [R1+0x5c8], R70 ;  /* 0x0005c84601007387 */ /* 0x000fe80000100a00 */
[----:B------:R-:W3:Y:S04]  /*1c1d0*/  LDL.LU.64 R30, [R1+0x430] ;  /* 0x00043000011e7983 */ /* 0x000ee80000300a00 */
[----:B------:R-:W3:Y:S01]  /*1c1e0*/  LDL.LU.64 R14, [R1+0x420] ;  /* 0x00042000010e7983 */ /* 0x000ee20000300a00 */
[----:B------:R-:W-:-:S03]  /*1c1f0*/  IMAD.WIDE R194, R3, 0x4, R238 ;  /* 0x0000000403c27825 */ /* 0x000fc600078e02ee */
[----:B------:R-:W-:Y:S04]  /*1c200*/  STL.64 [R1+0x5c0], R40 ;  /* 0x0005c02801007387 */ /* 0x000fe80000100a00 */
[----:B------:R-:W-:Y:S04]  /*1c210*/  STL.64 [R1+0x5b0], R82 ;  /* 0x0005b05201007387 */ /* 0x000fe80000100a00 */
[----:B------:R-:W3:Y:S04]  /*1c220*/  LDL.LU.64 R238, [R1+0x410] ;  /* 0x0004100001ee7983 */ /* 0x000ee80000300a00 */
[----:B------:R-:W-:Y:S01]  /*1c230*/  LDGSTS.E [R91+-0x3e000], desc[UR16][R82.64], P4 ;  /* 0xc2000000525b7fae */ /* 0x000fe2000a1a1010 */
[----:B------:R-:W-:-:S03]  /*1c240*/  IMAD.WIDE R166, R3, 0x4, R242 ;  /* 0x0000000403a67825 */ /* 0x000fc600078e02f2 */
[----:B------:R-:W3:Y:S04]  /*1c250*/  LDL.LU.64 R242, [R1+0x400] ;  /* 0x0004000001f27983 */ /* 0x000ee80000300a00 */
[----:B------:R-:W-:Y:S01]  /*1c260*/  STL.64 [R1+0x5b8], R244 ;  /* 0x0005b8f401007387 */ /* 0x000fe20000100a00 */
[----:B------:R-:W-:-:S03]  /*1c270*/  IMAD.WIDE R136, R3, 0x4, R250 ;  /* 0x0000000403887825 */ /* 0x000fc600078e02fa */
[----:B------:R-:W-:Y:S04]  /*1c280*/  STL.64 [R1+0x5a8], R194 ;  /* 0x0005a8c201007387 */ /* 0x000fe80000100a00 */
[----:B------:R-:W3:Y:S04]  /*1c290*/  LDL.LU.64 R250, [R1+0x3f0] ;  /* 0x0003f00001fa7983 */ /* 0x000ee80000300a00 */
[----:B------:R-:W3:Y:S01]  /*1c2a0*/  LDL.LU.64 R28, [R1+0x3e0] ;  /* 0x0003e000011c7983 */ /* 0x000ee20000300a00 */
[----:B----4-:R-:W-:-:S03]  /*1c2b0*/  IMAD.WIDE R108, R3, 0x4, R10 ;  /* 0x00000004036c7825 */ /* 0x010fc600078e020a */
[----:B------:R-:W4:Y:S04]  /*1c2c0*/  LDL.LU.64 R10, [R1+0x3d0] ;  /* 0x0003d000010a7983 */ /* 0x000f280000300a00 */
[----:B------:R-:W-:Y:S01]  /*1c2d0*/  STL.64 [R1+0x5a0], R166 ;  /* 0x0005a0a601007387 */ /* 0x000fe20000100a00 */
[----:B--2---:R-:W-:-:S04]  /*1c2e0*/  IMAD.WIDE R68, R3, 0x4, R32 ;  /* 0x0000000403447825 */ /* 0x004fc800078e0220 */
[C---:B------:R-:W-:Y:S02]  /*1c2f0*/  IMAD.WIDE R38, R3.reuse, 0x4, R12 ;  /* 0x0000000403267825 */ /* 0x040fe400078e020c */
[----:B------:R-:W2:Y:S04]  /*1c300*/  LDL.LU.64 R12, [R1+0x3c0] ;  /* 0x0003c000010c7983 */ /* 0x000ea80000300a00 */
        /* <DEDUP_REMOVED lines=8> */
[----:B------:R-:W-:Y:S04]  /*1c390*/  STL.64 [R1+0x580], R38 ;  /* 0x0005802601007387 */ /* 0x000fe80000100a00 */
[----:B------:R-:W-:Y:S04]  /*1c3a0*/  STL.64 [R1+0x570], R224 ;  /* 0x000570e001007387 */ /* 0x000fe80000100a00 */
[----:B------:R-:W-:Y:S01]  /*1c3b0*/  LDGSTS.E [R91+-0x3dc00], desc[UR16][R224.64], P4 ;  /* 0xc2400000e05b7fae */ /* 0x000fe2000a1a1010 */
[----:B---3--:R-:W-:-:S03]  /*1c3c0*/  IMAD.WIDE R164, R3, 0x4, R84 ;  /* 0x0000000403a47825 */ /* 0x008fc600078e0254 */
[----:B------:R-:W3:Y:S04]  /*1c3d0*/  LDL.LU.64 R84, [R1+0x390] ;  /* 0x0003900001547983 */ /* 0x000ee80000300a00 */
[----:B------:R-:W-:Y:S01]  /*1c3e0*/  STL.64 [R1+0x578], R246 ;  /* 0x000578f601007387 */ /* 0x000fe20000100a00 */
[----:B------:R-:W-:-:S03]  /*1c3f0*/  IMAD.WIDE R134, R3, 0x4, R30 ;  /* 0x0000000403867825 */ /* 0x000fc600078e021e */
[----:B------:R-:W-:Y:S01]  /*1c400*/  STL.64 [R1+0x568], R192 ;  /* 0x000568c001007387 */ /* 0x000fe20000100a00 */
[----:B------:R-:W-:-:S03]  /*1c410*/  IMAD.WIDE R106, R3, 0x4, R14 ;  /* 0x00000004036a7825 */ /* 0x000fc600078e020e */
[----:B------:R-:W3:Y:S04]  /*1c420*/  LDL.LU.64 R14, [R1+0x370] ;  /* 0x00037000010e7983 */ /* 0x000ee80000300a00 */
[----:B------:R-:W-:Y:S04]  /*1c430*/  STL.64 [R1+0x560], R164 ;  /* 0x000560a401007387 */ /* 0x000fe80000100a00 */
[----:B------:R-:W3:Y:S01]  /*1c440*/  LDL.LU.64 R34, [R1+0x360] ;  /* 0x0003600001227983 */ /* 0x000ee20000300a00 */
[----:B------:R-:W-:-:S03]  /*1c450*/  IMAD.WIDE R66, R3, 0x4, R238 ;  /* 0x0000000403427825 */ /* 0x000fc600078e02ee */
[----:B------:R-:W3:Y:S04]  /*1c460*/  LDL.LU.64 R238, [R1+0x350] ;  /* 0x0003500001ee7983 */ /* 0x000ee80000300a00 */
[----:B------:R-:W-:Y:S01]  /*1c470*/  STL.64 [R1+0x558], R134 ;  /* 0x0005588601007387 */ /* 0x000fe20000100a00 */
[----:B------:R-:W-:-:S03]  /*1c480*/  IMAD.WIDE R242, R3, 0x4, R242 ;  /* 0x0000000403f27825 */ /* 0x000fc600078e02f2 */
[----:B------:R-:W-:Y:S04]  /*1c490*/  STL.64 [R1+0x550], R106 ;  /* 0x0005506a01007387 */ /* 0x000fe80000100a00 */
[----:B------:R-:W-:Y:S01]  /*1c4a0*/  STL.64 [R1+0x548], R66 ;  /* 0x0005484201007387 */ /* 0x000fe20000100a00 */
[----:B------:R-:W-:-:S04]  /*1c4b0*/  IMAD.WIDE R250, R3, 0x4, R250 ;  /* 0x0000000403fa7825 */ /* 0x000fc800078e02fa */
[----:B------:R-:W-:-:S04]  /*1c4c0*/  IMAD.WIDE R222, R3, 0x4, R28 ;  /* 0x0000000403de7825 */ /* 0x000fc800078e021c */
[C---:B----4-:R-:W-:Y:S01]  /*1c4d0*/  IMAD.WIDE R190, R3.reuse, 0x4, R10 ;  /* 0x0000000403be7825 */ /* 0x050fe200078e020a */
[----:B------:R-:W-:Y:S04]  /*1c4e0*/  LDGSTS.E [R91+-0x3d800], desc[UR16][R222.64], P4 ;  /* 0xc2800000de5b7fae */ /* 0x000fe8000a1a1010 */
[----:B------:R-:W4:Y:S04]  /*1c4f0*/  LDL.LU.64 R10, [R1+0x340] ;  /* 0x00034000010a7983 */ /* 0x000f280000300a00 */
[----:B------:R-:W-:Y:S04]  /*1c500*/  STL.64 [R1+0x540], R242 ;  /* 0x000540f201007387 */ /* 0x000fe80000100a00 */
[----:B------:R-:W-:Y:S04]  /*1c510*/  STL.64 [R1+0x530], R222 ;  /* 0x000530de01007387 */ /* 0x000fe80000100a00 */
[----:B------:R-:W4:Y:S01]  /*1c520*/  LDL.LU.64 R62, [R1+0x328] ;  /* 0x00032800013e7983 */ /* 0x000f220000300a00 */
[----:B--2---:R-:W-:-:S03]  /*1c530*/  IMAD.WIDE R162, R3, 0x4, R12 ;  /* 0x0000000403a27825 */ /* 0x004fc600078e020c */
[----:B------:R-:W2:Y:S04]  /*1c540*/  LDL.LU.64 R30, [R1+0x310] ;  /* 0x00031000011e7983 */ /* 0x000ea80000300a00 */
[----:B------:R-:W-:Y:S04]  /*1c550*/  STL.64 [R1+0x538], R250 ;  /* 0x000538fa01007387 */ /* 0x000fe80000100a00 */
[----:B------:R-:W-:Y:S01]  /*1c560*/  STL.64 [R1+0x528], R190 ;  /* 0x000528be01007387 */ /* 0x000fe20000100a00 */
[----:B------:R-:W-:-:S03]  /*1c570*/  IMAD.WIDE R132, R3, 0x4, R8 ;  /* 0x0000000403847825 */ /* 0x000fc600078e0208 */
[----:B------:R-:W2:Y:S04]  /*1c580*/  LDL.LU.64 R36, [R1+0x2f8] ;  /* 0x0002f80001247983 */ /* 0x000ea80000300a00 */
[----:B------:R-:W2:Y:S01]  /*1c590*/  LDL.LU.64 R12, [R1+0x2e0] ;  /* 0x0002e000010c7983 */ /* 0x000ea20000300a00 */
[----:B------:R-:W-:-:S03]  /*1c5a0*/  IMAD.WIDE R104, R3, 0x4, R240 ;  /* 0x0000000403687825 */ /* 0x000fc600078e02f0 */
[----:B------:R-:W2:Y:S01]  /*1c5b0*/  LDL.LU.64 R8, [R1+0x2c8] ;  /* 0x0002c80001087983 */ /* 0x000ea20000300a00 */
[----:B------:R-:W-:-:S03]  /*1c5c0*/  IMAD.WIDE R240, R3, 0x4, R88 ;  /* 0x0000000403f07825 */ /* 0x000fc600078e0258 */
[----:B------:R-:W-:Y:S04]  /*1c5d0*/  STL.64 [R1+0x520], R162 ;  /* 0x000520a201007387 */ /* 0x000fe80000100a00 */
[----:B------:R-:W2:Y:S04]  /*1c5e0*/  LDL.LU.64 R32, [R1+0x2b0] ;  /* 0x0002b00001207983 */ /* 0x000ea80000300a00 */
[----:B------:R-:W2:Y:S04]  /*1c5f0*/  LDL.LU.64 R88, [R1+0x298] ;  /* 0x0002980001587983 */ /* 0x000ea80000300a00 */
[----:B------:R-:W-:Y:S04]  /*1c600*/  STL.64 [R1+0x518], R132 ;  /* 0x0005188401007387 */ /* 0x000fe80000100a00 */
[----:B------:R-:W2:Y:S04]  /*1c610*/  LDL.LU.64 R28, [R1+0x280] ;  /* 0x00028000011c7983 */ /* 0x000ea80000300a00 */
[----:B------:R-:W-:Y:S01]  /*1c620*/  STL.64 [R1+0x510], R104 ;  /* 0x0005106801007387 */ /* 0x000fe20000100a00 */
[----:B---3--:R-:W-:-:S05]  /*1c630*/  IMAD.WIDE R84, R3, 0x4, R84 ;  /* 0x0000000403547825 */ /* 0x008fca00078e0254 */
[----:B------:R-:W-:Y:S04]  /*1c640*/  STL.64 [R1+0x508], R84 ;  /* 0x0005085401007387 */ /* 0x000fe80000100a00 */
[----:B------:R-:W3:Y:S04]  /*1c650*/  LDL.LU.64 R60, [R1+0x268] ;  /* 0x00026800013c7983 */ /* 0x000ee80000300a00 */
[----:B------:R-:W3:Y:S01]  /*1c660*/  LDL.LU.64 R58, [R1+0x250] ;  /* 0x00025000013a7983 */ /* 0x000ee20000300a00 */
[----:B------:R-:W-:-:S04]  /*1c670*/  IMAD.WIDE R14, R3, 0x4, R14 ;  /* 0x00000004030e7825 */ /* 0x000fc800078e020e */
[C---:B------:R-:W-:Y:S02]  /*1c680*/  IMAD.WIDE R220, R3.reuse, 0x4, R34 ;  /* 0x0000000403dc7825 */ /* 0x040fe400078e0222 */
[----:B------:R-:W3:Y:S02]  /*1c690*/  LDL.LU.64 R34, [R1+0x238] ;  /* 0x0002380001227983 */ /* 0x000ee40000300a00 */
[C---:B------:R-:W-:Y:S02]  /*1c6a0*/  IMAD.WIDE R188, R3.reuse, 0x4, R238 ;  /* 0x0000000403bc7825 */ /* 0x040fe400078e02ee */
[----:B------:R-:W3:Y:S04]  /*1c6b0*/  LDL.LU.64 R238, [R1+0x220] ;  /* 0x0002200001ee7983 */ /* 0x000ee80000300a00 */
[----:B------:R-:W-:Y:S04]  /*1c6c0*/  STL.64 [R1+0x500], R240 ;  /* 0x000500f001007387 */ /* 0x000fe80000100a00 */
[----:B------:R-:W-:Y:S04]  /*1c6d0*/  STL.64 [R1+0x4f0], R220 ;  /* 0x0004f0dc01007387 */ /* 0x000fe80000100a00 */
[----:B------:R-:W-:Y:S01]  /*1c6e0*/  LDGSTS.E [R91+-0x3d400], desc[UR16][R220.64], P4 ;  /* 0xc2c00000dc5b7fae */ /* 0x000fe2000a1a1010 */
[----:B----4-:R-:W-:-:S03]  /*1c6f0*/  IMAD.WIDE R160, R3, 0x4, R10 ;  /* 0x0000000403a07825 */ /* 0x010fc600078e020a */
[----:B------:R-:W4:Y:S04]  /*1c700*/  LDL.LU.64 R10, [R1+0x208] ;  /* 0x00020800010a7983 */ /* 0x000f280000300a00 */
[----:B------:R-:W4:Y:S04]  /*1c710*/  LDL.LU.64 R56, [R1+0x1f0] ;  /* 0x0001f00001387983 */ /* 0x000f280000300a00 */
[----:B------:R-:W-:Y:S01]  /*1c720*/  STL.64 [R1+0x4f8], R14 ;  /* 0x0004f80e01007387 */ /* 0x000fe20000100a00 */
[----:B------:R-:W-:-:S03]  /*1c730*/  IMAD.WIDE R130, R3, 0x4, R62 ;  /* 0x0000000403827825 */ /* 0x000fc600078e023e */
[----:B------:R-:W-:Y:S01]  /*1c740*/  STL.64 [R1+0x4e8], R188 ;  /* 0x0004e8bc01007387 */ /* 0x000fe20000100a00 */
[----:B--2---:R-:W-:-:S03]  /*1c750*/  IMAD.WIDE R102, R3, 0x4, R30 ;  /* 0x0000000403667825 */ /* 0x004fc600078e021e */
[----:B------:R-:W2:Y:S04]  /*1c760*/  LDL.LU.64 R30, [R1+0x1d8] ;  /* 0x0001d800011e7983 */ /* 0x000ea80000300a00 */
[----:B------:R-:W-:Y:S04]  /*1c770*/  STL.64 [R1+0x4e0], R160 ;  /* 0x0004e0a001007387 */ /* 0x000fe80000100a00 */
[----:B------:R-:W-:Y:S01]  /*1c780*/  STL.64 [R1+0x4d8], R130 ;  /* 0x0004d88201007387 */ /* 0x000fe20000100a00 */
[----:B------:R-:W-:-:S04]  /*1c790*/  IMAD.WIDE R64, R3, 0x4, R36 ;  /* 0x0000000403407825 */ /* 0x000fc800078e0224 */
[----:B------:R-:W-:-:S04]  /*1c7a0*/  IMAD.WIDE R36, R3, 0x4, R12 ;  /* 0x0000000403247825 */ /* 0x000fc800078e020c */
[C---:B------:R-:W-:Y:S02]  /*1c7b0*/  IMAD.WIDE R12, R3.reuse, 0x4, R8 ;  /* 0x00000004030c7825 */ /* 0x040fe400078e0208 */
[----:B------:R-:W2:Y:S04]  /*1c7c0*/  LDL.LU.64 R8, [R1+0x1c0] ;  /* 0x0001c00001087983 */ /* 0x000ea80000300a00 */
[----:B------:R-:W-:Y:S01]  /*1c7d0*/  STL.64 [R1+0x4d0], R102 ;  /* 0x0004d06601007387 */ /* 0x000fe20000100a00 */
[----:B------:R-:W-:-:S03]  /*1c7e0*/  IMAD.WIDE R218, R3, 0x4, R32 ;  /* 0x0000000403da7825 */ /* 0x000fc600078e0220 */
[----:B------:R-:W-:Y:S01]  /*1c7f0*/  STL.64 [R1+0x4c8], R64 ;  /* 0x0004c84001007387 */ /* 0x000fe20000100a00 */
[----:B------:R-:W-:-:S03]  /*1c800*/  IMAD.WIDE R186, R3, 0x4, R88 ;  /* 0x0000000403ba7825 */ /* 0x000fc600078e0258 */
[----:B------:R-:W2:Y:S04]  /*1c810*/  LDL.LU.64 R88, [R1+0x1a8] ;  /* 0x0001a80001587983 */ /* 0x000ea80000300a00 */
[----:B------:R-:W-:Y:S04]  /*1c820*/  STL.64 [R1+0x4c0], R36 ;  /* 0x0004c02401007387 */ /* 0x000fe80000100a00 */
[----:B------:R-:W-:Y:S01]  /*1c830*/  STL.64 [R1+0x4b0], R218 ;  /* 0x0004b0da01007387 */ /* 0x000fe20000100a00 */
[----:B------:R-:W-:-:S03]  /*1c840*/  IMAD.WIDE R158, R3, 0x4, R28 ;  /* 0x00000004039e7825 */ /* 0x000fc600078e021c */
[----:B------:R-:W2:Y:S04]  /*1c850*/  LDL.LU.64 R32, [R1+0x190] ;  /* 0x0001900001207983 */ /* 0x000ea80000300a00 */
[----:B------:R-:W2:Y:S04]  /*1c860*/  LDL.LU.64 R28, [R1+0x178] ;  /* 0x00017800011c7983 */ /* 0x000ea80000300a00 */
[----:B------:R-:W-:Y:S04]  /*1c870*/  STL.64 [R1+0x4b8], R12 ;  /* 0x0004b80c01007387 */ /* 0x000fe80000100a00 */
[----:B------:R-:W-:Y:S04]  /*1c880*/  STL.64 [R1+0x4a8], R186 ;  /* 0x0004a8ba01007387 */ /* 0x000fe80000100a00 */
[----:B------:R-:W-:Y:S04]  /*1c890*/  STL.64 [R1+0x4a0], R158 ;  /* 0x0004a09e01007387 */ /* 0x000fe80000100a00 */
[----:B------:R-:W-:Y:S01]  /*1c8a0*/  LDGSTS.E [R91+-0x3d000], desc[UR16][R218.64], P4 ;  /* 0xc3000000da5b7fae */ /* 0x000fe2000a1a1010 */
[----:B---3--:R-:W-:-:S04]  /*1c8b0*/  IMAD.WIDE R128, R3, 0x4, R60 ;  /* 0x0000000403807825 */ /* 0x008fc800078e023c */
[----:B------:R-:W-:-:S05]  /*1c8c0*/  IMAD.WIDE R58, R3, 0x4, R58 ;  /* 0x00000004033a7825 */ /* 0x000fca00078e023a */
[----:B------:R3:W-:Y:S01]  /*1c8d0*/  STL.64 [R1+0x490], R58 ;  /* 0x0004903a01007387 */ /* 0x0007e20000100a00 */
[----:B------:R-:W-:-:S04]  /*1c8e0*/  IMAD.WIDE R62, R3, 0x4, R34 ;  /* 0x00000004033e7825 */ /* 0x000fc800078e0222 */
[C---:B------:R-:W-:Y:S02]  /*1c8f0*/  IMAD.WIDE R34, R3.reuse, 0x4, R238 ;  /* 0x0000000403227825 */ /* 0x040fe400078e02ee */
[----:B------:R-:W2:Y:S04]  /*1c900*/  LDL.LU.64 R238, [R1+0x148] ;  /* 0x0001480001ee7983 */ /* 0x000ea80000300a00 */
[----:B------:R-:W-:Y:S04]  /*1c910*/  STL.64 [R1+0x498], R128 ;  /* 0x0004988001007387 */ /* 0x000fe80000100a00 */
[----:B------:R-:W2:Y:S04]  /*1c920*/  LDL.LU.64 R216, [R1+0x130] ;  /* 0x0001300001d87983 */ /* 0x000ea80000300a00 */
[----:B------:R-:W2:Y:S04]  /*1c930*/  LDL.LU.64 R182, [R1+0x118] ;  /* 0x0001180001b67983 */ /* 0x000ea80000300a00 */
[----:B------:R-:W-:Y:S04]  /*1c940*/  STL.64 [R1+0x488], R62 ;  /* 0x0004883e01007387 */ /* 0x000fe80000100a00 */
[----:B------:R-:W2:Y:S04]  /*1c950*/  LDL.LU.64 R154, [R1+0x100] ;  /* 0x00010000019a7983 */ /* 0x000ea80000300a00 */
[----:B------:R-:W2:Y:S04]  /*1c960*/  LDL.LU.64 R124, [R1+0xe8] ;  /* 0x0000e800017c7983 */ /* 0x000ea80000300a00 */
[----:B------:R-:W2:Y:S01]  /*1c970*/  LDL.LU.64 R98, [R1+0xd0] ;  /* 0x0000d00001627983 */ /* 0x000ea20000300a00 */
[----:B----4-:R-:W-:-:S03]  /*1c980*/  IMAD.WIDE R200, R3, 0x4, R56 ;  /* 0x0000000403c87825 */ /* 0x010fc600078e0238 */
[----:B------:R-:W-:Y:S01]  /*1c990*/  STL.64 [R1+0x480], R34 ;  /* 0x0004802201007387 */ /* 0x000fe20000100a00 */
[----:B------:R-:W-:-:S03]  /*1c9a0*/  IMAD.WIDE R10, R3, 0x4, R10 ;  /* 0x00000004030a7825 */ /* 0x000fc600078e020a */
[----:B------:R4:W-:Y:S04]  /*1c9b0*/  STL.64 [R1+0x470], R200 ;  /* 0x000470c801007387 */ /* 0x0009e80000100a00 */
[----:B---3--:R-:W3:Y:S01]  /*1c9c0*/  LDL.LU.64 R58, [R1+0xb8] ;  /* 0x0000b800013a7983 */ /* 0x008ee20000300a00 */
[----:B--2---:R-:W-:-:S03]  /*1c9d0*/  IMAD.WIDE R184, R3, 0x4, R30 ;  /* 0x0000000403b87825 */ /* 0x004fc600078e021e */
[----:B------:R4:W-:Y:S04]  /*1c9e0*/  LDGSTS.E [R91+-0x3cc00], desc[UR16][R200.64], P4 ;  /* 0xc3400000c85b7fae */ /* 0x0009e8000a1a1010 */
[----:B------:R-:W2:Y:S01]  /*1c9f0*/  LDL.LU.64 R30, [R1+0x68] ;  /* 0x00006800011e7983 */ /* 0x000ea20000300a00 */
[----:B------:R-:W-:-:S04]  /*1ca00*/  IMAD.WIDE R236, R3, 0x4, R236 ;  /* 0x0000000403ec7825 */ /* 0x000fc800078e02ec */
[C---:B------:R-:W-:Y:S01]  /*1ca10*/  IMAD.WIDE R198, R3.reuse, 0x4, R198 ;  /* 0x0000000403c67825 */ /* 0x040fe200078e02c6 */
[----:B----4-:R-:W4:Y:S03]  /*1ca20*/  LDC R201, c[0x0][0x3a0] ;  /* 0x0000e800ffc97b82 */ /* 0x010f260000000800 */
[C---:B------:R-:W-:Y:S02]  /*1ca30*/  IMAD.WIDE R156, R3.reuse, 0x4, R8 ;  /* 0x00000004039c7825 */ /* 0x040fe400078e0208 */
[----:B------:R-:W4:Y:S04]  /*1ca40*/  LDL.LU.64 R8, [R1+0x58] ;  /* 0x0000580001087983 */ /* 0x000f280000300a00 */
[----:B------:R-:W4:Y:S04]  /*1ca50*/  LDL.LU.64 R214, [R1+0x50] ;  /* 0x0000500001d67983 */ /* 0x000f280000300a00 */
[----:B------:R-:W-:Y:S01]  /*1ca60*/  STL.64 [R1+0x478], R10 ;  /* 0x0004780a01007387 */ /* 0x000fe20000100a00 */
[----:B------:R-:W-:-:S03]  /*1ca70*/  IMAD.WIDE R126, R3, 0x4, R88 ;  /* 0x00000004037e7825 */ /* 0x000fc600078e0258 */
[----:B------:R-:W-:Y:S04]  /*1ca80*/  STL.64 [R1+0x468], R184 ;  /* 0x000468b801007387 */ /* 0x000fe80000100a00 */
[----:B------:R-:W4:Y:S04]  /*1ca90*/  LDL.LU.64 R88, [R1+0x48] ;  /* 0x0000480001587983 */ /* 0x000f280000300a00 */
[----:B------:R-:W4:Y:S01]  /*1caa0*/  LDL.LU.64 R152, [R1+0x40] ;  /* 0x0000400001987983 */ /* 0x000f220000300a00 */
[----:B------:R-:W-:-:S03]  /*1cab0*/  IMAD.WIDE R100, R3, 0x4, R32 ;  /* 0x0000000403647825 */ /* 0x000fc600078e0220 */
[----:B------:R-:W-:Y:S01]  /*1cac0*/  STL.64 [R1+0x460], R156 ;  /* 0x0004609c01007387 */ /* 0x000fe20000100a00 */
[----:B------:R-:W-:-:S03]  /*1cad0*/  IMAD.WIDE R32, R3, 0x4, R86 ;  /* 0x0000000403207825 */ /* 0x000fc600078e0256 */
[----:B------:R-:W4:Y:S01]  /*1cae0*/  LDL.LU.64 R86, [R1+0x38] ;  /* 0x0000380001567983 */ /* 0x000f220000300a00 */
[----:B------:R-:W-:-:S03]  /*1caf0*/  IMAD.WIDE R60, R3, 0x4, R28 ;  /* 0x00000004033c7825 */ /* 0x000fc600078e021c */
[----:B------:R-:W4:Y:S04]  /*1cb00*/  LDL.LU.64 R96, [R1+0x30] ;  /* 0x0000300001607983 */ /* 0x000f280000300a00 */
[----:B------:R-:W4:Y:S04]  /*1cb10*/  LDL.LU.64 R56, [R1+0x28] ;  /* 0x0000280001387983 */ /* 0x000f280000300a00 */
[----:B------:R-:W4:Y:S04]  /*1cb20*/  LDL.LU.64 R28, [R1+0x20] ;  /* 0x00002000011c7983 */ /* 0x000f280000300a00 */
[----:B------:R-:W-:Y:S04]  /*1cb30*/  STL.64 [R1+0x458], R126 ;  /* 0x0004587e01007387 */ /* 0x000fe80000100a00 */
[----:B------:R-:W-:Y:S04]  /*1cb40*/  STL.64 [R1+0x450], R100 ;  /* 0x0004506401007387 */ /* 0x000fe80000100a00 */
[----:B------:R-:W-:Y:S04]  /*1cb50*/  STL.64 [R1+0x448], R60 ;  /* 0x0004483c01007387 */ /* 0x000fe80000100a00 */
[----:B------:R-:W-:Y:S01]  /*1cb60*/  STL.64 [R1+0x440], R32 ;  /* 0x0004402001007387 */ /* 0x000fe20000100a00 */
[----:B------:R-:W-:-:S04]  /*1cb70*/  IMAD.WIDE R238, R3, 0x4, R238 ;  /* 0x0000000403ee7825 */ /* 0x000fc800078e02ee */
[----:B------:R-:W-:-:S04]  /*1cb80*/  IMAD.WIDE R216, R3, 0x4, R216 ;  /* 0x0000000403d87825 */ /* 0x000fc800078e02d8 */
[C---:B------:R-:W-:Y:S01]  /*1cb90*/  IMAD.WIDE R182, R3.reuse, 0x4, R182 ;  /* 0x0000000403b67825 */ /* 0x040fe200078e02b6 */
[----:B------:R1:W-:Y:S04]  /*1cba0*/  STL.64 [R1+0x430], R216 ;  /* 0x000430d801007387 */ /* 0x0003e80000100a00 */
[----:B------:R-:W-:Y:S01]  /*1cbb0*/  STL.64 [R1+0x438], R238 ;  /* 0x000438ee01007387 */ /* 0x000fe20000100a00 */
[----:B------:R-:W-:-:S03]  /*1cbc0*/  IMAD.WIDE R154, R3, 0x4, R154 ;  /* 0x00000004039a7825 */ /* 0x000fc600078e029a */
[----:B------:R-:W-:Y:S01]  /*1cbd0*/  STL.64 [R1+0x428], R182 ;  /* 0x000428b601007387 */ /* 0x000fe20000100a00 */
[----:B------:R-:W-:-:S03]  /*1cbe0*/  IMAD.WIDE R124, R3, 0x4, R124 ;  /* 0x00000004037c7825 */ /* 0x000fc600078e027c */
[----:B------:R-:W-:Y:S01]  /*1cbf0*/  STL.64 [R1+0x420], R154 ;  /* 0x0004209a01007387 */ /* 0x000fe20000100a00 */
[----:B------:R-:W-:-:S03]  /*1cc00*/  IMAD.WIDE R98, R3, 0x4, R98 ;  /* 0x0000000403627825 */ /* 0x000fc600078e0262 */
[----:B------:R-:W-:Y:S04]  /*1cc10*/  STL.64 [R1+0x418], R124 ;  /* 0x0004187c01007387 */ /* 0x000fe80000100a00 */
[----:B------:R-:W-:Y:S04]  /*1cc20*/  STL.64 [R1+0x410], R98 ;  /* 0x0004106201007387 */ /* 0x000fe80000100a00 */
[----:B------:R-:W-:Y:S01]  /*1cc30*/  LDGSTS.E [R91+-0x3c800], desc[UR16][R216.64], P4 ;  /* 0xc3800000d85b7fae */ /* 0x000fe2000a1a1010 */
[----:B---3--:R-:W-:-:S04]  /*1cc40*/  IMAD.WIDE R58, R3, 0x4, R58 ;  /* 0x00000004033a7825 */ /* 0x008fc800078e023a */
[C---:B--2---:R-:W-:Y:S01]  /*1cc50*/  IMAD.WIDE R30, R3.reuse, 0x4, R30 ;  /* 0x00000004031e7825 */ /* 0x044fe200078e021e */
[----:B------:R-:W-:Y:S04]  /*1cc60*/  STL.64 [R1+0x408], R58 ;  /* 0x0004083a01007387 */ /* 0x000fe80000100a00 */
[----:B------:R-:W-:Y:S01]  /*1cc70*/  STL.64 [R1+0x400], R30 ;  /* 0x0004001e01007387 */ /* 0x000fe20000100a00 */
[----:B----4-:R-:W-:-:S04]  /*1cc80*/  IMAD.WIDE R8, R3, 0x4, R8 ;  /* 0x0000000403087825 */ /* 0x010fc800078e0208 */
[----:B------:R-:W-:-:S05]  /*1cc90*/  IMAD.WIDE R214, R3, 0x4, R214 ;  /* 0x0000000403d67825 */ /* 0x000fca00078e02d6 */
[----:B------:R2:W-:Y:S01]  /*1cca0*/  STL.64 [R1+0x3f0], R214 ;  /* 0x0003f0d601007387 */ /* 0x0005e20000100a00 */
        /* <DEDUP_REMOVED lines=13> */
[----:B------:R-:W4:Y:S04]  /*1cd80*/  LDL.LU.64 R234, [R1+0x15f8] ;  /* 0x0015f80001ea7983 */ /* 0x000f280000300a00 */
[----:B------:R-:W3:Y:S04]  /*1cd90*/  LDL.LU.64 R232, [R1+0x15f0] ;  /* 0x0015f00001e87983 */ /* 0x000ee80000300a00 */
[----:B------:R-:W3:Y:S04]  /*1cda0*/  LDL.LU.64 R230, [R1+0x15e8] ;  /* 0x0015e80001e67983 */ /* 0x000ee80000300a00 */
[----:B------:R-:W3:Y:S04]  /*1cdb0*/  LDL.LU.64 R228, [R1+0x15e0] ;  /* 0x0015e00001e47983 */ /* 0x000ee80000300a00 */
[----:B------:R-:W4:Y:S04]  /*1cdc0*/  LDL.LU R5, [R1+0x15dc] ;  /* 0x0015dc0001057983 */ /* 0x000f280000300800 */
[----:B------:R-:W4:Y:S04]  /*1cdd0*/  LDL.LU R6, [R1+0x15d8] ;  /* 0x0015d80001067983 */ /* 0x000f280000300800 */
[----:B------:R-:W4:Y:S04]  /*1cde0*/  LDL.LU.64 R92, [R1+0x15d0] ;  /* 0x0015d000015c7983 */ /* 0x000f280000300a00 */
[----:B------:R-:W4:Y:S04]  /*1cdf0*/  LDL.LU.64 R82, [R1+0x15c8] ;  /* 0x0015c80001527983 */ /* 0x000f280000300a00 */
[----:B------:R-:W4:Y:S04]  /*1ce00*/  LDL.LU.64 R224, [R1+0x15c0] ;  /* 0x0015c00001e07983 */ /* 0x000f280000300a00 */
[----:B------:R-:W4:Y:S04]  /*1ce10*/  LDL.LU.64 R222, [R1+0x15b8] ;  /* 0x0015b80001de7983 */ /* 0x000f280000300a00 */
[----:B------:R-:W4:Y:S04]  /*1ce20*/  LDL.LU.64 R220, [R1+0x15b0] ;  /* 0x0015b00001dc7983 */ /* 0x000f280000300a00 */
[----:B------:R-:W4:Y:S04]  /*1ce30*/  LDL.LU.64 R218, [R1+0x15a8] ;  /* 0x0015a80001da7983 */ /* 0x000f280000300a00 */
[----:B------:R-:W4:Y:S04]  /*1ce40*/  LDL.LU R200, [R1+0x15a0] ;  /* 0x0015a00001c87983 */ /* 0x000f280000300800 */
[----:B------:R-:W-:Y:S04]  /*1ce50*/  LDGSTS.E [R91+-0x3c400], desc[UR16][R214.64], P4 ;  /* 0xc3c00000d65b7fae */ /* 0x000fe8000a1a1010 */
[----:B-1----:R-:W4:Y:S04]  /*1ce60*/  LDL.LU.64 R216, [R1+0x1598] ;  /* 0x0015980001d87983 */ /* 0x002f280000300a00 */
[----:B--2---:R-:W2:Y:S04]  /*1ce70*/  LDL.LU.64 R214, [R1+0x1590] ;  /* 0x0015900001d67983 */ /* 0x004ea80000300a00 */
[----:B---3--:R-:W-:Y:S04]  /*1ce80*/  LDGSTS.E [R90+-0x3ff80], desc[UR16][R228.64], P4 ;  /* 0xc0080000e45a7fae */ /* 0x008fe8000a1a1010 */
[----:B------:R-:W-:Y:S04]  /*1ce90*/  LDGSTS.E [R90+-0x3fb80], desc[UR16][R212.64], P4 ;  /* 0xc0480000d45a7fae */ /* 0x000fe8000a1a1010 */
[----:B------:R-:W-:Y:S04]  /*1cea0*/  LDGSTS.E [R90+-0x3f780], desc[UR16][R210.64], P4 ;  /* 0xc0880000d25a7fae */ /* 0x000fe8000a1a1010 */
[----:B------:R-:W-:Y:S04]  /*1ceb0*/  LDGSTS.E [R90+-0x3f380], desc[UR16][R208.64], P4 ;  /* 0xc0c80000d05a7fae */ /* 0x000fe8000a1a1010 */
[----:B------:R-:W3:Y:S04]  /*1cec0*/  LDL.LU.64 R212, [R1+0x1588] ;  /* 0x0015880001d47983 */ /* 0x000ee80000300a00 */
[----:B------:R-:W2:Y:S04]  /*1ced0*/  LDL.LU.64 R210, [R1+0x1580] ;  /* 0x0015800001d27983 */ /* 0x000ea80000300a00 */
[----:B------:R-:W2:Y:S04]  /*1cee0*/  LDL.LU.64 R208, [R1+0x1578] ;  /* 0x0015780001d07983 */ /* 0x000ea80000300a00 */
[----:B------:R-:W-:Y:S04]  /*1cef0*/  LDGSTS.E [R90+-0x3ef80], desc[UR16][R206.64], P4 ;  /* 0xc1080000ce5a7fae */ /* 0x000fe8000a1a1010 */
[----:B------:R-:W-:Y:S04]  /*1cf00*/  LDGSTS.E [R90+-0x3eb80], desc[UR16][R204.64], P4 ;  /* 0xc1480000cc5a7fae */ /* 0x000fe8000a1a1010 */
[----:B------:R-:W-:Y:S04]  /*1cf10*/  LDGSTS.E [R90+-0x3e780], desc[UR16][R202.64], P4 ;  /* 0xc1880000ca5a7fae */ /* 0x000fe8000a1a1010 */
[----:B------:R-:W2:Y:S04]  /*1cf20*/  LDL.LU.64 R206, [R1+0x1570] ;  /* 0x0015700001ce7983 */ /* 0x000ea80000300a00 */
        /* <DEDUP_REMOVED lines=20> */
[----:B------:R1:W-:Y:S04]  /*1d070*/  STL.64 [R1+0x1218], R90 ;  /* 0x0012185a01007387 */ /* 0x0003e80000100a00 */
[----:B--2---:R-:W-:Y:S04]  /*1d080*/  LDGSTS.E [R89+-0x3ff00], desc[UR16][R230.64], P4 ;  /* 0xc0100000e6597fae */ /* 0x004fe8000a1a1010 */
        /* <DEDUP_REMOVED lines=29> */
[----:B-1----:R-:W2:Y:S04]  /*1d260*/  LDL.LU.64 R90, [R1+0x490] ;  /* 0x00049000015a7983 */ /* 0x002ea80000300a00 */
[----:B------:R-:W-:Y:S04]  /*1d270*/  LDGSTS.E [R88+-0x3fe80], desc[UR16][R232.64], P4 ;  /* 0xc0180000e8587fae */ /* 0x000fe8000a1a1010 */
        /* <DEDUP_REMOVED lines=30> */
[----:B------:R-:W4:Y:S04]  /*1d460*/  LDL.LU.64 R86, [R1+0x1428] ;  /* 0x0014280001567983 */ /* 0x000f280000300a00 */
[----:B------:R-:W-:Y:S04]  /*1d470*/  STL.64 [R1+0x1210], R88 ;  /* 0x0012105801007387 */ /* 0x000fe80000100a00 */
[----:B----4-:R-:W-:Y:S04]  /*1d480*/  LDGSTS.E [R87+-0x3fe00], desc[UR16][R234.64], P4 ;  /* 0xc0200000ea577fae */ /* 0x010fe8000a1a1010 */
[----:B------:R-:W-:Y:S04]  /*1d490*/  LDGSTS.E [R87+-0x3fa00], desc[UR16][R122.64], P4 ;  /* 0xc06000007a577fae */ /* 0x000fe8000a1a1010 */
[----:B------:R-:W-:Y:S04]  /*1d4a0*/  LDGSTS.E [R87+-0x3f600], desc[UR16][R120.64], P4 ;  /* 0xc0a0000078577fae */ /* 0x000fe8000a1a1010 */
[----:B------:R-:W-:Y:S04]  /*1d4b0*/  LDGSTS.E [R87+-0x3f200], desc[UR16][R118.64], P4 ;  /* 0xc0e0000076577fae */ /* 0x000fe8000a1a1010 */
[----:B------:R-:W4:Y:S04]  /*1d4c0*/  LDL.LU.64 R122, [R1+0x1420] ;  /* 0x00142000017a7983 */ /* 0x000f280000300a00 */
        /* <DEDUP_REMOVED lines=16> */
[----:B--2---:R-:W-:Y:S04]  /*1d5d0*/  LDGSTS.E [R87+-0x3ce00], desc[UR16][R90.64], P4 ;  /* 0xc32000005a577fae */ /* 0x004fe8000a1a1010 */
[----:B------:R-:W2:Y:S04]  /*1d5e0*/  LDL.LU.64 R104, [R1+0x13d8] ;  /* 0x0013d80001687983 */ /* 0x000ea80000300a00 */
[----:B------:R-:W-:Y:S04]  /*1d5f0*/  LDGSTS.E [R87+-0x3ca00], desc[UR16][R100.64], P4 ;  /* 0xc360000064577fae */ /* 0x000fe8000a1a1010 */
        /* <DEDUP_REMOVED lines=29> */
[----:B------:R-:W3:Y:S04]  /*1d7d0*/  LDL.LU.64 R64, [R1+0x1360] ;  /* 0x0013600001407983 */ /* 0x000ee80000300a00 */
[----:B------:R-:W3:Y:S04]  /*1d7e0*/  LDL.LU.64 R62, [R1+0x1358] ;  /* 0x00135800013e7983 */ /* 0x000ee80000300a00 */
[----:B------:R-:W-:Y:S04]  /*1d7f0*/  LDGSTS.E [R86+-0x3c980], desc[UR16][R60.64], P4 ;  /* 0xc36800003c567fae */ /* 0x000fe8000a1a1010 */
[----:B------:R-:W-:Y:S04]  /*1d800*/  LDGSTS.E [R86+-0x3c580], desc[UR16][R58.64], P4 ;  /* 0xc3a800003a567fae */ /* 0x000fe8000a1a1010 */
[----:B------:R1:W-:Y:S04]  /*1d810*/  LDGSTS.E [R86+-0x3c180], desc[UR16][R56.64], P4 ;  /* 0xc3e8000038567fae */ /* 0x0003e8000a1a1010 */
[----:B------:R-:W3:Y:S04]  /*1d820*/  LDL.LU.64 R60, [R1+0x1350] ;  /* 0x00135000013c7983 */ /* 0x000ee80000300a00 */
[----:B------:R-:W3:Y:S04]  /*1d830*/  LDL.LU.64 R58, [R1+0x1348] ;  /* 0x00134800013a7983 */ /* 0x000ee80000300a00 */
[----:B------:R-:W3:Y:S04]  /*1d840*/  LDL.LU.64 R56, [R1+0x1340] ;  /* 0x0013400001387983 */ /* 0x000ee80000300a00 */
[----:B------:R1:W-:Y:S04]  /*1d850*/  STL.64 [R1+0x1220], R86 ;  /* 0x0012205601007387 */ /* 0x0003e80000100a00 */
[----:B--2---:R-:W-:Y:S04]  /*1d860*/  LDGSTS.E [R85+-0x3fd00], desc[UR16][R54.64], P4 ;  /* 0xc030000036557fae */ /* 0x004fe8000a1a1010 */
[----:B------:R-:W-:Y:S04]  /*1d870*/  LDGSTS.E [R85+-0x3f900], desc[UR16][R52.64], P4 ;  /* 0xc070000034557fae */ /* 0x000fe8000a1a1010 */
[----:B------:R-:W-:Y:S04]  /*1d880*/  LDGSTS.E [R85+-0x3f500], desc[UR16][R50.64], P4 ;  /* 0xc0b0000032557fae */ /* 0x000fe8000a1a1010 */
[----:B------:R-:W2:Y:S04]  /*1d890*/  LDL.LU.64 R54, [R1+0x1338] ;  /* 0x0013380001367983 */ /* 0x000ea80000300a00 */
        /* <DEDUP_REMOVED lines=18> */
[----:B------:R-:W1:Y:S04]  /*1d9c0*/  LDL.LU.64 R240, [R1+0x7b0] ;  /* 0x0007b00001f07983 */ /* 0x000e680000300a00 */
[----:B------:R-:W2:Y:S04]  /*1d9d0*/  LDL.LU.64 R242, [R1+0x7c0] ;  /* 0x0007c00001f27983 */ /* 0x000ea80000300a00 */
[----:B------:R-:W3:Y:S04]  /*1d9e0*/  LDL.LU.64 R36, [R1+0x12f0] ;  /* 0x0012f00001247983 */ /* 0x000ee80000300a00 */
[----:B------:R-:W3:Y:S04]  /*1d9f0*/  LDL.LU.64 R34, [R1+0x12e8] ;  /* 0x0012e80001227983 */ /* 0x000ee80000300a00 */
[----:B------:R-:W-:Y:S04]  /*1da00*/  LDGSTS.E [R85+-0x3c900], desc[UR16][R32.64], P4 ;  /* 0xc370000020557fae */ /* 0x000fe8000a1a1010 */
[----:B------:R-:W-:Y:S04]  /*1da10*/  LDGSTS.E [R85+-0x3c500], desc[UR16][R30.64], P4 ;  /* 0xc3b000001e557fae */ /* 0x000fe8000a1a1010 */
[----:B------:R-:W-:Y:S04]  /*1da20*/  LDGSTS.E [R85+-0x3c100], desc[UR16][R28.64], P4 ;  /* 0xc3f000001c557fae */ /* 0x000fe8000a1a1010 */
[----:B------:R-:W3:Y:S04]  /*1da30*/  LDL.LU.64 R32, [R1+0x12e0] ;  /* 0x0012e00001207983 */ /* 0x000ee80000300a00 */
        /* <DEDUP_REMOVED lines=18> */
[----:B------:R-:W4:Y:S04]  /*1db60*/  LDL.LU.64 R244, [R1+0x800] ;  /* 0x0008000001f47983 */ /* 0x000f280000300a00 */
[----:B------:R-:W4:Y:S04]  /*1db70*/  LDL.LU.64 R246, [R1+0xc78] ;  /* 0x000c780001f67983 */ /* 0x000f280000300a00 */
[----:B------:R-:W-:Y:S04]  /*1db80*/  LDGSTS.E [R84+-0x3d880], desc[UR16][R250.64], P4 ;  /* 0xc2780000fa547fae */ /* 0x000fe8000a1a1010 */
[----:B------:R-:W-:Y:S04]  /*1db90*/  LDGSTS.E [R84+-0x3d480], desc[UR16][R14.64], P4 ;  /* 0xc2b800000e547fae */ /* 0x000fe8000a1a1010 */
[----:B------:R-:W-:Y:S04]  /*1dba0*/  LDGSTS.E [R84+-0x3d080], desc[UR16][R12.64], P4 ;  /* 0xc2f800000c547fae */ /* 0x000fe8000a1a1010 */
[----:B------:R-:W4:Y:S04]  /*1dbb0*/  LDL.LU.64 R250, [R1+0xc70] ;  /* 0x000c700001fa7983 */ /* 0x000f280000300a00 */
[----:B------:R-:W-:Y:S04]  /*1dbc0*/  LDGSTS.E [R84+-0x3cc80], desc[UR16][R10.64], P4 ;  /* 0xc33800000a547fae */ /* 0x000fe8000a1a1010 */
[----:B------:R-:W-:Y:S04]  /*1dbd0*/  LDGSTS.E [R84+-0x3c880], desc[UR16][R238.64], P4 ;  /* 0xc3780000ee547fae */ /* 0x000fe8000a1a1010 */
[----:B------:R-:W-:Y:S04]  /*1dbe0*/  LDGSTS.E [R84+-0x3c480], desc[UR16][R8.64], P4 ;  /* 0xc3b8000008547fae */ /* 0x000fe8000a1a1010 */
[----:B------:R2:W-:Y:S04]  /*1dbf0*/  LDGSTS.E [R84+-0x3c080], desc[UR16][R198.64], P4 ;  /* 0xc3f80000c6547fae */ /* 0x0005e8000a1a1010 */
[----:B------:R-:W0:Y:S04]  /*1dc00*/  LDGDEPBAR ;  /* 0x00000000000079af */ /* 0x000e280000000000 */
[----:B------:R-:W4:Y:S04]  /*1dc10*/  LDL.LU.64 R14, [R1+0x1298] ;  /* 0x00129800010e7983 */ /* 0x000f280000300a00 */
[----:B------:R-:W4:Y:S04]  /*1dc20*/  LDL.LU.64 R12, [R1+0x1290] ;  /* 0x00129000010c7983 */ /* 0x000f280000300a00 */
[----:B------:R-:W4:Y:S04]  /*1dc30*/  LDL.LU.64 R10, [R1+0x1288] ;  /* 0x00128800010a7983 */ /* 0x000f280000300a00 */
[----:B------:R2:W-:Y:S01]  /*1dc40*/  STL.64 [R1+0x1208], R84 ;  /* 0x0012085401007387 */ /* 0x0005e20000100a00 */
[----:B------:R-:W-:Y:S01]  /*1dc50*/  ISETP.GE.U32.AND P4, PT, R0, 0x7ffffdfd, PT ;  /* 0x7ffffdfd0000780c */ /* 0x000fe20003f86070 */
[----:B------:R-:W-:Y:S01]  /*1dc60*/  VIADD R0, R93, 0xfffffe7b ;  /* 0xfffffe7b5d007836 */ /* 0x000fe20000000000 */
[----:B------:R-:W-:Y:S01]  /*1dc70*/  IADD3 R93, PT, PT, R6, -0x186, RZ ;  /* 0xfffffe7a065d7810 */ /* 0x000fe20007ffe0ff */
[C---:B-1----:R-:W-:Y:S01]  /*1dc80*/  IMAD.WIDE R86, R2.reuse, 0x4, R240 ;  /* 0x0000000402567825 */ /* 0x042fe200078e02f0 */
[----:B------:R-:W-:Y:S03]  /*1dc90*/  BAR.SYNC.DEFER_BLOCKING 0x0 ;  /* 0x0000000000007b1d */ /* 0x000fe60000010000 */
[----:B--2---:R-:W-:-:S03]  /*1dca0*/  IMAD.WIDE R84, R2, 0x4, R242 ;  /* 0x0000000402547825 */ /* 0x004fc600078e02f2 */
[----:B------:R-:W2:Y:S04]  /*1dcb0*/  LDL.LU.64 R240, [R1+0xc68] ;  /* 0x000c680001f07983 */ /* 0x000ea80000300a00 */
[----:B------:R-:W2:Y:S04]  /*1dcc0*/  LDL.LU.64 R242, [R1+0xc60] ;  /* 0x000c600001f27983 */ /* 0x000ea80000300a00 */
[----:B------:R-:W-:Y:S04]  /*1dcd0*/  STL.64 [R1+0x688], R86 ;  /* 0x0006885601007387 */ /* 0x000fe80000100a00 */
[----:B------:R-:W2:Y:S04]  /*1dce0*/  LDL.LU.64 R8, [R1+0xc58] ;  /* 0x000c580001087983 */ /* 0x000ea80000300a00 */
[----:B------:R1:W-:Y:S04]  /*1dcf0*/  STL.64 [R1+0x690], R84 ;  /* 0x0006905401007387 */ /* 0x0003e80000100a00 */
[----:B------:R-:W2:Y:S04]  /*1dd00*/  LDL.LU.64 R238, [R1+0xc50] ;  /* 0x000c500001ee7983 */ /* 0x000ea80000300a00 */
[----:B------:R-:W-:Y:S01]  /*1dd10*/  @!PT LDS RZ, [RZ] ;  /* 0x00000000fffff984 */ /* 0x000fe20000000800 */
[----:B------:R-:W-:Y:S01]  /*1dd20*/  @!PT LDS RZ, [RZ] ;  /* 0x00000000fffff984 */ /* 0x000fe20000000800 */
[----:B------:R-:W-:Y:S01]  /*1dd30*/  @!PT LDS RZ, [RZ] ;  /* 0x00000000fffff984 */ /* 0x000fe20000000800 */
[----:B------:R-:W-:Y:S04]  /*1dd40*/  LDGSTS.E [R82+0x60000], desc[UR16][R86.64], !P1 ;  /* 0x6000000056527fae */ /* 0x000fe8000c9a1010 */
[----:B------:R1:W-:Y:S01]  /*1dd50*/  LDGSTS.E [R82+0x60200], desc[UR16][R84.64], !P1 ;  /* 0x6020000054527fae */ /* 0x0003e2000c9a1010 */
[C---:B---3--:R-:W-:Y:S01]  /*1dd60*/  IMAD.WIDE R248, R2.reuse, 0x4, R248 ;  /* 0x0000000402f87825 */ /* 0x048fe200078e02f8 */
[----:B-1----:R-:W1:Y:S03]  /*1dd70*/  LDC R84, c[0x0][0x3a0] ;  /* 0x0000e800ff547b82 */ /* 0x002e660000000800 */
[C---:B----4-:R-:W-:Y:S01]  /*1dd80*/  IMAD.WIDE R88, R2.reuse, 0x4, R244 ;  /* 0x0000000402587825 */ /* 0x050fe200078e02f4 */
[----:B------:R3:W-:Y:S03]  /*1dd90*/  STL.64 [R1+0x698], R248 ;  /* 0x000698f801007387 */ /* 0x0007e60000100a00 */
[C---:B------:R-:W-:Y:S01]  /*1dda0*/  IMAD.WIDE R86, R2.reuse, 0x4, R246 ;  /* 0x0000000402567825 */ /* 0x040fe200078e02f6 */
[----:B------:R-:W-:Y:S04]  /*1ddb0*/  STL.64 [R1+0x6a8], R88 ;  /* 0x0006a85801007387 */ /* 0x000fe80000100a00 */
[----:B------:R-:W4:Y:S04]  /*1ddc0*/  LDL.LU.64 R246, [R1+0xc48] ;  /* 0x000c480001f67983 */ /* 0x000f280000300a00 */
[----:B------:R-:W4:Y:S01]  /*1ddd0*/  LDL.LU.64 R244, [R1+0xc40] ;  /* 0x000c400001f47983 */ /* 0x000f220000300a00 */
[----:B------:R-:W-:-:S03]  /*1dde0*/  IMAD.WIDE R6, R2, 0x4, R250 ;  /* 0x0000000402067825 */ /* 0x000fc600078e02fa */
[----:B------:R-:W-:Y:S04]  /*1ddf0*/  STL.64 [R1+0x6a0], R86 ;  /* 0x0006a05601007387 */ /* 0x000fe80000100a00 */
[----:B------:R-:W-:Y:S04]  /*1de00*/  LDGSTS.E [R82+0x60400], desc[UR16][R248.64], !P3 ;  /* 0x60400000f8527fae */ /* 0x000fe8000d9a1010 */
[----:B------:R1:W-:Y:S01]  /*1de10*/  STL.64 [R1+0xc70], R6 ;  /* 0x000c700601007387 */ /* 0x0003e20000100a00 */
[----:B------:R-:W-:-:S03]  /*1de20*/  ISETP.GE.U32.AND P1, PT, R0, 0x7ffffdfc, PT ;  /* 0x7ffffdfc0000780c */ /* 0x000fc60003f26070 */
[----:B------:R-:W-:Y:S04]  /*1de30*/  LDGSTS.E [R82+0x60600], desc[UR16][R88.64], !P3 ;  /* 0x6060000058527fae */ /* 0x000fe8000d9a1010 */
[----:B---3--:R-:W3:Y:S04]  /*1de40*/  LDL.LU.64 R248, [R1+0xc38] ;  /* 0x000c380001f87983 */ /* 0x008ee80000300a00 */
[----:B------:R-:W3:Y:S04]  /*1de50*/  LDL.LU.64 R250, [R1+0xc30] ;  /* 0x000c300001fa7983 */ /* 0x000ee80000300a00 */
[----:B------:R-:W-:Y:S01]  /*1de60*/  LDGSTS.E [R82+0x60800], desc[UR16][R86.64], !P5 ;  /* 0x6080000056527fae */ /* 0x000fe2000e9a1010 */
[----:B------:R-:W-:-:S03]  /*1de70*/  ISETP.GE.U32.AND P3, PT, R93, 0x7ffffdfb, PT ;  /* 0x7ffffdfb5d00780c */ /* 0x000fc60003f66070 */
[----:B------:R1:W-:Y:S01]  /*1de80*/  LDGSTS.E [R82+0x60a00], desc[UR16][R6.64], !P5 ;  /* 0x60a0000006527fae */ /* 0x0003e2000e9a1010 */
[----:B------:R-:W-:Y:S02]  /*1de90*/  VIADD R93, R201, 0xfffffe78 ;  /* 0xfffffe78c95d7836 */ /* 0x000fe40000000000 */
[C---:B--2---:R-:W-:Y:S01]  /*1dea0*/  IMAD.WIDE R240, R2.reuse, 0x4, R240 ;  /* 0x0000000402f07825 */ /* 0x044fe200078e02f0 */
[----:B-1----:R-:W1:Y:S03]  /*1deb0*/  LDC R7, c[0x0][0x3a0] ;  /* 0x0000e800ff077b82 */ /* 0x002e660000000800 */
[C---:B------:R-:W-:Y:S01]  /*1dec0*/  IMAD.WIDE R242, R2.reuse, 0x4, R242 ;  /* 0x0000000402f27825 */ /* 0x040fe200078e02f2 */
[----:B------:R2:W-:Y:S04]  /*1ded0*/  STL.64 [R1+0xc68], R240 ;  /* 0x000c68f001007387 */ /* 0x0005e80000100a00 */
[----:B------:R1:W-:Y:S01]  /*1dee0*/  STL.64 [R1+0xc60], R242 ;  /* 0x000c60f201007387 */ /* 0x0003e20000100a00 */
[----:B------:R-:W1:Y:S01]  /*1def0*/  LDC R6, c[0x0][0x3a0] ;  /* 0x0000e800ff067b82 */ /* 0x000e620000000800 */
[----:B------:R-:W-:-:S02]  /*1df00*/  IMAD.WIDE R88, R2, 0x4, R8 ;  /* 0x0000000402587825 */ /* 0x000fc400078e0208 */
[----:B------:R-:W-:Y:S04]  /*1df10*/  LDGSTS.E [R82+0x60c00], desc[UR16][R240.64], !P4 ;  /* 0x60c00000f0527fae */ /* 0x000fe8000e1a1010 */
[----:B------:R-:W3:Y:S01]  /*1df20*/  LDL.LU.64 R8, [R1+0xc28] ;  /* 0x000c280001087983 */ /* 0x000ee20000300a00 */
[----:B----4-:R-:W-:-:S03]  /*1df30*/  IMAD.WIDE R246, R2, 0x4, R246 ;  /* 0x0000000402f67825 */ /* 0x010fc600078e02f6 */
[----:B------:R-:W-:Y:S01]  /*1df40*/  LDGSTS.E [R82+0x60e00], desc[UR16][R242.64], !P4 ;  /* 0x60e00000f2527fae */ /* 0x000fe2000e1a1010 */
[----:B------:R-:W4:Y:S01]  /*1df50*/  LDC R201, c[0x0][0x3a0] ;  /* 0x0000e800ffc97b82 */ /* 0x000f220000000800 */
[C---:B------:R-:W-:Y:S02]  /*1df60*/  IMAD.WIDE R86, R2.reuse, 0x4, R238 ;  /* 0x0000000402567825 */ /* 0x040fe400078e02ee */
[----:B------:R1:W-:Y:S04]  /*1df70*/  LDGSTS.E [R82+0x61000], desc[UR16][R88.64], !P1 ;  /* 0x6100000058527fae */ /* 0x0003e8000c9a1010 */
[----:B------:R-:W4:Y:S04]  /*1df80*/  LDL.LU.64 R238, [R1+0xc20] ;  /* 0x000c200001ee7983 */ /* 0x000f280000300a00 */
[----:B------:R1:W-:Y:S04]  /*1df90*/  STL.64 [R1+0xc58], R88 ;  /* 0x000c585801007387 */ /* 0x0003e80000100a00 */
[----:B------:R3:W-:Y:S04]  /*1dfa0*/  STL.64 [R1+0xc50], R86 ;  /* 0x000c505601007387 */ /* 0x0007e80000100a00 */
[----:B--2---:R-:W2:Y:S04]  /*1dfb0*/  LDL.LU.64 R240, [R1+0xc18] ;  /* 0x000c180001f07983 */ /* 0x004ea80000300a00 */
[----:B-1----:R-:W2:Y:S01]  /*1dfc0*/  LDL.LU.64 R242, [R1+0xc10] ;  /* 0x000c100001f27983 */ /* 0x002ea20000300a00 */
[----:B------:R-:W-:Y:S01]  /*1dfd0*/  IMAD.WIDE R88, R2, 0x4, R244 ;  /* 0x0000000402587825 */ /* 0x000fe200078e02f4 */
[----:B------:R-:W-:-:S02]  /*1dfe0*/  ISETP.GE.U32.AND P4, PT, R93, 0x7ffffdf9, PT ;  /* 0x7ffffdf95d00780c */ /* 0x000fc40003f86070 */
[----:B------:R1:W-:Y:S01]  /*1dff0*/  LDGSTS.E [R82+0x61200], desc[UR16][R86.64], !P1 ;  /* 0x6120000056527fae */ /* 0x0003e2000c9a1010 */
[----:B------:R-:W-:-:S03]  /*1e000*/  VIADD R93, R84, 0xfffffe76 ;  /* 0xfffffe76545d7836 */ /* 0x000fc60000000000 */
[----:B------:R3:W-:Y:S02]  /*1e010*/  STL.64 [R1+0xc48], R246 ;  /* 0x000c48f601007387 */ /* 0x0007e40000100a00 */
[C---:B---3--:R-:W-:Y:S02]  /*1e020*/  IMAD.WIDE R84, R2.reuse, 0x4, R250 ;  /* 0x0000000402547825 */ /* 0x048fe400078e02fa */
[----:B------:R3:W-:Y:S02]  /*1e030*/  STL.64 [R1+0xc40], R88 ;  /* 0x000c405801007387 */ /* 0x0007e40000100a00 */
[----:B-1----:R-:W-:Y:S02]  /*1e040*/  IMAD.WIDE R86, R2, 0x4, R248 ;  /* 0x0000000402567825 */ /* 0x002fe400078e02f8 */
[----:B------:R-:W-:Y:S04]  /*1e050*/  LDGSTS.E [R82+0x61400], desc[UR16][R246.64], !P3 ;  /* 0x61400000f6527fae */ /* 0x000fe8000d9a1010 */
[----:B------:R-:W2:Y:S04]  /*1e060*/  LDL.LU.64 R248, [R1+0xc08] ;  /* 0x000c080001f87983 */ /* 0x000ea80000300a00 */
[----:B------:R-:W2:Y:S04]  /*1e070*/  LDL.LU.64 R244, [R1+0xc00] ;  /* 0x000c000001f47983 */ /* 0x000ea80000300a00 */
[----:B------:R4:W-:Y:S04]  /*1e080*/  STL.64 [R1+0xc38], R86 ;  /* 0x000c385601007387 */ /* 0x0009e80000100a00 */
[----:B------:R2:W-:Y:S04]  /*1e090*/  STL.64 [R1+0xc30], R84 ;  /* 0x000c305401007387 */ /* 0x0005e80000100a00 */
[----:B------:R-:W2:Y:S04]  /*1e0a0*/  LDL.LU.64 R246, [R1+0xbf8] ;  /* 0x000bf80001f67983 */ /* 0x000ea80000300a00 */
[----:B------:R-:W2:Y:S01]  /*1e0b0*/  LDL.LU.64 R250, [R1+0xbf0] ;  /* 0x000bf00001fa7983 */ /* 0x000ea20000300a00 */
[----:B------:R-:W-:-:S02]  /*1e0c0*/  VIADD R0, R5, 0xfffffe79 ;  /* 0xfffffe7905007836 */ /* 0x000fc40000000000 */
[----:B------:R-:W1:Y:S01]  /*1e0d0*/  LDC R5, c[0x0][0x3a0] ;  /* 0x0000e800ff057b82 */ /* 0x000e620000000800 */
[----:B------:R3:W-:Y:S02]  /*1e0e0*/  LDGSTS.E [R82+0x61600], desc[UR16][R88.64], !P3 ;  /* 0x6160000058527fae */ /* 0x0007e4000d9a1010 */
[----:B------:R-:W-:Y:S02]  /*1e0f0*/  ISETP.GE.U32.AND P5, PT, R0, 0x7ffffdfa, PT ;  /* 0x7ffffdfa0000780c */ /* 0x000fe40003fa6070 */
[----:B------:R-:W-:Y:S02]  /*1e100*/  IADD3 R0, PT, PT, R252, -0x189, RZ ;  /* 0xfffffe77fc007810 */ /* 0x000fe40007ffe0ff */
[----:B------:R-:W-:Y:S01]  /*1e110*/  ISETP.GE.U32.AND P3, PT, R93, 0x7ffffdf7, PT ;  /* 0x7ffffdf75d00780c */ /* 0x000fe20003f66070 */
[----:B------:R-:W1:Y:S01]  /*1e120*/  LDC R252, c[0x0][0x3a0] ;  /* 0x0000e800fffc7b82 */ /* 0x000e620000000800 */
[----:B------:R-:W-:Y:S01]  /*1e130*/  ISETP.GE.U32.AND P1, PT, R0, 0x7ffffdf8, PT ;  /* 0x7ffffdf80000780c */ /* 0x000fe20003f26070 */
[----:B------:R-:W-:Y:S01]  /*1e140*/  VIADD R0, R4, 0xfffffe75 ;  /* 0xfffffe7504007836 */ /* 0x000fe20000000000 */
[----:B------:R-:W-:-:S05]  /*1e150*/  IADD3 R93, PT, PT, R7, -0x18c, RZ ;  /* 0xfffffe74075d7810 */ /* 0x000fca0007ffe0ff */
[----:B------:R4:W-:Y:S01]  /*1e160*/  LDGSTS.E [R82+0x61800], desc[UR16][R86.64], !P5 ;  /* 0x6180000056527fae */ /* 0x0009e2000e9a1010 */
[----:B------:R-:W1:Y:S03]  /*1e170*/  LDC R4, c[0x0][0x3a0] ;  /* 0x0000e800ff047b82 */ /* 0x000e660000000800 */
[----:B------:R2:W-:Y:S01]  /*1e180*/  LDGSTS.E [R82+0x61a00], desc[UR16][R84.64], !P5 ;  /* 0x61a0000054527fae */ /* 0x0005e2000e9a1010 */
[----:B------:R-:W-:Y:S01]  /*1e190*/  ISETP.GE.U32.AND P5, PT, R0, 0x7ffffdf6, PT ;  /* 0x7ffffdf60000780c */ /* 0x000fe20003fa6070 */
[----:B------:R-:W-:Y:S02]  /*1e1a0*/  VIADD R0, R6, 0xfffffe73 ;  /* 0xfffffe7306007836 */ /* 0x000fe40000000000 */
[----:B---3--:R-:W-:-:S05]  /*1e1b0*/  IMAD.WIDE R88, R2, 0x4, R8 ;  /* 0x0000000402587825 */ /* 0x008fca00078e0208 */
[----:B------:R3:W-:Y:S04]  /*1e1c0*/  STL.64 [R1+0xc28], R88 ;  /* 0x000c285801007387 */ /* 0x0007e80000100a00 */
[----:B------:R3:W-:Y:S01]  /*1e1d0*/  LDGSTS.E [R82+0x61c00], desc[UR16][R88.64], !P4 ;  /* 0x61c0000058527fae */ /* 0x0007e2000e1a1010 */
[----:B----4-:R-:W-:-:S05]  /*1e1e0*/  IMAD.WIDE R86, R2, 0x4, R238 ;  /* 0x0000000402567825 */ /* 0x010fca00078e02ee */
[----:B------:R4:W-:Y:S04]  /*1e1f0*/  STL.64 [R1+0xc20], R86 ;  /* 0x000c205601007387 */ /* 0x0009e80000100a00 */
[----:B------:R-:W2:Y:S02]  /*1e200*/  LDL.LU.64 R238, [R1+0xbe8] ;  /* 0x000be80001ee7983 */ /* 0x000ea40000300a00 */
[C---:B--2---:R-:W-:Y:S02]  /*1e210*/  IMAD.WIDE R84, R2.reuse, 0x4, R240 ;  /* 0x0000000402547825 */ /* 0x044fe400078e02f0 */
[----:B------:R-:W2:Y:S02]  /*1e220*/  LDL.LU.64 R8, [R1+0xbe0] ;  /* 0x000be00001087983 */ /* 0x000ea40000300a00 */
[----:B------:R-:W-:-:S02]  /*1e230*/  IMAD.WIDE R6, R2, 0x4, R242 ;  /* 0x0000000402067825 */ /* 0x000fc400078e02f2 */
[----:B------:R1:W-:Y:S04]  /*1e240*/  STL.64 [R1+0xc18], R84 ;  /* 0x000c185401007387 */ /* 0x0003e80000100a00 */
[----:B------:R1:W-:Y:S04]  /*1e250*/  STL.64 [R1+0xc10], R6 ;  /* 0x000c100601007387 */ /* 0x0003e80000100a00 */
[----:B------:R-:W2:Y:S04]  /*1e260*/  LDL.LU.64 R240, [R1+0xbd8] ;  /* 0x000bd80001f07983 */ /* 0x000ea80000300a00 */
[----:B------:R-:W2:Y:S04]  /*1e270*/  LDL.LU.64 R242, [R1+0xbd0] ;  /* 0x000bd00001f27983 */ /* 0x000ea80000300a00 */
[----:B------:R4:W-:Y:S01]  /*1e280*/  LDGSTS.E [R82+0x61e00], desc[UR16][R86.64], !P4 ;  /* 0x61e0000056527fae */ /* 0x0009e2000e1a1010 */
[----:B------:R-:W-:-:S03]  /*1e290*/  IMAD.WIDE R248, R2, 0x4, R248 ;  /* 0x0000000402f87825 */ /* 0x000fc600078e02f8 */
[----:B------:R1:W-:Y:S01]  /*1e2a0*/  LDGSTS.E [R82+0x62000], desc[UR16][R84.64], !P1 ;  /* 0x6200000054527fae */ /* 0x0003e2000c9a1010 */
[----:B---3--:R-:W-:-:S03]  /*1e2b0*/  IMAD.WIDE R88, R2, 0x4, R244 ;  /* 0x0000000402587825 */ /* 0x008fc600078e02f4 */
[----:B------:R3:W-:Y:S04]  /*1e2c0*/  STL.64 [R1+0xc08], R248 ;  /* 0x000c08f801007387 */ /* 0x0007e80000100a00 */
[----:B------:R2:W-:Y:S04]  /*1e2d0*/  STL.64 [R1+0xc00], R88 ;  /* 0x000c005801007387 */ /* 0x0005e80000100a00 */
[----:B------:R-:W2:Y:S01]  /*1e2e0*/  LDL.LU.64 R244, [R1+0xbc8] ;  /* 0x000bc80001f47983 */ /* 0x000ea20000300a00 */
[----:B----4-:R-:W-:-:S03]  /*1e2f0*/  IMAD.WIDE R86, R2, 0x4, R246 ;  /* 0x0000000402567825 */ /* 0x010fc600078e02f6 */
[----:B------:R4:W-:Y:S01]  /*1e300*/  LDGSTS.E [R82+0x62200], desc[UR16][R6.64], !P1 ;  /* 0x6220000006527fae */ /* 0x0009e2000c9a1010 */
[----:B-1----:R-:W-:-:S03]  /*1e310*/  IMAD.WIDE R84, R2, 0x4, R250 ;  /* 0x0000000402547825 */ /* 0x002fc600078e02fa */
[----:B------:R-:W2:Y:S04]  /*1e320*/  LDL.LU.64 R246, [R1+0xbc0] ;  /* 0x000bc00001f67983 */ /* 0x000ea80000300a00 */
[----:B------:R1:W-:Y:S04]  /*1e330*/  STL.64 [R1+0xbf8], R86 ;  /* 0x000bf85601007387 */ /* 0x0003e80000100a00 */
[----:B------:R-:W-:Y:S01]  /*1e340*/  LDGSTS.E [R82+0x62400], desc[UR16][R248.64], !P3 ;  /* 0x62400000f8527fae */ /* 0x000fe2000d9a1010 */
[----:B----4-:R-:W4:Y:S03]  /*1e350*/  LDC R7, c[0x0][0x3a0] ;  /* 0x0000e800ff077b82 */ /* 0x010f260000000800 */
[----:B------:R1:W-:Y:S01]  /*1e360*/  STL.64 [R1+0xbf0], R84 ;  /* 0x000bf05401007387 */ /* 0x0003e20000100a00 */
[----:B------:R-:W-:-:S04]  /*1e370*/  ISETP.GE.U32.AND P4, PT, R93, 0x7ffffdf5, PT ;  /* 0x7ffffdf55d00780c */ /* 0x000fc80003f86070 */
[----:B------:R-:W1:Y:S01]  /*1e380*/  LDC R6, c[0x0][0x3a0] ;  /* 0x0000e800ff067b82 */ /* 0x000e620000000800 */
[----:B------:R-:W-:Y:S01]  /*1e390*/  ISETP.GE.U32.AND P1, PT, R0, 0x7ffffdf4, PT ;  /* 0x7ffffdf40000780c */ /* 0x000fe20003f26070 */
[----:B------:R2:W-:Y:S04]  /*1e3a0*/  LDGSTS.E [R82+0x62600], desc[UR16][R88.64], !P3 ;  /* 0x6260000058527fae */ /* 0x0005e8000d9a1010 */
[----:B---3--:R-:W3:Y:S04]  /*1e3b0*/  LDL.LU.64 R248, [R1+0xbb8] ;  /* 0x000bb80001f87983 */ /* 0x008ee80000300a00 */
[----:B------:R-:W3:Y:S04]  /*1e3c0*/  LDL.LU.64 R250, [R1+0xbb0] ;  /* 0x000bb00001fa7983 */ /* 0x000ee80000300a00 */
[----:B------:R1:W-:Y:S01]  /*1e3d0*/  LDGSTS.E [R82+0x62800], desc[UR16][R86.64], !P5 ;  /* 0x6280000056527fae */ /* 0x0003e2000e9a1010 */
[----:B------:R-:W-:Y:S01]  /*1e3e0*/  VIADD R93, R201, 0xfffffe72 ;  /* 0xfffffe72c95d7836 */ /* 0x000fe20000000000 */
[----:B------:R-:W-:Y:S01]  /*1e3f0*/  IADD3 R0, PT, PT, R5, -0x18f, RZ ;  /* 0xfffffe7105007810 */ /* 0x000fe20007ffe0ff */
[----:B------:R-:W1:Y:S01]  /*1e400*/  LDC R201, c[0x0][0x3a0] ;  /* 0x0000e800ffc97b82 */ /* 0x000e620000000800 */
[----:B------:R1:W-:Y:S02]  /*1e410*/  LDGSTS.E [R82+0x62a00], desc[UR16][R84.64], !P5 ;  /* 0x62a0000054527fae */ /* 0x0003e4000e9a1010 */
[----:B------:R-:W-:Y:S01]  /*1e420*/  ISETP.GE.U32.AND P3, PT, R93, 0x7ffffdf3, PT ;  /* 0x7ffffdf35d00780c */ /* 0x000fe20003f66070 */
[----:B------:R-:W-:Y:S01]  /*1e430*/  VIADD R93, R252, 0xfffffe70 ;  /* 0xfffffe70fc5d7836 */ /* 0x000fe20000000000 */
[----:B------:R-:W-:Y:S01]  /*1e440*/  ISETP.GE.U32.AND P5, PT, R0, 0x7ffffdf2, PT ;  /* 0x7ffffdf20000780c */ /* 0x000fe20003fa6070 */
[----:B------:R-:W-:-:S02]  /*1e450*/  VIADD R0, R4, 0xfffffe6f ;  /* 0xfffffe6f04007836 */ /* 0x000fc40000000000 */
[----:B------:R-:W1:Y:S08]  /*1e460*/  LDC R5, c[0x0][0x3a0] ;  /* 0x0000e800ff057b82 */ /* 0x000e700000000800 */
[----:B------:R-:W1:Y:S08]  /*1e470*/  LDC R252, c[0x0][0x3a0] ;  /* 0x0000e800fffc7b82 */ /* 0x000e700000000800 */
[----:B------:R-:W1:Y:S01]  /*1e480*/  LDC R4, c[0x0][0x3a0] ;  /* 0x0000e800ff047b82 */ /* 0x000e620000000800 */
[----:B------:R-:W-:-:S04]  /*1e490*/  IMAD.WIDE R238, R2, 0x4, R238 ;  /* 0x0000000402ee7825 */ /* 0x000fc800078e02ee */
[C---:B--2---:R-:W-:Y:S01]  /*1e4a0*/  IMAD.WIDE R88, R2.reuse, 0x4, R8 ;  /* 0x0000000402587825 */ /* 0x044fe200078e0208 */
[----:B------:R2:W-:Y:S04]  /*1e4b0*/  STL.64 [R1+0xbe8], R238 ;  /* 0x000be8ee01007387 */ /* 0x0005e80000100a00 */
[----:B------:R2:W-:Y:S04]  /*1e4c0*/  STL.64 [R1+0xbe0], R88 ;  /* 0x000be05801007387 */ /* 0x0005e80000100a00 */
[----:B------:R-:W-:Y:S01]  /*1e4d0*/  LDGSTS.E [R82+0x62c00], desc[UR16][R238.64], !P4 ;  /* 0x62c00000ee527fae */ /* 0x000fe2000e1a1010 */
[----:B-1----:R-:W-:-:S03]  /*1e4e0*/  IMAD.WIDE R86, R2, 0x4, R240 ;  /* 0x0000000402567825 */ /* 0x002fc600078e02f0 */
[----:B------:R1:W-:Y:S01]  /*1e4f0*/  LDGSTS.E [R82+0x62e00], desc[UR16][R88.64], !P4 ;  /* 0x62e0000058527fae */ /* 0x0003e2000e1a1010 */
[----:B------:R-:W-:-:S03]  /*1e500*/  IMAD.WIDE R84, R2, 0x4, R242 ;  /* 0x0000000402547825 */ /* 0x000fc600078e02f2 */
[----:B------:R-:W3:Y:S04]  /*1e510*/  LDL.LU.64 R240, [R1+0xba8] ;  /* 0x000ba80001f07983 */ /* 0x000ee80000300a00 */
[----:B------:R-:W3:Y:S04]  /*1e520*/  LDL.LU.64 R8, [R1+0xba0] ;  /* 0x000ba00001087983 */ /* 0x000ee80000300a00 */
[----:B------:R1:W-:Y:S04]  /*1e530*/  STL.64 [R1+0xbd8], R86 ;  /* 0x000bd85601007387 */ /* 0x0003e80000100a00 */
[----:B------:R3:W-:Y:S04]  /*1e540*/  STL.64 [R1+0xbd0], R84 ;  /* 0x000bd05401007387 */ /* 0x0007e80000100a00 */
[----:B--2---:R-:W2:Y:S04]  /*1e550*/  LDL.LU.64 R238, [R1+0xb98] ;  /* 0x000b980001ee7983 */ /* 0x004ea80000300a00 */
[----:B------:R-:W2:Y:S01]  /*1e560*/  LDL.LU.64 R242, [R1+0xb90] ;  /* 0x000b900001f27983 */ /* 0x000ea20000300a00 */
[----:B-1----:R-:W-:-:S03]  /*1e570*/  IMAD.WIDE R88, R2, 0x4, R244 ;  /* 0x0000000402587825 */ /* 0x002fc600078e02f4 */
[----:B------:R1:W-:Y:S01]  /*1e580*/  LDGSTS.E [R82+0x63000], desc[UR16][R86.64], !P1 ;  /* 0x6300000056527fae */ /* 0x0003e2000c9a1010 */
[----:B------:R-:W-:-:S03]  /*1e590*/  ISETP.GE.U32.AND P4, PT, R93, 0x7ffffdf1, PT ;  /* 0x7ffffdf15d00780c */ /* 0x000fc60003f86070 */
[----:B------:R3:W-:Y:S01]  /*1e5a0*/  LDGSTS.E [R82+0x63200], desc[UR16][R84.64], !P1 ;  /* 0x6320000054527fae */ /* 0x0007e2000c9a1010 */
[----:B------:R-:W-:Y:S01]  /*1e5b0*/  ISETP.GE.U32.AND P1, PT, R0, 0x7ffffdf0, PT ;  /* 0x7ffffdf00000780c */ /* 0x000fe20003f26070 */
[----:B------:R-:W-:Y:S01]  /*1e5c0*/  VIADD R0, R6, 0xfffffe6d ;  /* 0xfffffe6d06007836 */ /* 0x000fe20000000000 */
[----:B----4-:R-:W-:Y:S01]  /*1e5d0*/  IADD3 R93, PT, PT, R7, -0x192, RZ ;  /* 0xfffffe6e075d7810 */ /* 0x010fe20007ffe0ff */
[----:B------:R-:W-:Y:S01]  /*1e5e0*/  STL.64 [R1+0xbc8], R88 ;  /* 0x000bc85801007387 */ /* 0x000fe20000100a00 */
[----:B-1----:R-:W-:-:S03]  /*1e5f0*/  IMAD.WIDE R86, R2, 0x4, R246 ;  /* 0x0000000402567825 */ /* 0x002fc600078e02f6 */
[----:B------:R-:W-:Y:S04]  /*1e600*/  LDGSTS.E [R82+0x63400], desc[UR16][R88.64], !P3 ;  /* 0x6340000058527fae */ /* 0x000fe8000d9a1010 */
[----:B------:R-:W-:Y:S04]  /*1e610*/  STL.64 [R1+0xbc0], R86 ;  /* 0x000bc05601007387 */ /* 0x000fe80000100a00 */
[----:B------:R-:W4:Y:S04]  /*1e620*/  LDL.LU.64 R246, [R1+0xb88] ;  /* 0x000b880001f67983 */ /* 0x000f280000300a00 */
[----:B------:R-:W4:Y:S01]  /*1e630*/  LDL.LU.64 R244, [R1+0xb80] ;  /* 0x000b800001f47983 */ /* 0x000f220000300a00 */
[----:B---3--:R-:W-:-:S03]  /*1e640*/  IMAD.WIDE R84, R2, 0x4, R248 ;  /* 0x0000000402547825 */ /* 0x008fc600078e02f8 */
[----:B------:R-:W-:Y:S01]  /*1e650*/  LDGSTS.E [R82+0x63600], desc[UR16][R86.64], !P3 ;  /* 0x6360000056527fae */ /* 0x000fe2000d9a1010 */
[----:B------:R-:W-:-:S03]  /*1e660*/  IMAD.WIDE R6, R2, 0x4, R250 ;  /* 0x0000000402067825 */ /* 0x000fc600078e02fa */
[----:B------:R-:W-:Y:S04]  /*1e670*/  STL.64 [R1+0xbb8], R84 ;  /* 0x000bb85401007387 */ /* 0x000fe80000100a00 */
[----:B------:R1:W-:Y:S04]  /*1e680*/  STL.64 [R1+0xbb0], R6 ;  /* 0x000bb00601007387 */ /* 0x0003e80000100a00 */
[----:B------:R-:W3:Y:S04]  /*1e690*/  LDL.LU.64 R248, [R1+0xb78] ;  /* 0x000b780001f87983 */ /* 0x000ee80000300a00 */
[----:B------:R-:W3:Y:S04]  /*1e6a0*/  LDL.LU.64 R250, [R1+0xb70] ;  /* 0x000b700001fa7983 */ /* 0x000ee80000300a00 */
[----:B------:R-:W-:Y:S01]  /*1e6b0*/  LDGSTS.E [R82+0x63800], desc[UR16][R84.64], !P5 ;  /* 0x6380000054527fae */ /* 0x000fe2000e9a1010 */
[----:B------:R-:W-:-:S03]  /*1e6c0*/  ISETP.GE.U32.AND P3, PT, R93, 0x7ffffdef, PT ;  /* 0x7ffffdef5d00780c */ /* 0x000fc60003f66070 */
[----:B------:R1:W-:Y:S01]  /*1e6d0*/  LDGSTS.E [R82+0x63a00], desc[UR16][R6.64], !P5 ;  /* 0x63a0000006527fae */ /* 0x0003e2000e9a1010 */
[C---:B------:R-:W-:Y:S01]  /*1e6e0*/  IMAD.WIDE R240, R2.reuse, 0x4, R240 ;  /* 0x0000000402f07825 */ /* 0x040fe200078e02f0 */
[----:B-1----:R-:W1:Y:S03]  /*1e6f0*/  LDC R7, c[0x0][0x3a0] ;  /* 0x0000e800ff077b82 */ /* 0x002e660000000800 */
[C---:B------:R-:W-:Y:S01]  /*1e700*/  IMAD.WIDE R88, R2.reuse, 0x4, R8 ;  /* 0x0000000402587825 */ /* 0x040fe200078e0208 */
[----:B------:R2:W-:Y:S04]  /*1e710*/  STL.64 [R1+0xba8], R240 ;  /* 0x000ba8f001007387 */ /* 0x0005e80000100a00 */
[----:B------:R1:W-:Y:S01]  /*1e720*/  STL.64 [R1+0xba0], R88 ;  /* 0x000ba05801007387 */ /* 0x0003e20000100a00 */
[----:B------:R-:W3:Y:S03]  /*1e730*/  LDC R6, c[0x0][0x3a0] ;  /* 0x0000e800ff067b82 */ /* 0x000ee60000000800 */
[----:B------:R-:W3:Y:S01]  /*1e740*/  LDL.LU.64 R8, [R1+0xb68] ;  /* 0x000b680001087983 */ /* 0x000ee20000300a00 */
[----:B--2---:R-:W-:-:S03]  /*1e750*/  IMAD.WIDE R86, R2, 0x4, R238 ;  /* 0x0000000402567825 */ /* 0x004fc600078e02ee */
[----:B------:R-:W-:Y:S01]  /*1e760*/  LDGSTS.E [R82+0x63c00], desc[UR16][R240.64], !P4 ;  /* 0x63c00000f0527fae */ /* 0x000fe2000e1a1010 */
[----:B------:R-:W-:-:S03]  /*1e770*/  IMAD.WIDE R84, R2, 0x4, R242 ;  /* 0x0000000402547825 */ /* 0x000fc600078e02f2 */
[----:B------:R-:W2:Y:S04]  /*1e780*/  LDL.LU.64 R238, [R1+0xb60] ;  /* 0x000b600001ee7983 */ /* 0x000ea80000300a00 */
[----:B------:R3:W-:Y:S04]  /*1e790*/  STL.64 [R1+0xb98], R86 ;  /* 0x000b985601007387 */ /* 0x0007e80000100a00 */
[----:B------:R1:W-:Y:S04]  /*1e7a0*/  STL.64 [R1+0xb90], R84 ;  /* 0x000b905401007387 */ /* 0x0003e80000100a00 */
[----:B------:R-:W2:Y:S04]  /*1e7b0*/  LDL.LU.64 R240, [R1+0xb58] ;  /* 0x000b580001f07983 */ /* 0x000ea80000300a00 */
[----:B------:R-:W2:Y:S04]  /*1e7c0*/  LDL.LU.64 R242, [R1+0xb50] ;  /* 0x000b500001f27983 */ /* 0x000ea80000300a00 */
[----:B------:R1:W-:Y:S01]  /*1e7d0*/  LDGSTS.E [R82+0x63e00], desc[UR16][R88.64], !P4 ;  /* 0x63e0000058527fae */ /* 0x0003e2000e1a1010 */
[----:B----4-:R-:W-:-:S03]  /*1e7e0*/  IMAD.WIDE R246, R2, 0x4, R246 ;  /* 0x0000000402f67825 */ /* 0x010fc600078e02f6 */
[----:B------:R3:W-:Y:S01]  /*1e7f0*/  LDGSTS.E [R82+0x64000], desc[UR16][R86.64], !P1 ;  /* 0x6400000056527fae */ /* 0x0007e2000c9a1010 */
[----:B-1----:R-:W-:-:S03]  /*1e800*/  IMAD.WIDE R88, R2, 0x4, R244 ;  /* 0x0000000402587825 */ /* 0x002fc600078e02f4 */
[----:B------:R1:W-:Y:S04]  /*1e810*/  STL.64 [R1+0xb88], R246 ;  /* 0x000b88f601007387 */ /* 0x0003e80000100a00 */
[----:B------:R4:W-:Y:S04]  /*1e820*/  LDGSTS.E [R82+0x64200], desc[UR16][R84.64], !P1 ;  /* 0x6420000054527fae */ /* 0x0009e8000c9a1010 */
[----:B------:R1:W-:Y:S01]  /*1e830*/  STL.64 [R1+0xb80], R88 ;  /* 0x000b805801007387 */ /* 0x0003e20000100a00 */
[----:B---3--:R-:W-:-:S03]  /*1e840*/  IMAD.WIDE R86, R2, 0x4, R248 ;  /* 0x0000000402567825 */ /* 0x008fc600078e02f8 */
[----:B------:R-:W-:Y:S01]  /*1e850*/  LDGSTS.E [R82+0x64400], desc[UR16][R246.64], !P3 ;  /* 0x64400000f6527fae */ /* 0x000fe2000d9a1010 */
[----:B----4-:R-:W-:-:S03]  /*1e860*/  IMAD.WIDE R84, R2, 0x4, R250 ;  /* 0x0000000402547825 */ /* 0x010fc600078e02fa */
[----:B------:R-:W3:Y:S04]  /*1e870*/  LDL.LU.64 R248, [R1+0xb48] ;  /* 0x000b480001f87983 */ /* 0x000ee80000300a00 */
[----:B------:R-:W4:Y:S04]  /*1e880*/  LDL.LU.64 R244, [R1+0xb40] ;  /* 0x000b400001f47983 */ /* 0x000f280000300a00 */
[----:B------:R2:W-:Y:S04]  /*1e890*/  STL.64 [R1+0xb78], R86 ;  /* 0x000b785601007387 */ /* 0x0005e80000100a00 */
[----:B------:R2:W-:Y:S04]  /*1e8a0*/  STL.64 [R1+0xb70], R84 ;  /* 0x000b705401007387 */ /* 0x0005e80000100a00 */
[----:B-1----:R-:W4:Y:S04]  /*1e8b0*/  LDL.LU.64 R246, [R1+0xb38] ;  /* 0x000b380001f67983 */ /* 0x002f280000300a00 */
[----:B------:R-:W4:Y:S01]  /*1e8c0*/  LDL.LU.64 R250, [R1+0xb30] ;  /* 0x000b300001fa7983 */ /* 0x000f220000300a00 */
[----:B------:R-:W-:Y:S01]  /*1e8d0*/  ISETP.GE.U32.AND P5, PT, R0, 0x7ffffdee, PT ;  /* 0x7ffffdee0000780c */ /* 0x000fe20003fa6070 */
[----:B------:R-:W-:Y:S01]  /*1e8e0*/  VIADD R93, R201, 0xfffffe6c ;  /* 0xfffffe6cc95d7836 */ /* 0x000fe20000000000 */
[----:B------:R-:W-:Y:S01]  /*1e8f0*/  IADD3 R0, PT, PT, R5, -0x195, RZ ;  /* 0xfffffe6b05007810 */ /* 0x000fe20007ffe0ff */
[----:B------:R1:W-:Y:S01]  /*1e900*/  LDGSTS.E [R82+0x64600], desc[UR16][R88.64], !P3 ;  /* 0x6460000058527fae */ /* 0x0003e2000d9a1010 */
[----:B------:R-:W1:Y:S02]  /*1e910*/  LDC R201, c[0x0][0x3a0] ;  /* 0x0000e800ffc97b82 */ /* 0x000e640000000800 */
[----:B------:R-:W-:Y:S01]  /*1e920*/  ISETP.GE.U32.AND P4, PT, R93, 0x7ffffded, PT ;  /* 0x7ffffded5d00780c */ /* 0x000fe20003f86070 */
[----:B------:R-:W-:Y:S01]  /*1e930*/  VIADD R93, R252, 0xfffffe6a ;  /* 0xfffffe6afc5d7836 */ /* 0x000fe20000000000 */
[----:B------:R-:W-:Y:S01]  /*1e940*/  ISETP.GE.U32.AND P1, PT, R0, 0x7ffffdec, PT ;  /* 0x7ffffdec0000780c */ /* 0x000fe20003f26070 */
[----:B------:R-:W-:-:S03]  /*1e950*/  VIADD R0, R4, 0xfffffe69 ;  /* 0xfffffe6904007836 */ /* 0x000fc60000000000 */
[----:B------:R-:W1:Y:S01]  /*1e960*/  LDC R5, c[0x0][0x3a0] ;  /* 0x0000e800ff057b82 */ /* 0x000e620000000800 */
[----:B------:R2:W-:Y:S01]  /*1e970*/  LDGSTS.E [R82+0x64800], desc[UR16][R86.64], !P5 ;  /* 0x6480000056527fae */ /* 0x0005e2000e9a1010 */
[----:B------:R-:W-:-:S03]  /*1e980*/  ISETP.GE.U32.AND P3, PT, R93, 0x7ffffdeb, PT ;  /* 0x7ffffdeb5d00780c */ /* 0x000fc60003f66070 */
[----:B------:R1:W-:Y:S01]  /*1e990*/  LDGSTS.E [R82+0x64a00], desc[UR16][R84.64], !P5 ;  /* 0x64a0000054527fae */ /* 0x0003e2000e9a1010 */
[----:B------:R-:W-:Y:S01]  /*1e9a0*/  ISETP.GE.U32.AND P5, PT, R0, 0x7ffffdea, PT ;  /* 0x7ffffdea0000780c */ /* 0x000fe20003fa6070 */
[----:B------:R-:W-:Y:S01]  /*1e9b0*/  VIADD R0, R6, 0xfffffe67 ;  /* 0xfffffe6706007836 */ /* 0x000fe20000000000 */
[----:B------:R-:W-:Y:S01]  /*1e9c0*/  IADD3 R93, PT, PT, R7, -0x198, RZ ;  /* 0xfffffe68075d7810 */ /* 0x000fe20007ffe0ff */
[----:B------:R-:W1:Y:S08]  /*1e9d0*/  LDC R252, c[0x0][0x3a0] ;  /* 0x0000e800fffc7b82 */ /* 0x000e700000000800 */
[----:B------:R-:W1:Y:S02]  /*1e9e0*/  LDC R4, c[0x0][0x3a0] ;  /* 0x0000e800ff047b82 */ /* 0x000e640000000800 */
[----:B-1----:R-:W-:-:S04]  /*1e9f0*/  IMAD.WIDE R88, R2, 0x4, R8 ;  /* 0x0000000402587825 */ /* 0x002fc800078e0208 */
[C---:B--2---:R-:W-:Y:S01]  /*1ea00*/  IMAD.WIDE R86, R2.reuse, 0x4, R238 ;  /* 0x0000000402567825 */ /* 0x044fe200078e02ee */
[----:B------:R4:W-:Y:S04]  /*1ea10*/  STL.64 [R1+0xb68], R88 ;  /* 0x000b685801007387 */ /* 0x0009e80000100a00 */
[----:B------:R-:W-:Y:S04]  /*1ea20*/  STL.64 [R1+0xb60], R86 ;  /* 0x000b605601007387 */ /* 0x000fe80000100a00 */
[----:B------:R-:W2:Y:S01]  /*1ea30*/  LDL.LU.64 R238, [R1+0xb28] ;  /* 0x000b280001ee7983 */ /* 0x000ea20000300a00 */
[----:B------:R-:W-:-:S03]  /*1ea40*/  IMAD.WIDE R84, R2, 0x4, R240 ;  /* 0x0000000402547825 */ /* 0x000fc600078e02f0 */
[----:B------:R-:W2:Y:S01]  /*1ea50*/  LDL.LU.64 R8, [R1+0xb20] ;  /* 0x000b200001087983 */ /* 0x000ea20000300a00 */
[----:B------:R-:W-:-:S03]  /*1ea60*/  IMAD.WIDE R6, R2, 0x4, R242 ;  /* 0x0000000402067825 */ /* 0x000fc600078e02f2 */
[----:B------:R-:W-:Y:S04]  /*1ea70*/  STL.64 [R1+0xb58], R84 ;  /* 0x000b585401007387 */ /* 0x000fe80000100a00 */
[----:B------:R1:W-:Y:S04]  /*1ea80*/  STL.64 [R1+0xb50], R6 ;  /* 0x000b500601007387 */ /* 0x0003e80000100a00 */
[----:B------:R-:W2:Y:S04]  /*1ea90*/  LDL.LU.64 R240, [R1+0xb18] ;  /* 0x000b180001f07983 */ /* 0x000ea80000300a00 */
[----:B------:R-:W2:Y:S04]  /*1eaa0*/  LDL.LU.64 R242, [R1+0xb10] ;  /* 0x000b100001f27983 */ /* 0x000ea80000300a00 */
[----:B------:R4:W-:Y:S04]  /*1eab0*/  LDGSTS.E [R82+0x64c00], desc[UR16][R88.64], !P4 ;  /* 0x64c0000058527fae */ /* 0x0009e8000e1a1010 */
[----:B------:R-:W-:Y:S04]  /*1eac0*/  LDGSTS.E [R82+0x64e00], desc[UR16][R86.64], !P4 ;  /* 0x64e0000056527fae */ /* 0x000fe8000e1a1010 */
[----:B------:R-:W-:Y:S04]  /*1ead0*/  LDGSTS.E [R82+0x65000], desc[UR16][R84.64], !P1 ;  /* 0x6500000054527fae */ /* 0x000fe8000c9a1010 */
[----:B------:R1:W-:Y:S01]  /*1eae0*/  LDGSTS.E [R82+0x65200], desc[UR16][R6.64], !P1 ;  /* 0x6520000006527fae */ /* 0x0003e2000c9a1010 */
[----:B---3--:R-:W-:-:S04]  /*1eaf0*/  IMAD.WIDE R248, R2, 0x4, R248 ;  /* 0x0000000402f87825 */ /* 0x008fc800078e02f8 */
[C---:B----4-:R-:W-:Y:S01]  /*1eb00*/  IMAD.WIDE R88, R2.reuse, 0x4, R244 ;  /* 0x0000000402587825 */ /* 0x050fe200078e02f4 */
[----:B------:R3:W-:Y:S01]  /*1eb10*/  STL.64 [R1+0xb48], R248 ;  /* 0x000b48f801007387 */ /* 0x0007e20000100a00 */
[----:B-1----:R-:W1:Y:S03]  /*1eb20*/  LDC R7, c[0x0][0x3a0] ;  /* 0x0000e800ff077b82 */ /* 0x002e660000000800 */
[----:B------:R4:W-:Y:S04]  /*1eb30*/  STL.64 [R1+0xb40], R88 ;  /* 0x000b405801007387 */ /* 0x0009e80000100a00 */
[----:B------:R-:W2:Y:S01]  /*1eb40*/  LDL.LU.64 R244, [R1+0xb08] ;  /* 0x000b080001f47983 */ /* 0x000ea20000300a00 */
[----:B------:R-:W1:Y:S01]  /*1eb50*/  LDC R6, c[0x0][0x3a0] ;  /* 0x0000e800ff067b82 */ /* 0x000e620000000800 */
[----:B------:R-:W-:-:S02]  /*1eb60*/  IMAD.WIDE R86, R2, 0x4, R246 ;  /* 0x0000000402567825 */ /* 0x000fc400078e02f6 */
[----:B------:R-:W-:Y:S02]  /*1eb70*/  LDGSTS.E [R82+0x65400], desc[UR16][R248.64], !P3 ;  /* 0x65400000f8527fae */ /* 0x000fe4000d9a1010 */
[----:B------:R-:W-:Y:S02]  /*1eb80*/  IMAD.WIDE R84, R2, 0x4, R250 ;  /* 0x0000000402547825 */ /* 0x000fe400078e02fa */
[----:B------:R-:W2:Y:S04]  /*1eb90*/  LDL.LU.64 R246, [R1+0xb00] ;  /* 0x000b000001f67983 */ /* 0x000ea80000300a00 */
[----:B------:R1:W-:Y:S04]  /*1eba0*/  STL.64 [R1+0xb38], R86 ;  /* 0x000b385601007387 */ /* 0x0003e80000100a00 */
[----:B------:R1:W-:Y:S04]  /*1ebb0*/  STL.64 [R1+0xb30], R84 ;  /* 0x000b305401007387 */ /* 0x0003e80000100a00 */
[----:B---3--:R-:W3:Y:S04]  /*1ebc0*/  LDL.LU.64 R248, [R1+0xaf8] ;  /* 0x000af80001f87983 */ /* 0x008ee80000300a00 */
[----:B------:R-:W3:Y:S01]  /*1ebd0*/  LDL.LU.64 R250, [R1+0xaf0] ;  /* 0x000af00001fa7983 */ /* 0x000ee20000300a00 */
[----:B------:R-:W-:-:S02]  /*1ebe0*/  ISETP.GE.U32.AND P4, PT, R93, 0x7ffffde9, PT ;  /* 0x7ffffde95d00780c */ /* 0x000fc40003f86070 */
[----:B------:R-:W-:Y:S01]  /*1ebf0*/  ISETP.GE.U32.AND P1, PT, R0, 0x7ffffde8, PT ;  /* 0x7ffffde80000780c */ /* 0x000fe20003f26070 */
[----:B------:R4:W-:Y:S04]  /*1ec00*/  LDGSTS.E [R82+0x65600], desc[UR16][R88.64], !P3 ;  /* 0x6560000058527fae */ /* 0x0009e8000d9a1010 */
        /* <DEDUP_REMOVED lines=12> */
[----:B--2---:R-:W-:-:S04]  /*1ecd0*/  IMAD.WIDE R238, R2, 0x4, R238 ;  /* 0x0000000402ee7825 */ /* 0x004fc800078e02ee */
[C---:B----4-:R-:W-:Y:S01]  /*1ece0*/  IMAD.WIDE R88, R2.reuse, 0x4, R8 ;  /* 0x0000000402587825 */ /* 0x050fe200078e0208 */
        /* <DEDUP_REMOVED lines=11> */
[----:B------:R-:W2:Y:S04]  /*1eda0*/  LDL.LU.64 R242, [R1+0xad0] ;  /* 0x000ad00001f27983 */ /* 0x000ea80000300a00 */
[----:B------:R1:W-:Y:S01]  /*1edb0*/  LDGSTS.E [R82+0x66000], desc[UR16][R86.64], !P1 ;  /* 0x6600000056527fae */ /* 0x0003e2000c9a1010 */
[----:B------:R-:W-:-:S03]  /*1edc0*/  ISETP.GE.U32.AND P4, PT, R93, 0x7ffffde5, PT ;  /* 0x7ffffde55d00780c */ /* 0x000fc60003f86070 */
[----:B------:R3:W-:Y:S01]  /*1edd0*/  LDGSTS.E [R82+0x66200], desc[UR16][R84.64], !P1 ;  /* 0x6620000054527fae */ /* 0x0007e2000c9a1010 */
[----:B----4-:R-:W-:Y:S01]  /*1ede0*/  IMAD.WIDE R88, R2, 0x4, R244 ;  /* 0x0000000402587825 */ /* 0x010fe200078e02f4 */
[----:B------:R-:W-:Y:S02]  /*1edf0*/  ISETP.GE.U32.AND P1, PT, R0, 0x7ffffde4, PT ;  /* 0x7ffffde40000780c */ /* 0x000fe40003f26070 */
[----:B------:R-:W-:Y:S01]  /*1ee00*/  IADD3 R93, PT, PT, R7, -0x19e, RZ ;  /* 0xfffffe62075d7810 */ /* 0x000fe20007ffe0ff */
[----:B-1----:R-:W-:Y:S01]  /*1ee10*/  IMAD.WIDE R86, R2, 0x4, R246 ;  /* 0x0000000402567825 */ /* 0x002fe200078e02f6 */
[----:B------:R-:W-:Y:S03]  /*1ee20*/  STL.64 [R1+0xb08], R88 ;  /* 0x000b085801007387 */ /* 0x000fe60000100a00 */
[----:B------:R-:W-:Y:S01]  /*1ee30*/  VIADD R0, R6, 0xfffffe61 ;  /* 0xfffffe6106007836 */ /* 0x000fe20000000000 */
[----:B------:R-:W-:Y:S04]  /*1ee40*/  STL.64 [R1+0xb00], R86 ;  /* 0x000b005601007387 */ /* 0x000fe80000100a00 */
[----:B------:R-:W4:Y:S01]  /*1ee50*/  LDL.LU.64 R246, [R1+0xac8] ;  /* 0x000ac80001f67983 */ /* 0x000f220000300a00 */
[----:B---3--:R-:W-:-:S03]  /*1ee60*/  IMAD.WIDE R84, R2, 0x4, R248 ;  /* 0x0000000402547825 */ /* 0x008fc600078e02f8 */
        /* <DEDUP_REMOVED lines=26> */
[----:B------:R3:W-:Y:S04]  /*1f010*/  LDGSTS.E [R82+0x66e00], desc[UR16][R88.64], !P4 ;  /* 0x66e0000058527fae */ /* 0x0007e8000e1a1010 */
[----:B------:R1:W-:Y:S04]  /*1f020*/  LDGSTS.E [R82+0x67000], desc[UR16][R86.64], !P1 ;  /* 0x6700000056527fae */ /* 0x0003e8000c9a1010 */
[----:B------:R1:W-:Y:S01]  /*1f030*/  LDGSTS.E [R82+0x67200], desc[UR16][R84.64], !P1 ;  /* 0x6720000054527fae */ /* 0x0003e2000c9a1010 */
[----:B----4-:R-:W-:-:S04]  /*1f040*/  IMAD.WIDE R246, R2, 0x4, R246 ;  /* 0x0000000402f67825 */ /* 0x010fc800078e02f6 */
[C---:B---3--:R-:W-:Y:S01]  /*1f050*/  IMAD.WIDE R88, R2.reuse, 0x4, R244 ;  /* 0x0000000402587825 */ /* 0x048fe200078e02f4 */
[----:B------:R3:W-:Y:S04]  /*1f060*/  STL.64 [R1+0xac8], R246 ;  /* 0x000ac8f601007387 */ /* 0x0007e80000100a00 */
[----:B------:R4:W-:Y:S04]  /*1f070*/  STL.64 [R1+0xac0], R88 ;  /* 0x000ac05801007387 */ /* 0x0009e80000100a00 */
[----:B------:R-:W-:Y:S01]  /*1f080*/  LDGSTS.E [R82+0x67400], desc[UR16][R246.64], !P3 ;  /* 0x67400000f6527fae */ /* 0x000fe2000d9a1010 */
[----:B-1----:R-:W-:Y:S01]  /*1f090*/  IMAD.WIDE R86, R2, 0x4, R248 ;  /* 0x0000000402567825 */ /* 0x002fe200078e02f8 */
[----:B------:R-:W-:-:S02]  /*1f0a0*/  ISETP.GE.U32.AND P5, PT, R0, 0x7ffffde2, PT ;  /* 0x7ffffde20000780c */ /* 0x000fc40003fa6070 */
[----:B------:R-:W2:Y:S01]  /*1f0b0*/  LDL.LU.64 R248, [R1+0xa88] ;  /* 0x000a880001f87983 */ /* 0x000ea20000300a00 */
[----:B------:R-:W-:-:S03]  /*1f0c0*/  IMAD.WIDE R84, R2, 0x4, R250 ;  /* 0x0000000402547825 */ /* 0x000fc600078e02fa */
[----:B------:R-:W2:Y:S04]  /*1f0d0*/  LDL.LU.64 R244, [R1+0xa80] ;  /* 0x000a800001f47983 */ /* 0x000ea80000300a00 */
[----:B------:R2:W-:Y:S04]  /*1f0e0*/  STL.64 [R1+0xab8], R86 ;  /* 0x000ab85601007387 */ /* 0x0005e80000100a00 */
[----:B------:R1:W-:Y:S04]  /*1f0f0*/  STL.64 [R1+0xab0], R84 ;  /* 0x000ab05401007387 */ /* 0x0003e80000100a00 */
[----:B---3--:R-:W3:Y:S04]  /*1f100*/  LDL.LU.64 R246, [R1+0xa78] ;  /* 0x000a780001f67983 */ /* 0x008ee80000300a00 */
[----:B------:R-:W3:Y:S01]  /*1f110*/  LDL.LU.64 R250, [R1+0xa70] ;  /* 0x000a700001fa7983 */ /* 0x000ee20000300a00 */
[----:B------:R-:W-:Y:S01]  /*1f120*/  VIADD R93, R201, 0xfffffe60 ;  /* 0xfffffe60c95d7836 */ /* 0x000fe20000000000 */
[----:B------:R-:W-:Y:S01]  /*1f130*/  IADD3 R0, PT, PT, R5, -0x1a1, RZ ;  /* 0xfffffe5f05007810 */ /* 0x000fe20007ffe0ff */
[----:B------:R-:W1:Y:S01]  /*1f140*/  LDC R201, c[0x0][0x3a0] ;  /* 0x0000e800ffc97b82 */ /* 0x000e620000000800 */
[----:B------:R4:W-:Y:S02]  /*1f150*/  LDGSTS.E [R82+0x67600], desc[UR16][R88.64], !P3 ;  /* 0x6760000058527fae */ /* 0x0009e4000d9a1010 */
[----:B------:R-:W-:Y:S01]  /*1f160*/  ISETP.GE.U32.AND P4, PT, R93, 0x7ffffde1, PT ;  /* 0x7ffffde15d00780c */ /* 0x000fe20003f86070 */
[----:B------:R-:W-:Y:S01]  /*1f170*/  VIADD R93, R252, 0xfffffe5e ;  /* 0xfffffe5efc5d7836 */ /* 0x000fe20000000000 */
[----:B------:R-:W-:Y:S01]  /*1f180*/  ISETP.GE.U32.AND P1, PT, R0, 0x7ffffde0, PT ;  /* 0x7ffffde00000780c */ /* 0x000fe20003f26070 */
[----:B------:R-:W-:Y:S01]  /*1f190*/  VIADD R0, R4, 0xfffffe5d ;  /* 0xfffffe5d04007836 */ /* 0x000fe20000000000 */
[----:B------:R2:W-:Y:S01]  /*1f1a0*/  LDGSTS.E [R82+0x67800], desc[UR16][R86.64], !P5 ;  /* 0x6780000056527fae */ /* 0x0005e2000e9a1010 */
[----:B------:R-:W1:Y:S01]  /*1f1b0*/  LDC R5, c[0x0][0x3a0] ;  /* 0x0000e800ff057b82 */ /* 0x000e620000000800 */
[----:B------:R-:W-:-:S02]  /*1f1c0*/  ISETP.GE.U32.AND P3, PT, R93, 0x7ffffddf, PT ;  /* 0x7ffffddf5d00780c */ /* 0x000fc40003f66070 */
[----:B------:R1:W-:Y:S01]  /*1f1d0*/  LDGSTS.E [R82+0x67a00], desc[UR16][R84.64], !P5 ;  /* 0x67a0000054527fae */ /* 0x0003e2000e9a1010 */
[----:B------:R-:W-:Y:S01]  /*1f1e0*/  ISETP.GE.U32.AND P5, PT, R0, 0x7ffffdde, PT ;  /* 0x7ffffdde0000780c */ /* 0x000fe20003fa6070 */
[----:B------:R-:W-:Y:S01]  /*1f1f0*/  VIADD R0, R6, 0xfffffe5b ;  /* 0xfffffe5b06007836 */ /* 0x000fe20000000000 */
[----:B------:R-:W-:Y:S02]  /*1f200*/  IADD3 R93, PT, PT, R7, -0x1a4, RZ ;  /* 0xfffffe5c075d7810 */ /* 0x000fe40007ffe0ff */
[----:B------:R-:W1:Y:S08]  /*1f210*/  LDC R252, c[0x0][0x3a0] ;  /* 0x0000e800fffc7b82 */ /* 0x000e700000000800 */
[----:B------:R-:W1:Y:S01]  /*1f220*/  LDC R4, c[0x0][0x3a0] ;  /* 0x0000e800ff047b82 */ /* 0x000e620000000800 */
[----:B----4-:R-:W-:-:S04]  /*1f230*/  IMAD.WIDE R88, R2, 0x4, R8 ;  /* 0x0000000402587825 */ /* 0x010fc800078e0208 */
[C---:B--2---:R-:W-:Y:S01]  /*1f240*/  IMAD.WIDE R86, R2.reuse, 0x4, R238 ;  /* 0x0000000402567825 */ /* 0x044fe200078e02ee */
[----:B------:R2:W-:Y:S04]  /*1f250*/  STL.64 [R1+0xaa8], R88 ;  /* 0x000aa85801007387 */ /* 0x0005e80000100a00 */
[----:B------:R-:W-:Y:S04]  /*1f260*/  STL.64 [R1+0xaa0], R86 ;  /* 0x000aa05601007387 */ /* 0x000fe80000100a00 */
[----:B------:R-:W4:Y:S01]  /*1f270*/  LDL.LU.64 R238, [R1+0xa68] ;  /* 0x000a680001ee7983 */ /* 0x000f220000300a00 */
[----:B-1----:R-:W-:-:S03]  /*1f280*/  IMAD.WIDE R84, R2, 0x4, R240 ;  /* 0x0000000402547825 */ /* 0x002fc600078e02f0 */
[----:B------:R-:W4:Y:S01]  /*1f290*/  LDL.LU.64 R8, [R1+0xa60] ;  /* 0x000a600001087983 */ /* 0x000f220000300a00 */
[----:B------:R-:W-:-:S03]  /*1f2a0*/  IMAD.WIDE R6, R2, 0x4, R242 ;  /* 0x0000000402067825 */ /* 0x000fc600078e02f2 */
[----:B------:R-:W-:Y:S04]  /*1f2b0*/  STL.64 [R1+0xa98], R84 ;  /* 0x000a985401007387 */ /* 0x000fe80000100a00 */
[----:B------:R1:W-:Y:S04]  /*1f2c0*/  STL.64 [R1+0xa90], R6 ;  /* 0x000a900601007387 */ /* 0x0003e80000100a00 */
[----:B------:R-:W4:Y:S04]  /*1f2d0*/  LDL.LU.64 R240, [R1+0xa58] ;  /* 0x000a580001f07983 */ /* 0x000f280000300a00 */
[----:B------:R-:W4:Y:S04]  /*1f2e0*/  LDL.LU.64 R242, [R1+0xa50] ;  /* 0x000a500001f27983 */ /* 0x000f280000300a00 */
[----:B------:R2:W-:Y:S04]  /*1f2f0*/  LDGSTS.E [R82+0x67c00], desc[UR16][R88.64], !P4 ;  /* 0x67c0000058527fae */ /* 0x0005e8000e1a1010 */
[----:B------:R-:W-:Y:S04]  /*1f300*/  LDGSTS.E [R82+0x67e00], desc[UR16][R86.64], !P4 ;  /* 0x67e0000056527fae */ /* 0x000fe8000e1a1010 */
[----:B------:R-:W-:Y:S04]  /*1f310*/  LDGSTS.E [R82+0x68000], desc[UR16][R84.64], !P1 ;  /* 0x6800000054527fae */ /* 0x000fe8000c9a1010 */
[----:B------:R1:W-:Y:S01]  /*1f320*/  LDGSTS.E [R82+0x68200], desc[UR16][R6.64], !P1 ;  /* 0x6820000006527fae */ /* 0x0003e2000c9a1010 */
[----:B------:R-:W-:-:S04]  /*1f330*/  IMAD.WIDE R248, R2, 0x4, R248 ;  /* 0x0000000402f87825 */ /* 0x000fc800078e02f8 */
[C---:B--2---:R-:W-:Y:S01]  /*1f340*/  IMAD.WIDE R88, R2.reuse, 0x4, R244 ;  /* 0x0000000402587825 */ /* 0x044fe200078e02f4 */
[----:B------:R2:W-:Y:S04]  /*1f350*/  STL.64 [R1+0xa88], R248 ;  /* 0x000a88f801007387 */ /* 0x0005e80000100a00 */
[----:B------:R2:W-:Y:S01]  /*1f360*/  STL.64 [R1+0xa80], R88 ;  /* 0x000a805801007387 */ /* 0x0005e20000100a00 */
[----:B-1----:R-:W1:Y:S03]  /*1f370*/  LDC R7, c[0x0][0x3a0] ;  /* 0x0000e800ff077b82 */ /* 0x002e660000000800 */
[----:B------:R-:W4:Y:S01]  /*1f380*/  LDL.LU.64 R244, [R1+0xa48] ;  /* 0x000a480001f47983 */ /* 0x000f220000300a00 */
[----:B---3--:R-:W-:-:S03]  /*1f390*/  IMAD.WIDE R86, R2, 0x4, R246 ;  /* 0x0000000402567825 */ /* 0x008fc600078e02f6 */
[----:B------:R-:W-:Y:S01]  /*1f3a0*/  LDGSTS.E [R82+0x68400], desc[UR16][R248.64], !P3 ;  /* 0x68400000f8527fae */ /* 0x000fe2000d9a1010 */
[----:B------:R-:W3:Y:S01]  /*1f3b0*/  LDC R6, c[0x0][0x3a0] ;  /* 0x0000e800ff067b82 */ /* 0x000ee20000000800 */
[----:B------:R-:W-:Y:S02]  /*1f3c0*/  IMAD.WIDE R84, R2, 0x4, R250 ;  /* 0x0000000402547825 */ /* 0x000fe400078e02fa */
[----:B------:R-:W3:Y:S04]  /*1f3d0*/  LDL.LU.64 R246, [R1+0xa40] ;  /* 0x000a400001f67983 */ /* 0x000ee80000300a00 */
[----:B------:R1:W-:Y:S04]  /*1f3e0*/  STL.64 [R1+0xa78], R86 ;  /* 0x000a785601007387 */ /* 0x0003e80000100a00 */
[----:B------:R1:W-:Y:S04]  /*1f3f0*/  STL.64 [R1+0xa70], R84 ;  /* 0x000a705401007387 */ /* 0x0003e80000100a00 */
[----:B--2---:R-:W2:Y:S04]  /*1f400*/  LDL.LU.64 R248, [R1+0xa38] ;  /* 0x000a380001f87983 */ /* 0x004ea80000300a00 */
[----:B------:R-:W2:Y:S01]  /*1f410*/  LDL.LU.64 R250, [R1+0xa30] ;  /* 0x000a300001fa7983 */ /* 0x000ea20000300a00 */
        /* <DEDUP_REMOVED lines=15> */
[----:B----4-:R-:W-:-:S04]  /*1f510*/  IMAD.WIDE R238, R2, 0x4, R238 ;  /* 0x0000000402ee7825 */ /* 0x010fc800078e02ee */
[C---:B-1----:R-:W-:Y:S01]  /*1f520*/  IMAD.WIDE R88, R2.reuse, 0x4, R8 ;  /* 0x0000000402587825 */ /* 0x042fe200078e0208 */
[----:B------:R1:W-:Y:S04]  /*1f530*/  STL.64 [R1+0x6b0], R238 ;  /* 0x0006b0ee01007387 */ /* 0x0003e80000100a00 */
[----:B------:R4:W-:Y:S04]  /*1f540*/  STL.64 [R1+0xa60], R88 ;  /* 0x000a605801007387 */ /* 0x0009e80000100a00 */
[----:B------:R-:W-:Y:S01]  /*1f550*/  LDGSTS.E [R82+0x68c00], desc[UR16][R238.64], !P4 ;  /* 0x68c00000ee527fae */ /* 0x000fe2000e1a1010 */
[----:B------:R-:W-:-:S03]  /*1f560*/  IMAD.WIDE R86, R2, 0x4, R240 ;  /* 0x0000000402567825 */ /* 0x000fc600078e02f0 */
[----:B------:R4:W-:Y:S01]  /*1f570*/  LDGSTS.E [R82+0x68e00], desc[UR16][R88.64], !P4 ;  /* 0x68e0000058527fae */ /* 0x0009e2000e1a1010 */
[----:B------:R-:W-:-:S03]  /*1f580*/  IMAD.WIDE R84, R2, 0x4, R242 ;  /* 0x0000000402547825 */ /* 0x000fc600078e02f2 */
[----:B------:R-:W2:Y:S04]  /*1f590*/  LDL.LU.64 R240, [R1+0xa28] ;  /* 0x000a280001f07983 */ /* 0x000ea80000300a00 */
[----:B------:R-:W2:Y:S04]  /*1f5a0*/  LDL.LU.64 R8, [R1+0xa20] ;  /* 0x000a200001087983 */ /* 0x000ea80000300a00 */
[----:B------:R3:W-:Y:S04]  /*1f5b0*/  STL.64 [R1+0x6c0], R86 ;  /* 0x0006c05601007387 */ /* 0x0007e80000100a00 */
[----:B------:R2:W-:Y:S04]  /*1f5c0*/  STL.64 [R1+0xa50], R84 ;  /* 0x000a505401007387 */ /* 0x0005e80000100a00 */
[----:B-1----:R-:W2:Y:S04]  /*1f5d0*/  LDL.LU.64 R238, [R1+0xa18] ;  /* 0x000a180001ee7983 */ /* 0x002ea80000300a00 */
[----:B------:R-:W2:Y:S04]  /*1f5e0*/  LDL.LU.64 R242, [R1+0xa10] ;  /* 0x000a100001f27983 */ /* 0x000ea80000300a00 */
[----:B------:R3:W-:Y:S01]  /*1f5f0*/  LDGSTS.E [R82+0x69000], desc[UR16][R86.64], !P1 ;  /* 0x6900000056527fae */ /* 0x0007e2000c9a1010 */
[----:B------:R-:W-:-:S03]  /*1f600*/  ISETP.GE.U32.AND P4, PT, R93, 0x7ffffdd9, PT ;  /* 0x7ffffdd95d00780c */ /* 0x000fc60003f86070 */
[----:B------:R2:W-:Y:S01]  /*1f610*/  LDGSTS.E [R82+0x69200], desc[UR16][R84.64], !P1 ;  /* 0x6920000054527fae */ /* 0x0005e2000c9a1010 */
[----:B----4-:R-:W-:Y:S01]  /*1f620*/  IMAD.WIDE R88, R2, 0x4, R244 ;  /* 0x0000000402587825 */ /* 0x010fe200078e02f4 */
[----:B------:R-:W-:Y:S02]  /*1f630*/  ISETP.GE.U32.AND P1, PT, R0, 0x7ffffdd8, PT ;  /* 0x7ffffdd80000780c */ /* 0x000fe40003f26070 */
[----:B------:R-:W-:Y:S01]  /*1f640*/  IADD3 R93, PT, PT, R7, -0x1aa, RZ ;  /* 0xfffffe56075d7810 */ /* 0x000fe20007ffe0ff */
[----:B---3--:R-:W-:Y:S01]  /*1f650*/  IMAD.WIDE R86, R2, 0x4, R246 ;  /* 0x0000000402567825 */ /* 0x008fe200078e02f6 */
[----:B------:R-:W-:Y:S03]  /*1f660*/  STL.64 [R1+0x6c8], R88 ;  /* 0x0006c85801007387 */ /* 0x000fe60000100a00 */
[----:B------:R-:W-:Y:S01]  /*1f670*/  VIADD R0, R6, 0xfffffe55 ;  /* 0xfffffe5506007836 */ /* 0x000fe20000000000 */
[----:B------:R-:W-:Y:S04]  /*1f680*/  STL.64 [R1+0xa40], R86 ;  /* 0x000a405601007387 */ /* 0x000fe80000100a00 */
[----:B------:R-:W3:Y:S01]  /*1f690*/  LDL.LU.64 R246, [R1+0xa08] ;  /* 0x000a080001f67983 */ /* 0x000ee20000300a00 */
[----:B--2---:R-:W-:-:S03]  /*1f6a0*/  IMAD.WIDE R84, R2, 0x4, R248 ;  /* 0x0000000402547825 */ /* 0x004fc600078e02f8 */
[----:B------:R-:W2:Y:S01]  /*1f6b0*/  LDL.LU.64 R244, [R1+0xa00] ;  /* 0x000a000001f47983 */ /* 0x000ea20000300a00 */
[----:B------:R-:W-:-:S03]  /*1f6c0*/  IMAD.WIDE R6, R2, 0x4, R250 ;  /* 0x0000000402067825 */ /* 0x000fc600078e02fa */
[----:B------:R-:W-:Y:S04]  /*1f6d0*/  STL.64 [R1+0x6d8], R84 ;  /* 0x0006d85401007387 */ /* 0x000fe80000100a00 */
[----:B------:R1:W-:Y:S04]  /*1f6e0*/  STL.64 [R1+0xa30], R6 ;  /* 0x000a300601007387 */ /* 0x0003e80000100a00 */
[----:B------:R-:W4:Y:S04]  /*1f6f0*/  LDL.LU.64 R248, [R1+0x9f8] ;  /* 0x0009f80001f87983 */ /* 0x000f280000300a00 */
[----:B------:R-:W4:Y:S04]  /*1f700*/  LDL.LU.64 R250, [R1+0x9f0] ;  /* 0x0009f00001fa7983 */ /* 0x000f280000300a00 */
        /* <DEDUP_REMOVED lines=11> */
[----:B------:R-:W4:Y:S01]  /*1f7c0*/  LDL.LU.64 R8, [R1+0x9e8] ;  /* 0x0009e80001087983 */ /* 0x000f220000300a00 */
[----:B------:R-:W-:-:S03]  /*1f7d0*/  IMAD.WIDE R86, R2, 0x4, R238 ;  /* 0x0000000402567825 */ /* 0x000fc600078e02ee */
[----:B------:R-:W-:Y:S01]  /*1f7e0*/  LDGSTS.E [R82+0x69c00], desc[UR16][R240.64], !P4 ;  /* 0x69c00000f0527fae */ /* 0x000fe2000e1a1010 */
[----:B------:R-:W-:-:S03]  /*1f7f0*/  IMAD.WIDE R84, R2, 0x4, R242 ;  /* 0x0000000402547825 */ /* 0x000fc600078e02f2 */
[----:B------:R-:W4:Y:S04]  /*1f800*/  LDL.LU.64 R238, [R1+0x9e0] ;  /* 0x0009e00001ee7983 */ /* 0x000f280000300a00 */
[----:B------:R4:W-:Y:S04]  /*1f810*/  STL.64 [R1+0x6e8], R86 ;  /* 0x0006e85601007387 */ /* 0x0009e80000100a00 */
[----:B------:R1:W-:Y:S04]  /*1f820*/  STL.64 [R1+0xa10], R84 ;  /* 0x000a105401007387 */ /* 0x0003e80000100a00 */
[----:B---3--:R-:W3:Y:S04]  /*1f830*/  LDL.LU.64 R240, [R1+0x9d8] ;  /* 0x0009d80001f07983 */ /* 0x008ee80000300a00 */
[----:B------:R-:W3:Y:S04]  /*1f840*/  LDL.LU.64 R242, [R1+0x9d0] ;  /* 0x0009d00001f27983 */ /* 0x000ee80000300a00 */
[----:B------:R2:W-:Y:S04]  /*1f850*/  LDGSTS.E [R82+0x69e00], desc[UR16][R88.64], !P4 ;  /* 0x69e0000058527fae */ /* 0x0005e8000e1a1010 */
[----:B------:R4:W-:Y:S01]  /*1f860*/  LDGSTS.E [R82+0x6a000], desc[UR16][R86.64], !P1 ;  /* 0x6a00000056527fae */ /* 0x0009e2000c9a1010 */
[----:B------:R-:W-:-:S03]  /*1f870*/  IMAD.WIDE R246, R2, 0x4, R246 ;  /* 0x0000000402f67825 */ /* 0x000fc600078e02f6 */
[----:B------:R1:W-:Y:S01]  /*1f880*/  LDGSTS.E [R82+0x6a200], desc[UR16][R84.64], !P1 ;  /* 0x6a20000054527fae */ /* 0x0003e2000c9a1010 */
[----:B--2---:R-:W-:-:S03]  /*1f890*/  IMAD.WIDE R88, R2, 0x4, R244 ;  /* 0x0000000402587825 */ /* 0x004fc600078e02f4 */
[----:B------:R2:W-:Y:S04]  /*1f8a0*/  STL.64 [R1+0x700], R246 ;  /* 0x000700f601007387 */ /* 0x0005e80000100a00 */
[----:B------:R2:W-:Y:S04]  /*1f8b0*/  STL.64 [R1+0xa00], R88 ;  /* 0x000a005801007387 */ /* 0x0005e80000100a00 */
[----:B------:R-:W-:Y:S01]  /*1f8c0*/  LDGSTS.E [R82+0x6a400], desc[UR16][R246.64], !P3 ;  /* 0x6a400000f6527fae */ /* 0x000fe2000d9a1010 */
[----:B----4-:R-:W-:-:S03]  /*1f8d0*/  IMAD.WIDE R86, R2, 0x4, R248 ;  /* 0x0000000402567825 */ /* 0x010fc600078e02f8 */
[----:B------:R-:W4:Y:S01]  /*1f8e0*/  LDL.LU.64 R248, [R1+0x9c8] ;  /* 0x0009c80001f87983 */ /* 0x000f220000300a00 */
[----:B-1----:R-:W-:-:S03]  /*1f8f0*/  IMAD.WIDE R84, R2, 0x4, R250 ;  /* 0x0000000402547825 */ /* 0x002fc600078e02fa */
[----:B------:R-:W4:Y:S04]  /*1f900*/  LDL.LU.64 R244, [R1+0x9c0] ;  /* 0x0009c00001f47983 */ /* 0x000f280000300a00 */
[----:B------:R1:W-:Y:S04]  /*1f910*/  STL.64 [R1+0x708], R86 ;  /* 0x0007085601007387 */ /* 0x0003e80000100a00 */
[----:B------:R3:W-:Y:S04]  /*1f920*/  STL.64 [R1+0x9f0], R84 ;  /* 0x0009f05401007387 */ /* 0x0007e80000100a00 */
[----:B--2---:R-:W2:Y:S04]  /*1f930*/  LDL.LU.64 R246, [R1+0x9b8] ;  /* 0x0009b80001f67983 */ /* 0x004ea80000300a00 */
[----:B------:R-:W2:Y:S01]  /*1f940*/  LDL.LU.64 R250, [R1+0x9b0] ;  /* 0x0009b00001fa7983 */ /* 0x000ea20000300a00 */
        /* <DEDUP_REMOVED lines=19> */
[C---:B------:R-:W-:Y:S01]  /*1fa80*/  IMAD.WIDE R86, R2.reuse, 0x4, R238 ;  /* 0x0000000402567825 */ /* 0x040fe200078e02ee */
[----:B------:R1:W-:Y:S04]  /*1fa90*/  STL.64 [R1+0x718], R88 ;  /* 0x0007185801007387 */ /* 0x0003e80000100a00 */
[----:B------:R-:W-:Y:S04]  /*1faa0*/  STL.64 [R1+0x9e8], R86 ;  /* 0x0009e85601007387 */ /* 0x000fe80000100a00 */
[----:B------:R-:W2:Y:S01]  /*1fab0*/  LDL.LU.64 R238, [R1+0x9a8] ;  /* 0x0009a80001ee7983 */ /* 0x000ea20000300a00 */
[----:B---3--:R-:W-:-:S03]  /*1fac0*/  IMAD.WIDE R84, R2, 0x4, R240 ;  /* 0x0000000402547825 */ /* 0x008fc600078e02f0 */
[----:B------:R-:W3:Y:S01]  /*1fad0*/  LDL.LU.64 R8, [R1+0x9a0] ;  /* 0x0009a00001087983 */ /* 0x000ee20000300a00 */
[----:B------:R-:W-:-:S03]  /*1fae0*/  IMAD.WIDE R6, R2, 0x4, R242 ;  /* 0x0000000402067825 */ /* 0x000fc600078e02f2 */
[----:B------:R-:W-:Y:S04]  /*1faf0*/  STL.64 [R1+0x720], R84 ;  /* 0x0007205401007387 */ /* 0x000fe80000100a00 */
[----:B------:R1:W-:Y:S04]  /*1fb00*/  STL.64 [R1+0x9e0], R6 ;  /* 0x0009e00601007387 */ /* 0x0003e80000100a00 */
[----:B------:R-:W3:Y:S04]  /*1fb10*/  LDL.LU.64 R240, [R1+0x998] ;  /* 0x0009980001f07983 */ /* 0x000ee80000300a00 */
[----:B------:R-:W3:Y:S04]  /*1fb20*/  LDL.LU.64 R242, [R1+0x990] ;  /* 0x0009900001f27983 */ /* 0x000ee80000300a00 */
[----:B------:R1:W-:Y:S04]  /*1fb30*/  LDGSTS.E [R82+0x6ac00], desc[UR16][R88.64], !P4 ;  /* 0x6ac0000058527fae */ /* 0x0003e8000e1a1010 */
[----:B------:R-:W-:Y:S04]  /*1fb40*/  LDGSTS.E [R82+0x6ae00], desc[UR16][R86.64], !P4 ;  /* 0x6ae0000056527fae */ /* 0x000fe8000e1a1010 */
[----:B------:R-:W-:Y:S01]  /*1fb50*/  LDGSTS.E [R82+0x6b000], desc[UR16][R84.64], !P1 ;  /* 0x6b00000054527fae */ /* 0x000fe2000c9a1010 */
[----:B----4-:R-:W-:-:S03]  /*1fb60*/  IMAD.WIDE R248, R2, 0x4, R248 ;  /* 0x0000000402f87825 */ /* 0x010fc600078e02f8 */
[----:B------:R4:W-:Y:S01]  /*1fb70*/  LDGSTS.E [R82+0x6b200], desc[UR16][R6.64], !P1 ;  /* 0x6b20000006527fae */ /* 0x0009e2000c9a1010 */
[----:B-1----:R-:W-:-:S03]  /*1fb80*/  IMAD.WIDE R88, R2, 0x4, R244 ;  /* 0x0000000402587825 */ /* 0x002fc600078e02f4 */
[----:B------:R1:W-:Y:S04]  /*1fb90*/  STL.64 [R1+0x738], R248 ;  /* 0x000738f801007387 */ /* 0x0003e80000100a00 */
[----:B------:R3:W-:Y:S04]  /*1fba0*/  STL.64 [R1+0x9d8], R88 ;  /* 0x0009d85801007387 */ /* 0x0007e80000100a00 */
[----:B------:R-:W3:Y:S01]  /*1fbb0*/  LDL.LU.64 R244, [R1+0x988] ;  /* 0x0009880001f47983 */ /* 0x000ee20000300a00 */
[----:B----4-:R-:W4:Y:S01]  /*1fbc0*/  LDC R7, c[0x0][0x3a0] ;  /* 0x0000e800ff077b82 */ /* 0x010f220000000800 */
[----:B--2---:R-:W-:-:S02]  /*1fbd0*/  IMAD.WIDE R86, R2, 0x4, R246 ;  /* 0x0000000402567825 */ /* 0x004fc400078e02f6 */
[----:B------:R-:W-:Y:S02]  /*1fbe0*/  LDGSTS.E [R82+0x6b400], desc[UR16][R248.64], !P3 ;  /* 0x6b400000f8527fae */ /* 0x000fe4000d9a1010 */
[----:B------:R-:W-:Y:S02]  /*1fbf0*/  IMAD.WIDE R84, R2, 0x4, R250 ;  /* 0x0000000402547825 */ /* 0x000fe400078e02fa */
[----:B------:R-:W2:Y:S01]  /*1fc00*/  LDL.LU.64 R246, [R1+0x980] ;  /* 0x0009800001f67983 */ /* 0x000ea20000300a00 */
[----:B------:R-:W2:Y:S03]  /*1fc10*/  LDC R6, c[0x0][0x3a0] ;  /* 0x0000e800ff067b82 */ /* 0x000ea60000000800 */
[----:B------:R3:W-:Y:S04]  /*1fc20*/  STL.64 [R1+0x740], R86 ;  /* 0x0007405601007387 */ /* 0x0007e80000100a00 */
[----:B------:R3:W-:Y:S04]  /*1fc30*/  STL.64 [R1+0x9d0], R84 ;  /* 0x0009d05401007387 */ /* 0x0007e80000100a00 */
[----:B-1----:R-:W4:Y:S04]  /*1fc40*/  LDL.LU.64 R248, [R1+0x978] ;  /* 0x0009780001f87983 */ /* 0x002f280000300a00 */
[----:B------:R-:W4:Y:S01]  /*1fc50*/  LDL.LU.64 R250, [R1+0x970] ;  /* 0x0009700001fa7983 */ /* 0x000f220000300a00 */
        /* <DEDUP_REMOVED lines=16> */
[C---:B---3--:R-:W-:Y:S01]  /*1fd60*/  IMAD.WIDE R88, R2.reuse, 0x4, R8 ;  /* 0x0000000402587825 */ /* 0x048fe200078e0208 */
[----:B------:R3:W-:Y:S04]  /*1fd70*/  STL.64 [R1+0x750], R238 ;  /* 0x000750ee01007387 */ /* 0x0007e80000100a00 */
[----:B------:R3:W-:Y:S04]  /*1fd80*/  STL.64 [R1+0x9c8], R88 ;  /* 0x0009c85801007387 */ /* 0x0007e80000100a00 */
[----:B------:R-:W-:Y:S01]  /*1fd90*/  LDGSTS.E [R82+0x6bc00], desc[UR16][R238.64], !P4 ;  /* 0x6bc00000ee527fae */ /* 0x000fe2000e1a1010 */
[----:B-1----:R-:W-:-:S03]  /*1fda0*/  IMAD.WIDE R86, R2, 0x4, R240 ;  /* 0x0000000402567825 */ /* 0x002fc600078e02f0 */
[----:B------:R1:W-:Y:S01]  /*1fdb0*/  LDGSTS.E [R82+0x6be00], desc[UR16][R88.64], !P4 ;  /* 0x6be0000058527fae */ /* 0x0003e2000e1a1010 */
[----:B------:R-:W-:-:S03]  /*1fdc0*/  IMAD.WIDE R84, R2, 0x4, R242 ;  /* 0x0000000402547825 */ /* 0x000fc600078e02f2 */
[----:B------:R-:W4:Y:S04]  /*1fdd0*/  LDL.LU.64 R240, [R1+0x968] ;  /* 0x0009680001f07983 */ /* 0x000f280000300a00 */
[----:B------:R-:W4:Y:S04]  /*1fde0*/  LDL.LU.64 R8, [R1+0x960] ;  /* 0x0009600001087983 */ /* 0x000f280000300a00 */
[----:B------:R2:W-:Y:S04]  /*1fdf0*/  STL.64 [R1+0x760], R86 ;  /* 0x0007605601007387 */ /* 0x0005e80000100a00 */
[----:B------:R1:W-:Y:S04]  /*1fe00*/  STL.64 [R1+0x9c0], R84 ;  /* 0x0009c05401007387 */ /* 0x0003e80000100a00 */
[----:B---3--:R-:W3:Y:S04]  /*1fe10*/  LDL.LU.64 R238, [R1+0x958] ;  /* 0x0009580001ee7983 */ /* 0x008ee80000300a00 */
[----:B------:R-:W3:Y:S04]  /*1fe20*/  LDL.LU.64 R242, [R1+0x950] ;  /* 0x0009500001f27983 */ /* 0x000ee80000300a00 */
[----:B------:R2:W-:Y:S01]  /*1fe30*/  LDGSTS.E [R82+0x6c000], desc[UR16][R86.64], !P1 ;  /* 0x6c00000056527fae */ /* 0x0005e2000c9a1010 */
[----:B-1----:R-:W-:-:S03]  /*1fe40*/  IMAD.WIDE R88, R2, 0x4, R244 ;  /* 0x0000000402587825 */ /* 0x002fc600078e02f4 */
[----:B------:R1:W-:Y:S01]  /*1fe50*/  LDGSTS.E [R82+0x6c200], desc[UR16][R84.64], !P1 ;  /* 0x6c20000054527fae */ /* 0x0003e2000c9a1010 */
[----:B------:R-:W-:Y:S02]  /*1fe60*/  ISETP.GE.U32.AND P4, PT, R93, 0x7ffffdcd, PT ;  /* 0x7ffffdcd5d00780c */ /* 0x000fe40003f86070 */
[----:B------:R-:W-:Y:S01]  /*1fe70*/  ISETP.GE.U32.AND P1, PT, R0, 0x7ffffdcc, PT ;  /* 0x7ffffdcc0000780c */ /* 0x000fe20003f26070 */
[----:B--2---:R-:W-:Y:S01]  /*1fe80*/  IMAD.WIDE R86, R2, 0x4, R246 ;  /* 0x0000000402567825 */ /* 0x004fe200078e02f6 */
[----:B------:R-:W-:Y:S01]  /*1fe90*/  STL.64 [R1+0x768], R88 ;  /* 0x0007685801007387 */ /* 0x000fe20000100a00 */
[----:B----4-:R-:W-:Y:S02]  /*1fea0*/  IADD3 R93, PT, PT, R7, -0x1b6, RZ ;  /* 0xfffffe4a075d7810 */ /* 0x010fe40007ffe0ff */
[----:B------:R-:W-:Y:S01]  /*1feb0*/  VIADD R0, R6, 0xfffffe49 ;  /* 0xfffffe4906007836 */ /* 0x000fe20000000000 */
[----:B------:R-:W-:Y:S04]  /*1fec0*/  STL.64 [R1+0x9b8], R86 ;  /* 0x0009b85601007387 */ /* 0x000fe80000100a00 */
[----:B------:R-:W2:Y:S01]  /*1fed0*/  LDL.LU.64 R244, [R1+0x948] ;  /* 0x0009480001f47983 */ /* 0x000ea20000300a00 */
[----:B-1----:R-:W-:-:S03]  /*1fee0*/  IMAD.WIDE R84, R2, 0x4, R248 ;  /* 0x0000000402547825 */ /* 0x002fc600078e02f8 */
[----:B------:R-:W4:Y:S01]  /*1fef0*/  LDL.LU.64 R246, [R1+0x940] ;  /* 0x0009400001f67983 */ /* 0x000f220000300a00 */
        /* <DEDUP_REMOVED lines=17> */
[----:B---3--:R-:W-:-:S03]  /*20010*/  IMAD.WIDE R86, R2, 0x4, R238 ;  /* 0x0000000402567825 */ /* 0x008fc600078e02ee */
[----:B------:R-:W-:Y:S01]  /*20020*/  LDGSTS.E [R82+0x6cc00], desc[UR16][R240.64], !P4 ;  /* 0x6cc00000f0527fae */ /* 0x000fe2000e1a1010 */
[----:B------:R-:W-:-:S03]  /*20030*/  IMAD.WIDE R84, R2, 0x4, R242 ;  /* 0x0000000402547825 */ /* 0x000fc600078e02f2 */
[----:B------:R-:W3:Y:S04]  /*20040*/  LDL.LU.64 R238, [R1+0x920] ;  /* 0x0009200001ee7983 */ /* 0x000ee80000300a00 */
[----:B------:R1:W-:Y:S04]  /*20050*/  STL.64 [R1+0x7a8], R86 ;  /* 0x0007a85601007387 */ /* 0x0003e80000100a00 */
[----:B------:R1:W-:Y:S04]  /*20060*/  STL.64 [R1+0x9a0], R84 ;  /* 0x0009a05401007387 */ /* 0x0003e80000100a00 */
[----:B------:R-:W3:Y:S04]  /*20070*/  LDL.LU.64 R240, [R1+0x918] ;  /* 0x0009180001f07983 */ /* 0x000ee80000300a00 */
[----:B------:R-:W3:Y:S04]  /*20080*/  LDL.LU.64 R242, [R1+0x910] ;  /* 0x0009100001f27983 */ /* 0x000ee80000300a00 */
[----:B------:R4:W-:Y:S01]  /*20090*/  LDGSTS.E [R82+0x6ce00], desc[UR16][R88.64], !P4 ;  /* 0x6ce0000058527fae */ /* 0x0009e2000e1a1010 */
[----:B--2---:R-:W-:-:S03]  /*200a0*/  IMAD.WIDE R244, R2, 0x4, R244 ;  /* 0x0000000402f47825 */ /* 0x004fc600078e02f4 */
[----:B------:R1:W-:Y:S01]  /*200b0*/  LDGSTS.E [R82+0x6d000], desc[UR16][R86.64], !P1 ;  /* 0x6d00000056527fae */ /* 0x0003e2000c9a1010 */
[----:B----4-:R-:W-:-:S03]  /*200c0*/  IMAD.WIDE R88, R2, 0x4, R246 ;  /* 0x0000000402587825 */ /* 0x010fc600078e02f6 */
[----:B------:R2:W-:Y:S04]  /*200d0*/  STL.64 [R1+0x998], R244 ;  /* 0x000998f401007387 */ /* 0x0005e80000100a00 */
[----:B------:R4:W-:Y:S01]  /*200e0*/  LDGSTS.E [R82+0x6d200], desc[UR16][R84.64], !P1 ;  /* 0x6d20000054527fae */ /* 0x0009e2000c9a1010 */
[----:B-1----:R-:W-:-:S03]  /*200f0*/  IMAD.WIDE R86, R2, 0x4, R248 ;  /* 0x0000000402567825 */ /* 0x002fc600078e02f8 */
[----:B------:R-:W-:Y:S04]  /*20100*/  STL.64 [R1+0x990], R88 ;  /* 0x0009905801007387 */ /* 0x000fe80000100a00 */
[----:B------:R-:W3:Y:S01]  /*20110*/  LDL.LU.64 R248, [R1+0x908] ;  /* 0x0009080001f87983 */ /* 0x000ee20000300a00 */
[----:B----4-:R-:W-:-:S03]  /*20120*/  IMAD.WIDE R84, R2, 0x4, R250 ;  /* 0x0000000402547825 */ /* 0x010fc600078e02fa */
[----:B------:R-:W-:Y:S04]  /*20130*/  LDGSTS.E [R82+0x6d400], desc[UR16][R244.64], !P3 ;  /* 0x6d400000f4527fae */ /* 0x000fe8000d9a1010 */
        /* <DEDUP_REMOVED lines=8> */
[----:B------:R-:W-:Y:S01]  /*201c0*/  LDGSTS.E [R82+0x6d600], desc[UR16][R88.64], !P3 ;  /* 0x6d60000058527fae */ /* 0x000fe2000d9a1010 */
        /* <DEDUP_REMOVED lines=15> */
[C---:B---3--:R-:W-:Y:S01]  /*202c0*/  IMAD.WIDE R84, R2.reuse, 0x4, R238 ;  /* 0x0000000402547825 */ /* 0x048fe200078e02ee */
[----:B------:R2:W-:Y:S04]  /*202d0*/  STL.64 [R1+0x978], R86 ;  /* 0x0009785601007387 */ /* 0x0005e80000100a00 */
[----:B------:R1:W-:Y:S04]  /*202e0*/  STL.64 [R1+0x970], R84 ;  /* 0x0009705401007387 */ /* 0x0003e80000100a00 */
[----:B------:R2:W-:Y:S01]  /*202f0*/  LDGSTS.E [R82+0x6dc00], desc[UR16][R86.64], !P4 ;  /* 0x6dc0000056527fae */ /* 0x0005e2000e1a1010 */
[----:B------:R-:W-:-:S03]  /*20300*/  IMAD.WIDE R8, R2, 0x4, R240 ;  /* 0x0000000402087825 */ /* 0x000fc600078e02f0 */
[----:B------:R1:W-:Y:S01]  /*20310*/  LDGSTS.E [R82+0x6de00], desc[UR16][R84.64], !P4 ;  /* 0x6de0000054527fae */ /* 0x0003e2000e1a1010 */
[----:B------:R-:W-:-:S03]  /*20320*/  IMAD.WIDE R6, R2, 0x4, R242 ;  /* 0x0000000402067825 */ /* 0x000fc600078e02f2 */
[----:B------:R-:W3:Y:S04]  /*20330*/  LDL.LU.64 R240, [R1+0x8e8] ;  /* 0x0008e80001f07983 */ /* 0x000ee80000300a00 */
[----:B------:R-:W3:Y:S04]  /*20340*/  LDL.LU.64 R88, [R1+0x8e0] ;  /* 0x0008e00001587983 */ /* 0x000ee80000300a00 */
[----:B------:R1:W-:Y:S04]  /*20350*/  STL.64 [R1+0x968], R8 ;  /* 0x0009680801007387 */ /* 0x0003e80000100a00 */
[----:B------:R1:W-:Y:S04]  /*20360*/  STL.64 [R1+0x960], R6 ;  /* 0x0009600601007387 */ /* 0x0003e80000100a00 */
[----:B------:R-:W3:Y:S04]  /*20370*/  LDL.LU.64 R238, [R1+0x8d8] ;  /* 0x0008d80001ee7983 */ /* 0x000ee80000300a00 */
[----:B------:R-:W3:Y:S04]  /*20380*/  LDL.LU.64 R242, [R1+0x8d0] ;  /* 0x0008d00001f27983 */ /* 0x000ee80000300a00 */
[----:B------:R1:W-:Y:S01]  /*20390*/  LDGSTS.E [R82+0x6e000], desc[UR16][R8.64], !P1 ;  /* 0x6e00000008527fae */ /* 0x0003e2000c9a1010 */
[----:B------:R-:W-:-:S03]  /*203a0*/  IMAD.WIDE R248, R2, 0x4, R248 ;  /* 0x0000000402f87825 */ /* 0x000fc600078e02f8 */
[----:B------:R1:W-:Y:S04]  /*203b0*/  LDGSTS.E [R82+0x6e200], desc[UR16][R6.64], !P1 ;  /* 0x6e20000006527fae */ /* 0x0003e8000c9a1010 */
[----:B------:R1:W-:Y:S01]  /*203c0*/  STL.64 [R1+0x958], R248 ;  /* 0x000958f801007387 */ /* 0x0003e20000100a00 */
[----:B----4-:R-:W-:-:S03]  /*203d0*/  IMAD.WIDE R250, R2, 0x4, R250 ;  /* 0x0000000402fa7825 */ /* 0x010fc600078e02fa */
[----:B------:R-:W-:Y:S01]  /*203e0*/  LDGSTS.E [R82+0x6e400], desc[UR16][R248.64], !P3 ;  /* 0x6e400000f8527fae */ /* 0x000fe2000d9a1010 */
[----:B--2---:R-:W-:-:S03]  /*203f0*/  IMAD.WIDE R86, R2, 0x4, R244 ;  /* 0x0000000402567825 */ /* 0x004fc600078e02f4 */
[----:B------:R2:W-:Y:S01]  /*20400*/  STL.64 [R1+0x950], R250 ;  /* 0x000950fa01007387 */ /* 0x0005e20000100a00 */
[----:B-1----:R-:W-:-:S03]  /*20410*/  IMAD.WIDE R84, R2, 0x4, R246 ;  /* 0x0000000402547825 */ /* 0x002fc600078e02f6 */
[----:B------:R-:W4:Y:S01]  /*20420*/  LDL.LU.64 R244, [R1+0x8c8] ;  /* 0x0008c80001f47983 */ /* 0x000f220000300a00 */
[----:B------:R-:W-:Y:S01]  /*20430*/  ISETP.GE.U32.AND P4, PT, R93, 0x7ffffdc5, PT ;  /* 0x7ffffdc55d00780c */ /* 0x000fe20003f86070 */
[----:B------:R-:W1:Y:S02]  /*20440*/  LDC R8, c[0x0][0x3a0] ;  /* 0x0000e800ff087b82 */ /* 0x000e640000000800 */
[----:B------:R-:W4:Y:S04]  /*20450*/  LDL.LU.64 R246, [R1+0x8c0] ;  /* 0x0008c00001f67983 */ /* 0x000f280000300a00 */
[----:B------:R1:W-:Y:S02]  /*20460*/  STL.64 [R1+0x880], R86 ;  /* 0x0008805601007387 */ /* 0x0003e40000100a00 */
[----:B------:R-:W1:Y:S02]  /*20470*/  LDC R7, c[0x0][0x3a0] ;  /* 0x0000e800ff077b82 */ /* 0x000e640000000800 */
[----:B------:R1:W-:Y:S04]  /*20480*/  STL.64 [R1+0x948], R84 ;  /* 0x0009485401007387 */ /* 0x0003e80000100a00 */
[----:B------:R-:W4:Y:S01]  /*20490*/  LDL.LU.64 R248, [R1+0x868] ;  /* 0x0008680001f87983 */ /* 0x000f220000300a00 */
[----:B------:R-:W-:Y:S01]  /*204a0*/  ISETP.GE.U32.AND P1, PT, R0, 0x7ffffdc4, PT ;  /* 0x7ffffdc40000780c */ /* 0x000fe20003f26070 */
[----:B------:R-:W1:Y:S01]  /*204b0*/  LDC R6, c[0x0][0x3a0] ;  /* 0x0000e800ff067b82 */ /* 0x000e620000000800 */
[----:B------:R-:W-:Y:S01]  /*204c0*/  IADD3 R0, PT, PT, R5, -0x1bf, RZ ;  /* 0xfffffe4105007810 */ /* 0x000fe20007ffe0ff */
[----:B------:R-:W-:Y:S04]  /*204d0*/  LDGSTS.E [R82+0x6e600], desc[UR16][R250.64], !P3 ;  /* 0x6e600000fa527fae */ /* 0x000fe8000d9a1010 */
[----:B------:R1:W-:Y:S04]  /*204e0*/  LDGSTS.E [R82+0x6e800], desc[UR16][R86.64], !P5 ;  /* 0x6e80000056527fae */ /* 0x0003e8000e9a1010 */
[----:B------:R1:W-:Y:S01]  /*204f0*/  LDGSTS.E [R82+0x6ea00], desc[UR16][R84.64], !P5 ;  /* 0x6ea0000054527fae */ /* 0x0003e2000e9a1010 */
[----:B------:R-:W-:Y:S01]  /*20500*/  ISETP.GE.U32.AND P5, PT, R0, 0x7ffffdc2, PT ;  /* 0x7ffffdc20000780c */ /* 0x000fe20003fa6070 */
[----:B------:R-:W-:-:S02]  /*20510*/  VIADD R0, R4, 0xfffffe3f ;  /* 0xfffffe3f04007836 */ /* 0x000fc40000000000 */
[----:B--2---:R-:W2:Y:S01]  /*20520*/  LDL.LU.64 R250, [R1+0x860] ;  /* 0x0008600001fa7983 */ /* 0x004ea20000300a00 */
[----:B---3--:R-:W-:-:S04]  /*20530*/  IMAD.WIDE R240, R2, 0x4, R240 ;  /* 0x0000000402f07825 */ /* 0x008fc800078e02f0 */
[C---:B------:R-:W-:Y:S01]  /*20540*/  IMAD.WIDE R88, R2.reuse, 0x4, R88 ;  /* 0x0000000402587825 */ /* 0x040fe200078e0258 */
[----:B------:R3:W-:Y:S04]  /*20550*/  STL.64 [R1+0x8b0], R240 ;  /* 0x0008b0f001007387 */ /* 0x0007e80000100a00 */
[----:B------:R-:W-:Y:S04]  /*20560*/  STL.64 [R1+0x940], R88 ;  /* 0x0009405801007387 */ /* 0x000fe80000100a00 */
[----:B------:R-:W2:Y:S01]  /*20570*/  LDL.LU.64 R4, [R1+0x850] ;  /* 0x0008500001047983 */ /* 0x000ea20000300a00 */
[----:B-1----:R-:W-:-:S03]  /*20580*/  IMAD.WIDE R86, R2, 0x4, R238 ;  /* 0x0000000402567825 */ /* 0x002fc600078e02ee */
[----:B------:R-:W-:Y:S01]  /*20590*/  LDGSTS.E [R82+0x6ec00], desc[UR16][R240.64], !P4 ;  /* 0x6ec00000f0527fae */ /* 0x000fe2000e1a1010 */
[----:B------:R-:W-:-:S03]  /*205a0*/  IMAD.WIDE R84, R2, 0x4, R242 ;  /* 0x0000000402547825 */ /* 0x000fc600078e02f2 */
[----:B------:R-:W2:Y:S04]  /*205b0*/  LDL.LU.64 R238, [R1+0x848] ;  /* 0x0008480001ee7983 */ /* 0x000ea80000300a00 */
[----:B------:R1:W-:Y:S04]  /*205c0*/  STL.64 [R1+0x938], R86 ;  /* 0x0009385601007387 */ /* 0x0003e80000100a00 */
[----:B------:R1:W-:Y:S04]  /*205d0*/  STL.64 [R1+0x930], R84 ;  /* 0x0009305401007387 */ /* 0x0003e80000100a00 */
[----:B---3--:R-:W3:Y:S04]  /*205e0*/  LDL.LU.64 R240, [R1+0x838] ;  /* 0x0008380001f07983 */ /* 0x008ee80000300a00 */
[----:B------:R-:W-:Y:S04]  /*205f0*/  LDGSTS.E [R82+0x6ee00], desc[UR16][R88.64], !P4 ;  /* 0x6ee0000058527fae */ /* 0x000fe8000e1a1010 */
[----:B------:R-:W3:Y:S04]  /*20600*/  LDL.LU.64 R242, [R1+0x830] ;  /* 0x0008300001f27983 */ /* 0x000ee80000300a00 */
[----:B------:R1:W-:Y:S04]  /*20610*/  LDGSTS.E [R82+0x6f000], desc[UR16][R86.64], !P1 ;  /* 0x6f00000056527fae */ /* 0x0003e8000c9a1010 */
[----:B------:R4:W-:Y:S02]  /*20620*/  LDGSTS.E [R82+0x6f200], desc[UR16][R84.64], !P1 ;  /* 0x6f20000054527fae */ /* 0x0009e4000c9a1010 */
[C---:B----4-:R-:W-:Y:S01]  /*20630*/  IMAD.WIDE R244, R2.reuse, 0x4, R244 ;  /* 0x0000000402f47825 */ /* 0x050fe200078e02f4 */
[----:B-1----:R-:W1:Y:S03]  /*20640*/  LDC R86, c[0x0][0x3a0] ;  /* 0x0000e800ff567b82 */ /* 0x002e660000000800 */
[C---:B------:R-:W-:Y:S01]  /*20650*/  IMAD.WIDE R88, R2.reuse, 0x4, R246 ;  /* 0x0000000402587825 */ /* 0x040fe200078e02f6 */
[----:B------:R4:W-:Y:S04]  /*20660*/  STL.64 [R1+0x8f8], R244 ;  /* 0x0008f8f401007387 */ /* 0x0009e80000100a00 */
[----:B------:R-:W-:Y:S01]  /*20670*/  STL.64 [R1+0x928], R88 ;  /* 0x0009285801007387 */ /* 0x000fe20000100a00 */
[----:B------:R-:W-:Y:S01]  /*20680*/  VIADD R93, R201, 0xfffffe42 ;  /* 0xfffffe42c95d7836 */ /* 0x000fe20000000000 */
[----:B------:R-:W1:Y:S02]  /*20690*/  LDC R87, c[0x0][0x3a0] ;  /* 0x0000e800ff577b82 */ /* 0x000e640000000800 */
[----:B------:R-:W3:Y:S01]  /*206a0*/  LDL.LU.64 R246, [R1+0x828] ;  /* 0x0008280001f67983 */ /* 0x000ee20000300a00 */
[----:B------:R-:W-:-:S03]  /*206b0*/  IMAD.WIDE R84, R2, 0x4, R248 ;  /* 0x0000000402547825 */ /* 0x000fc600078e02f8 */
[----:B------:R-:W3:Y:S01]  /*206c0*/  LDL.LU.64 R248, [R1+0x820] ;  /* 0x0008200001f87983 */ /* 0x000ee20000300a00 */
[----:B------:R-:W-:Y:S01]  /*206d0*/  ISETP.GE.U32.AND P3, PT, R93, 0x7ffffdc3, PT ;  /* 0x7ffffdc35d00780c */ /* 0x000fe20003f66070 */
[----:B------:R-:W-:Y:S01]  /*206e0*/  VIADD R93, R252, 0xfffffe40 ;  /* 0xfffffe40fc5d7836 */ /* 0x000fe20000000000 */
[----:B------:R-:W-:Y:S01]  /*206f0*/  ISETP.GE.U32.AND P1, PT, R0, 0x7ffffdc0, PT ;  /* 0x7ffffdc00000780c */ /* 0x000fe20003f26070 */
[----:B------:R1:W-:Y:S01]  /*20700*/  STL.64 [R1+0x910], R84 ;  /* 0x0009105401007387 */ /* 0x0003e20000100a00 */
[----:B------:R-:W1:Y:S02]  /*20710*/  LDC R201, c[0x0][0x3a0] ;  /* 0x0000e800ffc97b82 */ /* 0x000e640000000800 */
[----:B------:R-:W-:Y:S02]  /*20720*/  ISETP.GE.U32.AND P4, PT, R93, 0x7ffffdc1, PT ;  /* 0x7ffffdc15d00780c */ /* 0x000fe40003f86070 */
[----:B------:R-:W-:Y:S01]  /*20730*/  IADD3 R93, PT, PT, R8, -0x1c2, RZ ;  /* 0xfffffe3e085d7810 */ /* 0x000fe20007ffe0ff */
[----:B------:R-:W-:-:S03]  /*20740*/  VIADD R0, R7, 0xfffffe3d ;  /* 0xfffffe3d07007836 */ /* 0x000fc60000000000 */
[----:B------:R-:W1:Y:S01]  /*20750*/  LDC R252, c[0x0][0x3a0] ;  /* 0x0000e800fffc7b82 */ /* 0x000e620000000800 */
[----:B--2---:R-:W-:Y:S01]  /*20760*/  IMAD.WIDE R8, R2, 0x4, R250 ;  /* 0x0000000402087825 */ /* 0x004fe200078e02fa */
[----:B------:R-:W-:Y:S04]  /*20770*/  LDGSTS.E [R82+0x6f400], desc[UR16][R244.64], !P3 ;  /* 0x6f400000f4527fae */ /* 0x000fe8000d9a1010 */
[----:B------:R-:W-:Y:S04]  /*20780*/  LDGSTS.E [R82+0x6f600], desc[UR16][R88.64], !P3 ;  /* 0x6f60000058527fae */ /* 0x000fe8000d9a1010 */
[----:B------:R1:W-:Y:S04]  /*20790*/  LDGSTS.E [R82+0x6f800], desc[UR16][R84.64], !P5 ;  /* 0x6f80000054527fae */ /* 0x0003e8000e9a1010 */
[----:B------:R3:W-:Y:S04]  /*207a0*/  STL.64 [R1+0x920], R8 ;  /* 0x0009200801007387 */ /* 0x0007e80000100a00 */
[----:B------:R3:W-:Y:S01]  /*207b0*/  LDGSTS.E [R82+0x6fa00], desc[UR16][R8.64], !P5 ;  /* 0x6fa0000008527fae */ /* 0x0007e2000e9a1010 */
[----:B------:R-:W-:-:S02]  /*207c0*/  ISETP.GE.U32.AND P5, PT, R0, 0x7ffffdbe, PT ;  /* 0x7ffffdbe0000780c */ /* 0x000fc40003fa6070 */
[----:B------:R-:W-:Y:S01]  /*207d0*/  IADD3 R0, PT, PT, R6, -0x1c5, RZ ;  /* 0xfffffe3b06007810 */ /* 0x000fe20007ffe0ff */
[----:B------:R-:W2:Y:S04]  /*207e0*/  LDL.LU.64 R250, [R1+0x818] ;  /* 0x0008180001fa7983 */ /* 0x000ea80000300a00 */
[----:B----4-:R-:W4:Y:S01]  /*207f0*/  LDL.LU.64 R244, [R1+0x810] ;  /* 0x0008100001f47983 */ /* 0x010f220000300a00 */
[----:B-1----:R-:W-:-:S04]  /*20800*/  IMAD.WIDE R84, R2, 0x4, R4 ;  /* 0x0000000402547825 */ /* 0x002fc800078e0204 */
[C---:B------:R-:W-:Y:S01]  /*20810*/  IMAD.WIDE R4, R2.reuse, 0x4, R238 ;  /* 0x0000000402047825 */ /* 0x040fe200078e02ee */
[----:B------:R-:W-:Y:S04]  /*20820*/  STL.64 [R1+0x918], R84 ;  /* 0x0009185401007387 */ /* 0x000fe80000100a00 */
[----:B------:R1:W-:Y:S04]  /*20830*/  STL.64 [R1+0x908], R4 ;  /* 0x0009080401007387 */ /* 0x0003e80000100a00 */
[----:B------:R-:W-:Y:S01]  /*20840*/  LDGSTS.E [R82+0x6fc00], desc[UR16][R84.64], !P4 ;  /* 0x6fc0000054527fae */ /* 0x000fe2000e1a1010 */
[----:B---3--:R-:W-:-:S03]  /*20850*/  IMAD.WIDE R8, R2, 0x4, R240 ;  /* 0x0000000402087825 */ /* 0x008fc600078e02f0 */
[----:B------:R-:W-:Y:S04]  /*20860*/  LDGSTS.E [R82+0x6fe00], desc[UR16][R4.64], !P4 ;  /* 0x6fe0000004527fae */ /* 0x000fe8000e1a1010 */
[----:B------:R3:W-:Y:S01]  /*20870*/  STL.64 [R1+0x900], R8 ;  /* 0x0009000801007387 */ /* 0x0007e20000100a00 */
[----:B------:R-:W-:-:S03]  /*20880*/  IMAD.WIDE R6, R2, 0x4, R242 ;  /* 0x0000000402067825 */ /* 0x000fc600078e02f2 */
[----:B------:R3:W-:Y:S04]  /*20890*/  LDGSTS.E [R82+0x70000], desc[UR16][R8.64], !P1 ;  /* 0x7000000008527fae */ /* 0x0007e8000c9a1010 */
[----:B-1----:R-:W4:Y:S04]  /*208a0*/  LDL.LU.64 R4, [R1+0x808] ;  /* 0x0008080001047983 */ /* 0x002f280000300a00 */
[----:B------:R1:W-:Y:S04]  /*208b0*/  STL.64 [R1+0x8f0], R6 ;  /* 0x0008f00601007387 */ /* 0x0003e80000100a00 */
[----:B------:R-:W4:Y:S04]  /*208c0*/  LDL.LU.64 R238, [R1+0x7f8] ;  /* 0x0007f80001ee7983 */ /* 0x000f280000300a00 */
[----:B------:R-:W4:Y:S04]  /*208d0*/  LDL.LU.64 R240, [R1+0x7f0] ;  /* 0x0007f00001f07983 */ /* 0x000f280000300a00 */
[----:B------:R-:W4:Y:S04]  /*208e0*/  LDL.LU.64 R84, [R1+0x7e0] ;  /* 0x0007e00001547983 */ /* 0x000f280000300a00 */
[----:B------:R1:W-:Y:S01]  /*208f0*/  LDGSTS.E [R82+0x70200], desc[UR16][R6.64], !P1 ;  /* 0x7020000006527fae */ /* 0x0003e2000c9a1010 */
[----:B---3--:R-:W-:-:S03]  /*20900*/  IMAD.WIDE R8, R2, 0x4, R246 ;  /* 0x0000000402087825 */ /* 0x008fc600078e02f6 */
[----:B------:R-:W3:Y:S04]  /*20910*/  LDL.LU.64 R242, [R1+0x7d8] ;  /* 0x0007d80001f27983 */ /* 0x000ee80000300a00 */
[----:B------:R2:W-:Y:S01]  /*20920*/  STL.64 [R1+0x8e8], R8 ;  /* 0x0008e80801007387 */ /* 0x0005e20000100a00 */
[----:B-1----:R-:W-:-:S03]  /*20930*/  IMAD.WIDE R6, R2, 0x4, R248 ;  /* 0x0000000402067825 */ /* 0x002fc600078e02f8 */
[----:B------:R-:W3:Y:S01]  /*20940*/  LDL.LU.64 R248, [R1+0x88] ;  /* 0x0000880001f87983 */ /* 0x000ee20000300a00 */
[----:B------:R-:W-:Y:S01]  /*20950*/  ISETP.GE.U32.AND P3, PT, R93, 0x7ffffdbf, PT ;  /* 0x7ffffdbf5d00780c */ /* 0x000fe20003f66070 */
[----:B------:R-:W-:Y:S01]  /*20960*/  VIADD R93, R201, 0xfffffe3c ;  /* 0xfffffe3cc95d7836 */ /* 0x000fe20000000000 */
[----:B------:R-:W-:Y:S01]  /*20970*/  ISETP.GE.U32.AND P1, PT, R0, 0x7ffffdbc, PT ;  /* 0x7ffffdbc0000780c */ /* 0x000fe20003f26070 */
[----:B------:R1:W-:Y:S01]  /*20980*/  STL.64 [R1+0x8e0], R6 ;  /* 0x0008e00601007387 */ /* 0x0003e20000100a00 */
[----:B------:R-:W1:Y:S02]  /*20990*/  LDC R201, c[0x0][0x3a0] ;  /* 0x0000e800ffc97b82 */ /* 0x000e640000000800 */
[----:B------:R-:W-:Y:S01]  /*209a0*/  ISETP.GE.U32.AND P4, PT, R93, 0x7ffffdbd, PT ;  /* 0x7ffffdbd5d00780c */ /* 0x000fe20003f86070 */
[----:B------:R-:W-:-:S06]  /*209b0*/  VIADD R93, R252, 0xfffffe3a ;  /* 0xfffffe3afc5d7836 */ /* 0x000fcc0000000000 */
[----:B------:R-:W-:Y:S01]  /*209c0*/  LDGSTS.E [R82+0x70400], desc[UR16][R8.64], !P3 ;  /* 0x7040000008527fae */ /* 0x000fe2000d9a1010 */
[----:B--2---:R-:W-:-:S03]  /*209d0*/  IMAD.WIDE R246, R2, 0x4, R250 ;  /* 0x0000000402f67825 */ /* 0x004fc600078e02fa */
[----:B------:R-:W-:Y:S01]  /*209e0*/  LDGSTS.E [R82+0x70600], desc[UR16][R6.64], !P3 ;  /* 0x7060000006527fae */ /* 0x000fe2000d9a1010 */
[----:B----4-:R-:W-:-:S03]  /*209f0*/  IMAD.WIDE R244, R2, 0x4, R244 ;  /* 0x0000000402f47825 */ /* 0x010fc600078e02f4 */
[----:B------:R-:W2:Y:S01]  /*20a00*/  LDL.LU.64 R250, [R1+0x78] ;  /* 0x0000780001fa7983 */ /* 0x000ea20000300a00 */
[----:B------:R-:W-:Y:S01]  /*20a10*/  ISETP.GE.U32.AND P3, PT, R93, 0x7ffffdbb, PT ;  /* 0x7ffffdbb5d00780c */ /* 0x000fe20003f66070 */
[----:B------:R-:W4:Y:S02]  /*20a20*/  LDC R252, c[0x0][0x3a0] ;  /* 0x0000e800fffc7b82 */ /* 0x000f240000000800 */
[----:B------:R-:W2:Y:S04]  /*20a30*/  LDL.LU.64 R88, [R1+0x10] ;  /* 0x0000100001587983 */ /* 0x000ea80000300a00 */
[----:B------:R1:W-:Y:S01]  /*20a40*/  STL.64 [R1+0x8d8], R246 ;  /* 0x0008d8f601007387 */ /* 0x0003e20000100a00 */
[----:B------:R-:W-:-:S03]  /*20a50*/  IMAD.WIDE R4, R2, 0x4, R4 ;  /* 0x0000000402047825 */ /* 0x000fc600078e0204 */
[----:B------:R-:W4:Y:S01]  /*20a60*/  LDL.LU.64 R8, [R1+0x1280] ;  /* 0x0012800001087983 */ /* 0x000f220000300a00 */
[----:B------:R-:W2:Y:S03]  /*20a70*/  LDC R93, c[0x0][0x3a0] ;  /* 0x0000e800ff5d7b82 */ /* 0x000ea60000000800 */
[----:B-1----:R-:W4:Y:S01]  /*20a80*/  LDL.LU.64 R6, [R1+0x1278] ;  /* 0x0012780001067983 */ /* 0x002f220000300a00 */
[----:B------:R-:W-:-:S03]  /*20a90*/  IMAD.WIDE R238, R2, 0x4, R238 ;  /* 0x0000000402ee7825 */ /* 0x000fc600078e02ee */
[----:B------:R1:W-:Y:S04]  /*20aa0*/  STL.64 [R1+0x8d0], R244 ;  /* 0x0008d0f401007387 */ /* 0x0003e80000100a00 */
[----:B------:R-:W-:Y:S01]  /*20ab0*/  LDGSTS.E [R82+0x70800], desc[UR16][R246.64], !P5 ;  /* 0x70800000f6527fae */ /* 0x000fe2000e9a1010 */
[----:B------:R-:W-:-:S03]  /*20ac0*/  IMAD.WIDE R240, R2, 0x4, R240 ;  /* 0x0000000402f07825 */ /* 0x000fc600078e02f0 */
[----:B------:R-:W-:Y:S01]  /*20ad0*/  LDGSTS.E [R82+0x70a00], desc[UR16][R244.64], !P5 ;  /* 0x70a00000f4527fae */ /* 0x000fe2000e9a1010 */
[----:B------:R-:W-:-:S03]  /*20ae0*/  IMAD.WIDE R84, R2, 0x4, R84 ;  /* 0x0000000402547825 */ /* 0x000fc600078e0254 */
[----:B------:R-:W-:Y:S04]  /*20af0*/  LDGSTS.E [R82+0x70c00], desc[UR16][R4.64], !P4 ;  /* 0x70c0000004527fae */ /* 0x000fe8000e1a1010 */
[----:B------:R-:W4:Y:S01]  /*20b00*/  LDL.LU.64 R246, [R1+0x8] ;  /* 0x0000080001f67983 */ /* 0x000f220000300a00 */
[----:B---3--:R-:W-:-:S03]  /*20b10*/  IMAD.WIDE R242, R2, 0x4, R242 ;  /* 0x0000000402f27825 */ /* 0x008fc600078e02f2 */
[----:B-1----:R-:W3:Y:S04]  /*20b20*/  LDL.LU.64 R244, [R1] ;  /* 0x0000000001f47983 */ /* 0x002ee80000300a00 */
[----:B------:R1:W-:Y:S01]  /*20b30*/  STL.64 [R1+0x8c0], R4 ;  /* 0x0008c00401007387 */ /* 0x0003e20000100a00 */
[----:B------:R-:W-:-:S03]  /*20b40*/  IMAD.WIDE R248, R2, 0x4, R248 ;  /* 0x0000000402f87825 */ /* 0x000fc600078e02f8 */
[----:B------:R1:W-:Y:S04]  /*20b50*/  STL.64 [R1+0x8b8], R238 ;  /* 0x0008b8ee01007387 */ /* 0x0003e80000100a00 */
[----:B------:R-:W-:Y:S04]  /*20b60*/  LDGSTS.E [R82+0x70e00], desc[UR16][R238.64], !P4 ;  /* 0x70e00000ee527fae */ /* 0x000fe8000e1a1010 */
[----:B-1----:R-:W3:Y:S04]  /*20b70*/  LDL.LU.64 R4, [R1+0x1270] ;  /* 0x0012700001047983 */ /* 0x002ee80000300a00 */
[----:B------:R-:W-:Y:S04]  /*20b80*/  LDGSTS.E [R82+0x71000], desc[UR16][R240.64], !P1 ;  /* 0x71000000f0527fae */ /* 0x000fe8000c9a1010 */
[----:B------:R-:W3:Y:S04]  /*20b90*/  LDL.LU.64 R238, [R1+0x1268] ;  /* 0x0012680001ee7983 */ /* 0x000ee80000300a00 */
[----:B------:R1:W-:Y:S04]  /*20ba0*/  STL.64 [R1+0x8a8], R240 ;  /* 0x0008a8f001007387 */ /* 0x0003e80000100a00 */
[----:B------:R2:W-:Y:S04]  /*20bb0*/  STL.64 [R1+0x8a0], R84 ;  /* 0x0008a05401007387 */ /* 0x0005e80000100a00 */
[----:B------:R2:W-:Y:S04]  /*20bc0*/  LDGSTS.E [R82+0x71200], desc[UR16][R84.64], !P1 ;  /* 0x7120000054527fae */ /* 0x0005e8000c9a1010 */
[----:B-1----:R-:W3:Y:S04]  /*20bd0*/  LDL.LU.64 R240, [R1+0x1260] ;  /* 0x0012600001f07983 */ /* 0x002ee80000300a00 */
[----:B------:R1:W-:Y:S04]  /*20be0*/  STL.64 [R1+0x898], R242 ;  /* 0x000898f201007387 */ /* 0x0003e80000100a00 */
[----:B------:R1:W-:Y:S01]  /*20bf0*/  STL.64 [R1+0x890], R248 ;  /* 0x000890f801007387 */ /* 0x0003e20000100a00 */
[----:B------:R-:W-:Y:S01]  /*20c00*/  VIADD R0, R86, 0xfffffe39 ;  /* 0xfffffe3956007836 */ /* 0x000fe20000000000 */
[----:B--2---:R-:W-:Y:S01]  /*20c10*/  IADD3 R93, PT, PT, R93, -0x1c8, RZ ;  /* 0xfffffe385d5d7810 */ /* 0x004fe20007ffe0ff */
[----:B------:R-:W2:Y:S01]  /*20c20*/  LDC R86, c[0x0][0x3a0] ;  /* 0x0000e800ff567b82 */ /* 0x000ea20000000800 */
[----:B------:R-:W-:Y:S04]  /*20c30*/  LDGSTS.E [R82+0x71400], desc[UR16][R242.64], !P3 ;  /* 0x71400000f2527fae */ /* 0x000fe8000d9a1010 */
[----:B------:R-:W-:Y:S01]  /*20c40*/  LDGSTS.E [R82+0x71600], desc[UR16][R248.64], !P3 ;  /* 0x71600000f8527fae */ /* 0x000fe2000d9a1010 */
[----:B------:R-:W-:-:S02]  /*20c50*/  IMAD.WIDE R250, R2, 0x4, R250 ;  /* 0x0000000402fa7825 */ /* 0x000fc400078e02fa */
[----:B------:R-:W2:Y:S01]  /*20c60*/  LDC R85, c[0x0][0x3a0] ;  /* 0x0000e800ff557b82 */ /* 0x000ea20000000800 */
[----:B-1----:R-:W3:Y:S01]  /*20c70*/  LDL.LU.64 R242, [R1+0x1258] ;  /* 0x0012580001f27983 */ /* 0x002ee20000300a00 */
[----:B------:R-:W-:-:S06]  /*20c80*/  IMAD.WIDE R88, R2, 0x4, R88 ;  /* 0x0000000402587825 */ /* 0x000fcc00078e0258 */
[----:B------:R-:W1:Y:S01]  /*20c90*/  LDC R84, c[0x0][0x3a0] ;  /* 0x0000e800ff547b82 */ /* 0x000e620000000800 */
[----:B------:R-:W3:Y:S01]  /*20ca0*/  LDL.LU.64 R248, [R1+0x1250] ;  /* 0x0012500001f87983 */ /* 0x000ee20000300a00 */
[----:B------:R-:W-:-:S06]  /*20cb0*/  ISETP.GE.U32.AND P5, PT, R0, 0x7ffffdba, PT ;  /* 0x7ffffdba0000780c */ /* 0x000fcc0003fa6070 */
[----:B------:R-:W1:Y:S01]  /*20cc0*/  LDC R0, c[0x0][0x3a0] ;  /* 0x0000e800ff007b82 */ /* 0x000e620000000800 */
[----:B------:R-:W-:Y:S01]  /*20cd0*/  ISETP.GE.U32.AND P4, PT, R93, 0x7ffffdb9, PT ;  /* 0x7ffffdb95d00780c */ /* 0x000fe20003f86070 */
[----:B------:R2:W-:Y:S04]  /*20ce0*/  STL.64 [R1+0x888], R250 ;  /* 0x000888fa01007387 */ /* 0x0005e80000100a00 */
[----:B------:R1:W-:Y:S04]  /*20cf0*/  STL.64 [R1+0x878], R88 ;  /* 0x0008785801007387 */ /* 0x0003e80000100a00 */
[----:B------:R-:W-:Y:S04]  /*20d00*/  LDGSTS.E [R82+0x71800], desc[UR16][R250.64], !P5 ;  /* 0x71800000fa527fae */ /* 0x000fe8000e9a1010 */
[----:B------:R1:W-:Y:S04]  /*20d10*/  LDGSTS.E [R82+0x71a00], desc[UR16][R88.64], !P5 ;  /* 0x71a0000058527fae */ /* 0x0003e8000e9a1010 */
[----:B--2---:R-:W2:Y:S01]  /*20d20*/  LDL.LU.64 R250, [R1+0x1248] ;  /* 0x0012480001fa7983 */ /* 0x004ea20000300a00 */
[----:B-1----:R-:W-:-:S02]  /*20d30*/  VIADD R0, R0, 0xfffffe37 ;  /* 0xfffffe3700007836 */ /* 0x002fc40000000000 */
[----:B----4-:R-:W-:-:S03]  /*20d40*/  IMAD.WIDE R246, R2, 0x4, R246 ;  /* 0x0000000402f67825 */ /* 0x010fc600078e02f6 */
[----:B------:R-:W-:Y:S01]  /*20d50*/  ISETP.GE.U32.AND P1, PT, R0, 0x7ffffdb8, PT ;  /* 0x7ffffdb80000780c */ /* 0x000fe20003f26070 */
[----:B------:R-:W1:Y:S01]  /*20d60*/  LDC R88, c[0x0][0x3a0] ;  /* 0x0000e800ff587b82 */ /* 0x000e620000000800 */
[----:B------:R-:W-:Y:S01]  /*20d70*/  IADD3 R0, PT, PT, R87, -0x1cb, RZ ;  /* 0xfffffe3557007810 */ /* 0x000fe20007ffe0ff */
[----:B---3--:R-:W-:Y:S01]  /*20d80*/  IMAD.WIDE R244, R2, 0x4, R244 ;  /* 0x0000000402f47825 */ /* 0x008fe200078e02f4 */
[----:B------:R-:W-:Y:S02]  /*20d90*/  STL.64 [R1+0x870], R246 ;  /* 0x000870f601007387 */ /* 0x000fe40000100a00 */
[----:B------:R-:W-:Y:S01]  /*20da0*/  ISETP.GE.U32.AND P5, PT, R0, 0x7ffffdb6, PT ;  /* 0x7ffffdb60000780c */ /* 0x000fe20003fa6070 */
[----:B------:R-:W-:Y:S01]  /*20db0*/  VIADD R0, R86, 0xfffffe33 ;  /* 0xfffffe3356007836 */ /* 0x000fe20000000000 */
[----:B------:R3:W-:Y:S01]  /*20dc0*/  STL.64 [R1+0x860], R244 ;  /* 0x000860f401007387 */ /* 0x0007e20000100a00 */
[----:B------:R-:W-:Y:S01]  /*20dd0*/  VIADD R93, R201, 0xfffffe36 ;  /* 0xfffffe36c95d7836 */ /* 0x000fe20000000000 */
[----:B------:R-:W4:Y:S02]  /*20de0*/  LDC R89, c[0x0][0x3a0] ;  /* 0x0000e800ff597b82 */ /* 0x000f240000000800 */
[----:B------:R-:W-:Y:S01]  /*20df0*/  LDGSTS.E [R82+0x71c00], desc[UR16][R246.64], !P4 ;  /* 0x71c00000f6527fae */ /* 0x000fe2000e1a1010 */
[----:B------:R-:W-:Y:S01]  /*20e00*/  IMAD.WIDE R86, R2, 0x4, R248 ;  /* 0x0000000402567825 */ /* 0x000fe200078e02f8 */
[----:B------:R-:W-:-:S04]  /*20e10*/  MOV R248, R244 ;  /* 0x000000f400f87202 */ /* 0x000fc80000000f00 */
[----:B------:R-:W1:Y:S01]  /*20e20*/  LDC R201, c[0x0][0x3a0] ;  /* 0x0000e800ffc97b82 */ /* 0x000e620000000800 */
[----:B------:R-:W-:Y:S02]  /*20e30*/  IMAD.MOV.U32 R249, RZ, RZ, R245 ;  /* 0x000000fffff97224 */ /* 0x000fe400078e00f5 */
[----:B---3--:R-:W3:Y:S04]  /*20e40*/  LDL.LU.64 R244, [R1+0x1240] ;  /* 0x0012400001f47983 */ /* 0x008ee80000300a00 */
[----:B------:R-:W4:Y:S01]  /*20e50*/  LDL.LU.64 R246, [R1+0x1238] ;  /* 0x0012380001f67983 */ /* 0x000f220000300a00 */
[----:B------:R-:W-:Y:S01]  /*20e60*/  ISETP.GE.U32.AND P3, PT, R93, 0x7ffffdb7, PT ;  /* 0x7ffffdb75d00780c */ /* 0x000fe20003f66070 */
[----:B------:R-:W-:Y:S02]  /*20e70*/  VIADD R93, R252, 0xfffffe34 ;  /* 0xfffffe34fc5d7836 */ /* 0x000fe40000000000 */
[----:B------:R2:W-:Y:S02]  /*20e80*/  LDGSTS.E [R82+0x71e00], desc[UR16][R248.64], !P4 ;  /* 0x71e00000f8527fae */ /* 0x0005e4000e1a1010 */
[----:B--2---:R-:W-:Y:S01]  /*20e90*/  IMAD.WIDE R250, R2, 0x4, R250 ;  /* 0x0000000402fa7825 */ /* 0x004fe200078e02fa */
[----:B------:R-:W-:Y:S01]  /*20ea0*/  ISETP.GE.U32.AND P4, PT, R93, 0x7ffffdb5, PT ;  /* 0x7ffffdb55d00780c */ /* 0x000fe20003f86070 */
[----:B------:R-:W2:Y:S03]  /*20eb0*/  LDC R248, c[0x0][0x3a0] ;  /* 0x0000e800fff87b82 */ /* 0x000ea60000000800 */
[----:B------:R-:W-:Y:S01]  /*20ec0*/  LDGSTS.E [R82+0x72000], desc[UR16][R250.64], !P1 ;  /* 0x72000000fa527fae */ /* 0x000fe2000c9a1010 */
[----:B------:R-:W-:-:S03]  /*20ed0*/  VIADD R93, R85, 0xfffffe32 ;  /* 0xfffffe32555d7836 */ /* 0x000fc60000000000 */
[----:B------:R-:W-:Y:S01]  /*20ee0*/  STL.64 [R1+0x858], R250 ;  /* 0x000858fa01007387 */ /* 0x000fe20000100a00 */
[----:B------:R-:W1:Y:S03]  /*20ef0*/  LDC R249, c[0x0][0x3a0] ;  /* 0x0000e800fff97b82 */ /* 0x000e660000000800 */
[----:B------:R2:W-:Y:S01]  /*20f00*/  LDGSTS.E [R82+0x72200], desc[UR16][R86.64], !P1 ;  /* 0x7220000056527fae */ /* 0x0005e2000c9a1010 */
[----:B------:R-:W-:Y:S02]  /*20f10*/  ISETP.GE.U32.AND P1, PT, R0, 0x7ffffdb4, PT ;  /* 0x7ffffdb40000780c */ /* 0x000fe40003f26070 */
[----:B------:R-:W-:Y:S01]  /*20f20*/  IADD3 R0, PT, PT, R84, -0x1cf, RZ ;  /* 0xfffffe3154007810 */ /* 0x000fe20007ffe0ff */
[----:B------:R2:W-:Y:S01]  /*20f30*/  STL.64 [R1+0x850], R86 ;  /* 0x0008505601007387 */ /* 0x0005e20000100a00 */
[C---:B------:R-:W-:Y:S01]  /*20f40*/  IMAD.WIDE R84, R2.reuse, 0x4, R240 ;  /* 0x0000000402547825 */ /* 0x040fe200078e02f0 */
[----:B------:R-:W1:Y:S03]  /*20f50*/  LDC R252, c[0x0][0x3a0] ;  /* 0x0000e800fffc7b82 */ /* 0x000e660000000800 */
[----:B------:R-:W-:-:S05]  /*20f60*/  IMAD.WIDE R6, R2, 0x4, R6 ;  /* 0x0000000402067825 */ /* 0x000fca00078e0206 */
[----:B------:R-:W1:Y:S01]  /*20f70*/  LDC R240, c[0x0][0x3a0] ;  /* 0x0000e800fff07b82 */ /* 0x000e620000000800 */
[----:B--2---:R-:W-:-:S04]  /*20f80*/  IMAD.WIDE R86, R2, 0x4, R242 ;  /* 0x0000000402567825 */ /* 0x004fc800078e02f2 */
[----:B------:R-:W-:-:S03]  /*20f90*/  IMAD.WIDE R10, R2, 0x4, R10 ;  /* 0x00000004020a7825 */ /* 0x000fc600078e020a */
[----:B------:R-:W2:Y:S01]  /*20fa0*/  LDC R241, c[0x0][0x3a0] ;  /* 0x0000e800fff17b82 */ /* 0x000ea20000000800 */
[----:B------:R-:W-:-:S04]  /*20fb0*/  IMAD.WIDE R12, R2, 0x4, R12 ;  /* 0x00000004020c7825 */ /* 0x000fc800078e020c */
[----:B------:R-:W-:-:S04]  /*20fc0*/  IMAD.WIDE R14, R2, 0x4, R14 ;  /* 0x00000004020e7825 */ /* 0x000fc800078e020e */
[----:B---3--:R-:W-:-:S04]  /*20fd0*/  IMAD.WIDE R244, R2, 0x4, R244 ;  /* 0x0000000402f47825 */ /* 0x008fc800078e02f4 */
[----:B----4-:R-:W-:-:S05]  /*20fe0*/  IMAD.WIDE R246, R2, 0x4, R246 ;  /* 0x0000000402f67825 */ /* 0x010fca00078e02f6 */
[----:B------:R-:W-:Y:S04]  /*20ff0*/  STL.64 [R1+0x848], R246 ;  /* 0x000848f601007387 */ /* 0x000fe80000100a00 */
[----:B------:R-:W-:Y:S04]  /*21000*/  LDGSTS.E [R82+0x72400], desc[UR16][R246.64], !P3 ;  /* 0x72400000f6527fae */ /* 0x000fe8000d9a1010 */
[----:B------:R-:W-:Y:S04]  /*21010*/  STL.64 [R1+0x840], R244 ;  /* 0x000840f401007387 */ /* 0x000fe80000100a00 */
[----:B------:R-:W-:Y:S04]  /*21020*/  LDGSTS.E [R82+0x72600], desc[UR16][R244.64], !P3 ;  /* 0x72600000f4527fae */ /* 0x000fe8000d9a1010 */
[----:B------:R3:W-:Y:S04]  /*21030*/  STL.64 [R1+0x830], R86 ;  /* 0x0008305601007387 */ /* 0x0007e80000100a00 */
[----:B------:R3:W-:Y:S01]  /*21040*/  LDGSTS.E [R82+0x72800], desc[UR16][R86.64], !P5 ;  /* 0x7280000056527fae */ /* 0x0007e2000e9a1010 */
[----:B------:R-:W-:-:S03]  /*21050*/  ISETP.GE.U32.AND P3, PT, R93, 0x7ffffdb3, PT ;  /* 0x7ffffdb35d00780c */ /* 0x000fc60003f66070 */
[----:B------:R4:W-:Y:S04]  /*21060*/  STL.64 [R1+0x828], R84 ;  /* 0x0008285401007387 */ /* 0x0009e80000100a00 */
[----:B------:R4:W-:Y:S01]  /*21070*/  LDGSTS.E [R82+0x72a00], desc[UR16][R84.64], !P5 ;  /* 0x72a0000054527fae */ /* 0x0009e2000e9a1010 */
[----:B---3--:R-:W-:Y:S01]  /*21080*/  IMAD.WIDE R86, R2, 0x4, R238 ;  /* 0x0000000402567825 */ /* 0x008fe200078e02ee */
[----:B------:R-:W-:-:S03]  /*21090*/  ISETP.GE.U32.AND P5, PT, R0, 0x7ffffdb2, PT ;  /* 0x7ffffdb20000780c */ /* 0x000fc60003fa6070 */
[C---:B----4-:R-:W-:Y:S01]  /*210a0*/  IMAD.WIDE R84, R2.reuse, 0x4, R4 ;  /* 0x0000000402547825 */ /* 0x050fe200078e0204 */
[----:B------:R-:W-:Y:S03]  /*210b0*/  STL.64 [R1+0x818], R86 ;  /* 0x0008185601007387 */ /* 0x000fe60000100a00 */
[----:B------:R-:W-:Y:S01]  /*210c0*/  IMAD.WIDE R4, R2, 0x4, R8 ;  /* 0x0000000402047825 */ /* 0x000fe200078e0208 */
[----:B------:R-:W-:Y:S01]  /*210d0*/  LDGSTS.E [R82+0x72c00], desc[UR16][R86.64], !P4 ;  /* 0x72c0000056527fae */ /* 0x000fe2000e1a1010 */
[----:B------:R-:W3:Y:S03]  /*210e0*/  LDC R9, c[0x0][0x3a0] ;  /* 0x0000e800ff097b82 */ /* 0x000ee60000000800 */
[----:B------:R-:W-:Y:S01]  /*210f0*/  STL.64 [R1+0x810], R84 ;  /* 0x0008105401007387 */ /* 0x000fe20000100a00 */
[----:B-1----:R-:W-:-:S03]  /*21100*/  VIADD R93, R201, 0xfffffe30 ;  /* 0xfffffe30c95d7836 */ /* 0x002fc60000000000 */
[----:B------:R-:W-:Y:S01]  /*21110*/  LDGSTS.E [R82+0x72e00], desc[UR16][R84.64], !P4 ;  /* 0x72e0000054527fae */ /* 0x000fe2000e1a1010 */
[----:B------:R-:W-:Y:S01]  /*21120*/  VIADD R0, R88, 0xfffffe2f ;  /* 0xfffffe2f58007836 */ /* 0x000fe20000000000 */
[----:B------:R-:W1:Y:S02]  /*21130*/  LDC R8, c[0x0][0x3a0] ;  /* 0x0000e800ff087b82 */ /* 0x000e640000000800 */
[----:B------:R4:W-:Y:S04]  /*21140*/  STL.64 [R1+0x808], R6 ;  /* 0x0008080601007387 */ /* 0x0009e80000100a00 */
[----:B------:R4:W-:Y:S02]  /*21150*/  LDGSTS.E [R82+0x73000], desc[UR16][R6.64], !P1 ;  /* 0x7300000006527fae */ /* 0x0009e4000c9a1010 */
[----:B------:R-:W1:Y:S02]  /*21160*/  LDC R201, c[0x0][0x3a0] ;  /* 0x0000e800ffc97b82 */ /* 0x000e640000000800 */
[----:B------:R2:W-:Y:S04]  /*21170*/  STL.64 [R1+0x800], R4 ;  /* 0x0008000401007387 */ /* 0x0005e80000100a00 */
[----:B------:R2:W-:Y:S01]  /*21180*/  LDGSTS.E [R82+0x73200], desc[UR16][R4.64], !P1 ;  /* 0x7320000004527fae */ /* 0x0005e2000c9a1010 */
[----:B------:R-:W-:Y:S01]  /*21190*/  ISETP.GE.U32.AND P4, PT, R93, 0x7ffffdb1, PT ;  /* 0x7ffffdb15d00780c */ /* 0x000fe20003f86070 */
[----:B----4-:R-:W-:Y:S01]  /*211a0*/  IMAD.WIDE R6, R2, 0x4, R16 ;  /* 0x0000000402067825 */ /* 0x010fe200078e0210 */
[----:B------:R-:W-:Y:S01]  /*211b0*/  ISETP.GE.U32.AND P1, PT, R0, 0x7ffffdb0, PT ;  /* 0x7ffffdb00000780c */ /* 0x000fe20003f26070 */
[----:B------:R-:W-:Y:S04]  /*211c0*/  STL.64 [R1+0x7f8], R10 ;  /* 0x0007f80a01007387 */ /* 0x000fe80000100a00 */
[----:B------:R-:W-:Y:S01]  /*211d0*/  LDGSTS.E [R82+0x73400], desc[UR16][R10.64], !P3 ;  /* 0x734000000a527fae */ /* 0x000fe2000d9a1010 */
[----:B--2---:R-:W2:Y:S03]  /*211e0*/  LDC R5, c[0x0][0x3a0] ;  /* 0x0000e800ff057b82 */ /* 0x004ea60000000800 */
[----:B------:R4:W-:Y:S04]  /*211f0*/  STL.64 [R1+0x7e8], R12 ;  /* 0x0007e80c01007387 */ /* 0x0009e80000100a00 */
[----:B------:R4:W-:Y:S04]  /*21200*/  LDGSTS.E [R82+0x73600], desc[UR16][R12.64], !P3 ;  /* 0x736000000c527fae */ /* 0x0009e8000d9a1010 */
[----:B------:R1:W-:Y:S04]  /*21210*/  STL.64 [R1+0x7e0], R14 ;  /* 0x0007e00e01007387 */ /* 0x0003e80000100a00 */
[----:B------:R1:W-:Y:S01]  /*21220*/  LDGSTS.E [R82+0x73800], desc[UR16][R14.64], !P5 ;  /* 0x738000000e527fae */ /* 0x0003e2000e9a1010 */
[----:B------:R-:W-:-:S03]  /*21230*/  IADD3 R4, PT, PT, R248, -0x1d2, RZ ;  /* 0xfffffe2ef8047810 */ /* 0x000fc60007ffe0ff */
[----:B------:R3:W-:Y:S01]  /*21240*/  STL.64 [R1+0x7d0], R6 ;  /* 0x0007d00601007387 */ /* 0x0007e20000100a00 */
[----:B------:R-:W-:-:S03]  /*21250*/  IMAD.WIDE R16, R2, 0x4, R18 ;  /* 0x0000000402107825 */ /* 0x000fc600078e0212 */
[----:B------:R3:W-:Y:S01]  /*21260*/  LDGSTS.E [R82+0x73a00], desc[UR16][R6.64], !P5 ;  /* 0x73a0000006527fae */ /* 0x0007e2000e9a1010 */
[----:B------:R-:W-:Y:S02]  /*21270*/  VIADD R0, R249, 0xfffffe2d ;  /* 0xfffffe2df9007836 */ /* 0x000fe40000000000 */
[----:B----4-:R-:W-:Y:S01]  /*21280*/  IMAD.WIDE R12, R2, 0x4, R22 ;  /* 0x00000004020c7825 */ /* 0x010fe200078e0216 */
[----:B------:R-:W-:-:S03]  /*21290*/  ISETP.GE.U32.AND P3, PT, R4, 0x7ffffdaf, PT ;  /* 0x7ffffdaf0400780c */ /* 0x000fc60003f66070 */
[C---:B-1----:R-:W-:Y:S01]  /*212a0*/  IMAD.WIDE R14, R2.reuse, 0x4, R20 ;  /* 0x00000004020e7825 */ /* 0x042fe200078e0214 */
[----:B------:R1:W-:Y:S01]  /*212b0*/  STL.64 [R1+0x7c8], R16 ;  /* 0x0007c81001007387 */ /* 0x0003e20000100a00 */
[----:B---3--:R-:W3:Y:S02]  /*212c0*/  LDC R6, c[0x0][0x3a0] ;  /* 0x0000e800ff067b82 */ /* 0x008ee40000000800 */
[----:B------:R-:W-:Y:S01]  /*212d0*/  IMAD.WIDE R10, R2, 0x4, R24 ;  /* 0x00000004020a7825 */ /* 0x000fe200078e0218 */
[----:B------:R1:W-:Y:S01]  /*212e0*/  LDGSTS.E [R82+0x73c00], desc[UR16][R16.64], !P4 ;  /* 0x73c0000010527fae */ /* 0x0003e2000e1a1010 */
[----:B------:R-:W-:Y:S02]  /*212f0*/  ISETP.GE.U32.AND P5, PT, R0, 0x7ffffdae, PT ;  /* 0x7ffffdae0000780c */ /* 0x000fe40003fa6070 */
[----:B------:R-:W-:Y:S01]  /*21300*/  VIADD R4, R240, 0xfffffe2c ;  /* 0xfffffe2cf0047836 */ /* 0x000fe20000000000 */
[----:B------:R-:W-:Y:S01]  /*21310*/  STL.64 [R1+0x7c0], R14 ;  /* 0x0007c00e01007387 */ /* 0x000fe20000100a00 */
[----:B------:R-:W4:Y:S03]  /*21320*/  LDC R7, c[0x0][0x3a0] ;  /* 0x0000e800ff077b82 */ /* 0x000f260000000800 */
[----:B------:R-:W-:Y:S01]  /*21330*/  LDGSTS.E [R82+0x73e00], desc[UR16][R14.64], !P4 ;  /* 0x73e000000e527fae */ /* 0x000fe2000e1a1010 */
[----:B------:R-:W-:-:S03]  /*21340*/  ISETP.GE.U32.AND P4, PT, R4, 0x7ffffdad, PT ;  /* 0x7ffffdad0400780c */ /* 0x000fc60003f86070 */
[----:B------:R-:W-:Y:S04]  /*21350*/  STL.64 [R1+0x7b8], R12 ;  /* 0x0007b80c01007387 */ /* 0x000fe80000100a00 */
[----:B------:R-:W-:Y:S01]  /*21360*/  LDGSTS.E [R82+0x74000], desc[UR16][R12.64], !P1 ;  /* 0x740000000c527fae */ /* 0x000fe2000c9a1010 */
[----:B--2---:R-:W-:Y:S01]  /*21370*/  VIADD R4, R5, 0xfffffe2a ;  /* 0xfffffe2a05047836 */ /* 0x004fe20000000000 */
[----:B------:R-:W-:Y:S01]  /*21380*/  IADD3 R0, PT, PT, R241, -0x1d5, RZ ;  /* 0xfffffe2bf1007810 */ /* 0x000fe20007ffe0ff */
[----:B------:R-:W2:Y:S01]  /*21390*/  LDC R5, c[0x0][0x3a0] ;  /* 0x0000e800ff057b82 */ /* 0x000ea20000000800 */
[----:B------:R1:W-:Y:S04]  /*213a0*/  STL.64 [R1+0x7b0], R10 ;  /* 0x0007b00a01007387 */ /* 0x0003e80000100a00 */
[----:B------:R1:W-:Y:S01]  /*213b0*/  LDGSTS.E [R82+0x74200], desc[UR16][R10.64], !P1 ;  /* 0x742000000a527fae */ /* 0x0003e2000c9a1010 */
[----:B------:R-:W-:Y:S01]  /*213c0*/  IMAD.WIDE R18, R2, 0x4, R26 ;  /* 0x0000000402127825 */ /* 0x000fe200078e021a */
[----:B------:R-:W-:-:S03]  /*213d0*/  ISETP.GE.U32.AND P1, PT, R0, 0x7ffffdac, PT ;  /* 0x7ffffdac0000780c */ /* 0x000fc60003f26070 */
[C---:B-1----:R-:W-:Y:S01]  /*213e0*/  IMAD.WIDE R16, R2.reuse, 0x4, R28 ;  /* 0x0000000402107825 */ /* 0x042fe200078e021c */
[----:B------:R1:W-:Y:S01]  /*213f0*/  LDGSTS.E [R82+0x74400], desc[UR16][R18.64], !P3 ;  /* 0x7440000012527fae */ /* 0x0003e2000d9a1010 */
[----:B------:R-:W2:Y:S02]  /*21400*/  LDC R11, c[0x0][0x3a0] ;  /* 0x0000e800ff0b7b82 */ /* 0x000ea40000000800 */
[C---:B------:R-:W-:Y:S01]  /*21410*/  IMAD.WIDE R14, R2.reuse, 0x4, R30 ;  /* 0x00000004020e7825 */ /* 0x040fe200078e021e */
[----:B------:R1:W-:Y:S03]  /*21420*/  LDGSTS.E [R82+0x74600], desc[UR16][R16.64], !P3 ;  /* 0x7460000010527fae */ /* 0x0003e6000d9a1010 */
[----:B------:R-:W-:Y:S02]  /*21430*/  IMAD.WIDE R12, R2, 0x4, R32 ;  /* 0x00000004020c7825 */ /* 0x000fe400078e0220 */
[----:B------:R-:W2:Y:S02]  /*21440*/  LDC R10, c[0x0][0x3a0] ;  /* 0x0000e800ff0a7b82 */ /* 0x000ea40000000800 */
[----:B------:R-:W-:Y:S01]  /*21450*/  VIADD R0, R9, 0xfffffe29 ;  /* 0xfffffe2909007836 */ /* 0x000fe20000000000 */
[----:B------:R-:W-:Y:S01]  /*21460*/  ISETP.GE.U32.AND P3, PT, R4, 0x7ffffdab, PT ;  /* 0x7ffffdab0400780c */ /* 0x000fe20003f66070 */
[----:B------:R1:W-:Y:S01]  /*21470*/  LDGSTS.E [R82+0x74800], desc[UR16][R14.64], !P5 ;  /* 0x748000000e527fae */ /* 0x0003e2000e9a1010 */
[----:B---3--:R-:W-:-:S03]  /*21480*/  IADD3 R4, PT, PT, R6, -0x1d8, RZ ;  /* 0xfffffe2806047810 */ /* 0x008fc60007ffe0ff */
[----:B------:R1:W-:Y:S01]  /*21490*/  STL.64 [R1+0x7a0], R18 ;  /* 0x0007a01201007387 */ /* 0x0003e20000100a00 */
[----:B------:R-:W3:Y:S03]  /*214a0*/  LDC R6, c[0x0][0x3a0] ;  /* 0x0000e800ff067b82 */ /* 0x000ee60000000800 */
[----:B------:R4:W-:Y:S01]  /*214b0*/  LDGSTS.E [R82+0x74a00], desc[UR16][R12.64], !P5 ;  /* 0x74a000000c527fae */ /* 0x0009e2000e9a1010 */
[----:B------:R-:W-:-:S03]  /*214c0*/  ISETP.GE.U32.AND P5, PT, R0, 0x7ffffdaa, PT ;  /* 0x7ffffdaa0000780c */ /* 0x000fc60003fa6070 */
[----:B------:R4:W-:Y:S01]  /*214d0*/  STL.64 [R1+0x790], R16 ;  /* 0x0007901001007387 */ /* 0x0009e20000100a00 */
[----:B------:R-:W2:Y:S01]  /*214e0*/  LDC R9, c[0x0][0x3a0] ;  /* 0x0000e800ff097b82 */ /* 0x000ea20000000800 */
[C---:B-1----:R-:W-:Y:S02]  /*214f0*/  IMAD.WIDE R18, R2.reuse, 0x4, R34 ;  /* 0x0000000402127825 */ /* 0x042fe400078e0222 */
[----:B------:R1:W-:Y:S04]  /*21500*/  STL.64 [R1+0x788], R14 ;  /* 0x0007880e01007387 */ /* 0x0003e80000100a00 */
[----:B------:R1:W-:Y:S01]  /*21510*/  STL.64 [R1+0x780], R12 ;  /* 0x0007800c01007387 */ /* 0x0003e20000100a00 */
[----:B----4-:R-:W-:-:S03]  /*21520*/  IMAD.WIDE R16, R2, 0x4, R36 ;  /* 0x0000000402107825 */ /* 0x010fc600078e0224 */
[----:B------:R4:W-:Y:S01]  /*21530*/  STL.64 [R1+0x770], R18 ;  /* 0x0007701201007387 */ /* 0x0009e20000100a00 */
[----:B-1----:R-:W-:-:S03]  /*21540*/  IMAD.WIDE R14, R2, 0x4, R38 ;  /* 0x00000004020e7825 */ /* 0x002fc600078e0226 */
[----:B------:R4:W-:Y:S01]  /*21550*/  LDGSTS.E [R82+0x74c00], desc[UR16][R18.64], !P4 ;  /* 0x74c0000012527fae */ /* 0x0009e2000e1a1010 */
[----:B------:R-:W-:-:S03]  /*21560*/  IMAD.WIDE R12, R2, 0x4, R40 ;  /* 0x00000004020c7825 */ /* 0x000fc600078e0228 */
[----:B------:R1:W-:Y:S01]  /*21570*/  STL.64 [R1+0x758], R16 ;  /* 0x0007581001007387 */ /* 0x0003e20000100a00 */
[----:B------:R-:W-:-:S03]  /*21580*/  VIADD R0, R8, 0xfffffe27 ;  /* 0xfffffe2708007836 */ /* 0x000fc60000000000 */
[----:B------:R1:W-:Y:S01]  /*21590*/  LDGSTS.E [R82+0x74e00], desc[UR16][R16.64], !P4 ;  /* 0x74e0000010527fae */ /* 0x0003e2000e1a1010 */
[----:B------:R-:W3:Y:S01]  /*215a0*/  LDC R8, c[0x0][0x3a0] ;  /* 0x0000e800ff087b82 */ /* 0x000ee20000000800 */
[----:B------:R-:W-:Y:S01]  /*215b0*/  ISETP.GE.U32.AND P4, PT, R4, 0x7ffffda9, PT ;  /* 0x7ffffda90400780c */ /* 0x000fe20003f86070 */
[C---:B----4-:R-:W-:Y:S01]  /*215c0*/  IMAD.WIDE R18, R2.reuse, 0x4, R42 ;  /* 0x0000000402127825 */ /* 0x050fe200078e022a */
[----:B------:R4:W-:Y:S03]  /*215d0*/  STL.64 [R1+0x748], R14 ;  /* 0x0007480e01007387 */ /* 0x0009e60000100a00 */
[----:B------:R-:W-:Y:S01]  /*215e0*/  VIADD R4, R7, 0xfffffe26 ;  /* 0xfffffe2607047836 */ /* 0x000fe20000000000 */
[----:B------:R4:W-:Y:S01]  /*215f0*/  LDGSTS.E [R82+0x75000], desc[UR16][R14.64], !P1 ;  /* 0x750000000e527fae */ /* 0x0009e2000c9a1010 */
[----:B------:R-:W3:Y:S01]  /*21600*/  LDC R7, c[0x0][0x3a0] ;  /* 0x0000e800ff077b82 */ /* 0x000ee20000000800 */
[----:B-1----:R-:W-:-:S02]  /*21610*/  IMAD.WIDE R16, R2, 0x4, R44 ;  /* 0x0000000402107825 */ /* 0x002fc400078e022c */
[----:B------:R1:W-:Y:S04]  /*21620*/  STL.64 [R1+0x730], R12 ;  /* 0x0007300c01007387 */ /* 0x0003e80000100a00 */
[----:B------:R1:W-:Y:S01]  /*21630*/  LDGSTS.E [R82+0x75200], desc[UR16][R12.64], !P1 ;  /* 0x752000000c527fae */ /* 0x0003e2000c9a1010 */
[----:B------:R-:W-:Y:S01]  /*21640*/  ISETP.GE.U32.AND P1, PT, R0, 0x7ffffda8, PT ;  /* 0x7ffffda80000780c */ /* 0x000fe20003f26070 */
[C---:B----4-:R-:W-:Y:S01]  /*21650*/  IMAD.WIDE R14, R2.reuse, 0x4, R46 ;  /* 0x00000004020e7825 */ /* 0x050fe200078e022e */
[----:B--2---:R-:W-:Y:S01]  /*21660*/  IADD3 R0, PT, PT, R11, -0x1db, RZ ;  /* 0xfffffe250b007810 */ /* 0x004fe20007ffe0ff */
[----:B------:R2:W-:Y:S01]  /*21670*/  LDGSTS.E [R82+0x75400], desc[UR16][R18.64], !P3 ;  /* 0x7540000012527fae */ /* 0x0005e2000d9a1010 */
[----:B------:R-:W4:Y:S03]  /*21680*/  LDC R11, c[0x0][0x3a0] ;  /* 0x0000e800ff0b7b82 */ /* 0x000f260000000800 */
[----:B------:R2:W-:Y:S01]  /*21690*/  LDGSTS.E [R82+0x75600], desc[UR16][R16.64], !P3 ;  /* 0x7560000010527fae */ /* 0x0005e2000d9a1010 */
[----:B-1----:R-:W-:Y:S01]  /*216a0*/  IMAD.WIDE R12, R2, 0x4, R48 ;  /* 0x00000004020c7825 */ /* 0x002fe200078e0230 */
[----:B------:R-:W-:-:S02]  /*216b0*/  ISETP.GE.U32.AND P3, PT, R4, 0x7ffffda7, PT ;  /* 0x7ffffda70400780c */ /* 0x000fc40003f66070 */
[----:B------:R1:W-:Y:S01]  /*216c0*/  LDGSTS.E [R82+0x75800], desc[UR16][R14.64], !P5 ;  /* 0x758000000e527fae */ /* 0x0003e2000e9a1010 */
[----:B------:R-:W-:-:S03]  /*216d0*/  VIADD R4, R5, 0xfffffe24 ;  /* 0xfffffe2405047836 */ /* 0x000fc60000000000 */
[----:B------:R1:W-:Y:S01]  /*216e0*/  LDGSTS.E [R82+0x75a00], desc[UR16][R12.64], !P5 ;  /* 0x75a000000c527fae */ /* 0x0003e2000e9a1010 */
[----:B------:R-:W-:Y:S01]  /*216f0*/  ISETP.GE.U32.AND P5, PT, R0, 0x7ffffda6, PT ;  /* 0x7ffffda60000780c */ /* 0x000fe20003fa6070 */
[----:B------:R-:W4:Y:S01]  /*21700*/  LDC R5, c[0x0][0x3a0] ;  /* 0x0000e800ff057b82 */ /* 0x000f220000000800 */
[----:B------:R-:W-:Y:S01]  /*21710*/  VIADD R0, R10, 0xfffffe23 ;  /* 0xfffffe230a007836 */ /* 0x000fe20000000000 */
[----:B------:R2:W-:Y:S04]  /*21720*/  STL.64 [R1+0x728], R18 ;  /* 0x0007281201007387 */ /* 0x0005e80000100a00 */
[----:B------:R1:W-:Y:S02]  /*21730*/  STL.64 [R1+0x710], R16 ;  /* 0x0007101001007387 */ /* 0x0003e40000100a00 */
[----:B------:R-:W4:Y:S02]  /*21740*/  LDC R10, c[0x0][0x3a0] ;  /* 0x0000e800ff0a7b82 */ /* 0x000f240000000800 */
[----:B------:R3:W-:Y:S01]  /*21750*/  STL.64 [R1+0x6f8], R14 ;  /* 0x0006f80e01007387 */ /* 0x0007e20000100a00 */
[----:B--2---:R-:W-:-:S03]  /*21760*/  IMAD.WIDE R18, R2, 0x4, R50 ;  /* 0x0000000402127825 */ /* 0x004fc600078e0232 */
[----:B------:R2:W-:Y:S01]  /*21770*/  STL.64 [R1+0x6f0], R12 ;  /* 0x0006f00c01007387 */ /* 0x0005e20000100a00 */
[----:B-1----:R-:W-:-:S03]  /*21780*/  IMAD.WIDE R16, R2, 0x4, R52 ;  /* 0x0000000402107825 */ /* 0x002fc600078e0234 */
[----:B------:R1:W-:Y:S01]  /*21790*/  STL.64 [R1+0x6d0], R18 ;  /* 0x0006d01201007387 */ /* 0x0003e20000100a00 */
[----:B---3--:R-:W-:-:S03]  /*217a0*/  IMAD.WIDE R14, R2, 0x4, R54 ;  /* 0x00000004020e7825 */ /* 0x008fc600078e0236 */
[----:B------:R1:W-:Y:S01]  /*217b0*/  LDGSTS.E [R82+0x75c00], desc[UR16][R18.64], !P4 ;  /* 0x75c0000012527fae */ /* 0x0003e2000e1a1010 */
[----:B--2---:R-:W-:-:S03]  /*217c0*/  IMAD.WIDE R12, R2, 0x4, R56 ;  /* 0x00000004020c7825 */ /* 0x004fc600078e0238 */
[----:B------:R2:W-:Y:S04]  /*217d0*/  STL.64 [R1+0x6b8], R16 ;  /* 0x0006b81001007387 */ /* 0x0005e80000100a00 */
[----:B------:R2:W-:Y:S01]  /*217e0*/  LDGSTS.E [R82+0x75e00], desc[UR16][R16.64], !P4 ;  /* 0x75e0000010527fae */ /* 0x0005e2000e1a1010 */
[----:B------:R-:W-:Y:S01]  /*217f0*/  ISETP.GE.U32.AND P4, PT, R4, 0x7ffffda5, PT ;  /* 0x7ffffda50400780c */ /* 0x000fe20003f86070 */
[----:B-1----:R-:W-:Y:S02]  /*21800*/  IMAD.WIDE R18, R2, 0x4, R58 ;  /* 0x0000000402127825 */ /* 0x002fe400078e023a */
[----:B------:R1:W-:Y:S01]  /*21810*/  STL.64 [R1+0x3c0], R14 ;  /* 0x0003c00e01007387 */ /* 0x0003e20000100a00 */
[----:B------:R-:W-:Y:S02]  /*21820*/  IADD3 R4, PT, PT, R6, -0x1de, RZ ;  /* 0xfffffe2206047810 */ /* 0x000fe40007ffe0ff */
[----:B------:R-:W3:Y:S01]  /*21830*/  LDC R6, c[0x0][0x3a0] ;  /* 0x0000e800ff067b82 */ /* 0x000ee20000000800 */
[----:B------:R1:W-:Y:S01]  /*21840*/  LDGSTS.E [R82+0x76000], desc[UR16][R14.64], !P1 ;  /* 0x760000000e527fae */ /* 0x0003e2000c9a1010 */
[----:B--2---:R-:W-:-:S03]  /*21850*/  IMAD.WIDE R16, R2, 0x4, R60 ;  /* 0x0000000402107825 */ /* 0x004fc600078e023c */
[----:B------:R2:W-:Y:S04]  /*21860*/  STL.64 [R1+0x3b8], R12 ;  /* 0x0003b80c01007387 */ /* 0x0005e80000100a00 */
[----:B------:R2:W-:Y:S01]  /*21870*/  LDGSTS.E [R82+0x76200], desc[UR16][R12.64], !P1 ;  /* 0x762000000c527fae */ /* 0x0005e2000c9a1010 */
[----:B------:R-:W-:Y:S01]  /*21880*/  ISETP.GE.U32.AND P1, PT, R0, 0x7ffffda4, PT ;  /* 0x7ffffda40000780c */ /* 0x000fe20003f26070 */
[----:B-1----:R-:W-:Y:S02]  /*21890*/  IMAD.WIDE R14, R2, 0x4, R62 ;  /* 0x00000004020e7825 */ /* 0x002fe400078e023e */
[----:B------:R1:W-:Y:S02]  /*218a0*/  LDGSTS.E [R82+0x76400], desc[UR16][R18.64], !P3 ;  /* 0x7640000012527fae */ /* 0x0003e4000d9a1010 */
[----:B------:R-:W-:-:S02]  /*218b0*/  VIADD R0, R9, 0xfffffe21 ;  /* 0xfffffe2109007836 */ /* 0x000fc40000000000 */
[----:B------:R1:W-:Y:S01]  /*218c0*/  LDGSTS.E [R82+0x76600], desc[UR16][R16.64], !P3 ;  /* 0x7660000010527fae */ /* 0x0003e2000d9a1010 */
[----:B--2---:R-:W-:Y:S01]  /*218d0*/  IMAD.WIDE R12, R2, 0x4, R64 ;  /* 0x00000004020c7825 */ /* 0x004fe200078e0240 */
[----:B------:R-:W-:Y:S02]  /*218e0*/  ISETP.GE.U32.AND P3, PT, R4, 0x7ffffda3, PT ;  /* 0x7ffffda30400780c */ /* 0x000fe40003f66070 */
[----:B------:R2:W-:Y:S01]  /*218f0*/  LDGSTS.E [R82+0x76800], desc[UR16][R14.64], !P5 ;  /* 0x768000000e527fae */ /* 0x0005e2000e9a1010 */
[----:B------:R-:W3:Y:S01]  /*21900*/  LDC R9, c[0x0][0x3a0] ;  /* 0x0000e800ff097b82 */ /* 0x000ee20000000800 */
[----:B------:R-:W-:Y:S02]  /*21910*/  VIADD R4, R8, 0xfffffe20 ;  /* 0xfffffe2008047836 */ /* 0x000fe40000000000 */
[----:B------:R1:W-:Y:S04]  /*21920*/  STL.64 [R1+0x3b0], R18 ;  /* 0x0003b01201007387 */ /* 0x0003e80000100a00 */
[----:B------:R2:W-:Y:S01]  /*21930*/  LDGSTS.E [R82+0x76a00], desc[UR16][R12.64], !P5 ;  /* 0x76a000000c527fae */ /* 0x0005e2000e9a1010 */
[----:B------:R-:W-:Y:S01]  /*21940*/  ISETP.GE.U32.AND P5, PT, R0, 0x7ffffda2, PT ;  /* 0x7ffffda20000780c */ /* 0x000fe20003fa6070 */
[----:B------:R-:W3:Y:S02]  /*21950*/  LDC R8, c[0x0][0x3a0] ;  /* 0x0000e800ff087b82 */ /* 0x000ee40000000800 */
[----:B------:R2:W-:Y:S01]  /*21960*/  STL.64 [R1+0x3a8], R16 ;  /* 0x0003a81001007387 */ /* 0x0005e20000100a00 */
[----:B-1----:R-:W-:-:S03]  /*21970*/  IMAD.WIDE R18, R2, 0x4, R66 ;  /* 0x0000000402127825 */ /* 0x002fc600078e0242 */
[----:B------:R1:W-:Y:S01]  /*21980*/  STL.64 [R1+0x3a0], R14 ;  /* 0x0003a00e01007387 */ /* 0x0003e20000100a00 */
[----:B----4-:R-:W-:Y:S02]  /*21990*/  IADD3 R0, PT, PT, R11, -0x1e1, RZ ;  /* 0xfffffe1f0b007810 */ /* 0x010fe40007ffe0ff */
[----:B------:R-:W4:Y:S01]  /*219a0*/  LDC R11, c[0x0][0x3a0] ;  /* 0x0000e800ff0b7b82 */ /* 0x000f220000000800 */
[----:B------:R1:W-:Y:S01]  /*219b0*/  STL.64 [R1+0x398], R12 ;  /* 0x0003980c01007387 */ /* 0x0003e20000100a00 */
[----:B--2---:R-:W-:-:S03]  /*219c0*/  IMAD.WIDE R16, R2, 0x4, R68 ;  /* 0x0000000402107825 */ /* 0x004fc600078e0244 */
[----:B------:R2:W-:Y:S01]  /*219d0*/  STL.64 [R1+0x390], R18 ;  /* 0x0003901201007387 */ /* 0x0005e20000100a00 */
[----:B-1----:R-:W-:-:S03]  /*219e0*/  IMAD.WIDE R14, R2, 0x4, R70 ;  /* 0x00000004020e7825 */ /* 0x002fc600078e0246 */
[----:B------:R2:W-:Y:S01]  /*219f0*/  LDGSTS.E [R82+0x76c00], desc[UR16][R18.64], !P4 ;  /* 0x76c0000012527fae */ /* 0x0005e2000e1a1010 */
[----:B------:R-:W-:-:S03]  /*21a00*/  IMAD.WIDE R12, R2, 0x4, R72 ;  /* 0x00000004020c7825 */ /* 0x000fc600078e0248 */
[----:B------:R1:W-:Y:S04]  /*21a10*/  STL.64 [R1+0x388], R16 ;  /* 0x0003881001007387 */ /* 0x0003e80000100a00 */
[----:B------:R1:W-:Y:S01]  /*21a20*/  LDGSTS.E [R82+0x76e00], desc[UR16][R16.64], !P4 ;  /* 0x76e0000010527fae */ /* 0x0003e2000e1a1010 */
[----:B------:R-:W-:Y:S01]  /*21a30*/  ISETP.GE.U32.AND P4, PT, R4, 0x7ffffda1, PT ;  /* 0x7ffffda10400780c */ /* 0x000fe20003f86070 */
[----:B------:R-:W-:Y:S02]  /*21a40*/  VIADD R4, R5, 0xfffffe1e ;  /* 0xfffffe1e05047836 */ /* 0x000fe40000000000 */
[C---:B--2---:R-:W-:Y:S01]  /*21a50*/  IMAD.WIDE R18, R2.reuse, 0x4, R74 ;  /* 0x0000000402127825 */ /* 0x044fe200078e024a */
[----:B------:R2:W-:Y:S01]  /*21a60*/  STL.64 [R1+0x380], R14 ;  /* 0x0003800e01007387 */ /* 0x0005e20000100a00 */
[----:B------:R-:W3:Y:S03]  /*21a70*/  LDC R5, c[0x0][0x3a0] ;  /* 0x0000e800ff057b82 */ /* 0x000ee60000000800 */
[----:B------:R2:W-:Y:S01]  /*21a80*/  LDGSTS.E [R82+0x77000], desc[UR16][R14.64], !P1 ;  /* 0x770000000e527fae */ /* 0x0005e2000c9a1010 */
[----:B-1----:R-:W-:-:S03]  /*21a90*/  IMAD.WIDE R16, R2, 0x4, R76 ;  /* 0x0000000402107825 */ /* 0x002fc600078e024c */
[----:B------:R1:W-:Y:S04]  /*21aa0*/  STL.64 [R1+0x378], R12 ;  /* 0x0003780c01007387 */ /* 0x0003e80000100a00 */
[----:B------:R1:W-:Y:S01]  /*21ab0*/  LDGSTS.E [R82+0x77200], desc[UR16][R12.64], !P1 ;  /* 0x772000000c527fae */ /* 0x0003e2000c9a1010 */
[----:B------:R-:W-:Y:S01]  /*21ac0*/  ISETP.GE.U32.AND P1, PT, R0, 0x7ffffda0, PT ;  /* 0x7ffffda00000780c */ /* 0x000fe20003f26070 */
[----:B------:R-:W-:Y:S02]  /*21ad0*/  VIADD R0, R10, 0xfffffe1d ;  /* 0xfffffe1d0a007836 */ /* 0x000fe40000000000 */
[C---:B--2---:R-:W-:Y:S01]  /*21ae0*/  IMAD.WIDE R14, R2.reuse, 0x4, R78 ;  /* 0x00000004020e7825 */ /* 0x044fe200078e024e */
[----:B------:R2:W-:Y:S01]  /*21af0*/  LDGSTS.E [R82+0x77400], desc[UR16][R18.64], !P3 ;  /* 0x7740000012527fae */ /* 0x0005e2000d9a1010 */
[----:B------:R-:W4:Y:S03]  /*21b00*/  LDC R10, c[0x0][0x3a0] ;  /* 0x0000e800ff0a7b82 */ /* 0x000f260000000800 */
[----:B------:R2:W-:Y:S01]  /*21b10*/  LDGSTS.E [R82+0x77600], desc[UR16][R16.64], !P3 ;  /* 0x7760000010527fae */ /* 0x0005e2000d9a1010 */
[----:B-1----:R-:W-:Y:S01]  /*21b20*/  IMAD.WIDE R12, R2, 0x4, R80 ;  /* 0x00000004020c7825 */ /* 0x002fe200078e0250 */
[----:B------:R-:W-:-:S02]  /*21b30*/  ISETP.GE.U32.AND P3, PT, R4, 0x7ffffd9f, PT ;  /* 0x7ffffd9f0400780c */ /* 0x000fc40003f66070 */
[----:B------:R1:W-:Y:S04]  /*21b40*/  LDGSTS.E [R82+0x77800], desc[UR16][R14.64], !P5 ;  /* 0x778000000e527fae */ /* 0x0003e8000e9a1010 */
[----:B------:R2:W-:Y:S04]  /*21b50*/  STL.64 [R1+0x370], R18 ;  /* 0x0003701201007387 */ /* 0x0005e80000100a00 */
[----:B------:R1:W-:Y:S01]  /*21b60*/  LDGSTS.E [R82+0x77a00], desc[UR16][R12.64], !P5 ;  /* 0x77a000000c527fae */ /* 0x0003e2000e9a1010 */
[----:B------:R-:W-:-:S03]  /*21b70*/  ISETP.GE.U32.AND P5, PT, R0, 0x7ffffd9e, PT ;  /* 0x7ffffd9e0000780c */ /* 0x000fc60003fa6070 */
[----:B------:R1:W-:Y:S01]  /*21b80*/  STL.64 [R1+0x368], R16 ;  /* 0x0003681001007387 */ /* 0x0003e20000100a00 */
[----:B--2---:R-:W-:-:S03]  /*21b90*/  IMAD.WIDE R18, R2, 0x4, R94 ;  /* 0x0000000402127825 */ /* 0x004fc600078e025e */
[----:B------:R2:W-:Y:S01]  /*21ba0*/  STL.64 [R1+0x360], R14 ;  /* 0x0003600e01007387 */ /* 0x0005e20000100a00 */
[----:B------:R-:W-:Y:S01]  /*21bb0*/  IADD3 R4, PT, PT, R7, -0x1e4, RZ ;  /* 0xfffffe1c07047810 */ /* 0x000fe20007ffe0ff */
[----:B---3--:R-:W-:Y:S02]  /*21bc0*/  VIADD R0, R9, 0xfffffe1b ;  /* 0xfffffe1b09007836 */ /* 0x008fe40000000000 */
[----:B------:R3:W-:Y:S01]  /*21bd0*/  STL.64 [R1+0x358], R12 ;  /* 0x0003580c01007387 */ /* 0x0007e20000100a00 */
[----:B------:R-:W4:Y:S01]  /*21be0*/  LDC R9, c[0x0][0x3a0] ;  /* 0x0000e800ff097b82 */ /* 0x000f220000000800 */
[C---:B-1----:R-:W-:Y:S02]  /*21bf0*/  IMAD.WIDE R16, R2.reuse, 0x4, R96 ;  /* 0x0000000402107825 */ /* 0x042fe400078e0260 */
[----:B------:R1:W-:Y:S02]  /*21c00*/  STL.64 [R1+0x350], R18 ;  /* 0x0003501201007387 */ /* 0x0003e40000100a00 */
[----:B--2---:R-:W-:-:S02]  /*21c10*/  IMAD.WIDE R14, R2, 0x4, R98 ;  /* 0x00000004020e7825 */ /* 0x004fc400078e0262 */
[----:B------:R1:W-:Y:S01]  /*21c20*/  LDGSTS.E [R82+0x77c00], desc[UR16][R18.64], !P4 ;  /* 0x77c0000012527fae */ /* 0x0003e2000e1a1010 */
[----:B------:R-:W2:Y:S01]  /*21c30*/  LDC R7, c[0x0][0x3a0] ;  /* 0x0000e800ff077b82 */ /* 0x000ea20000000800 */
[----:B---3--:R-:W-:Y:S02]  /*21c40*/  IMAD.WIDE R12, R2, 0x4, R100 ;  /* 0x00000004020c7825 */ /* 0x008fe400078e0264 */
[----:B------:R3:W-:Y:S04]  /*21c50*/  STL.64 [R1+0x340], R16 ;  /* 0x0003401001007387 */ /* 0x0007e80000100a00 */
[----:B------:R3:W-:Y:S01]  /*21c60*/  LDGSTS.E [R82+0x77e00], desc[UR16][R16.64], !P4 ;  /* 0x77e0000010527fae */ /* 0x0007e2000e1a1010 */
[----:B------:R-:W-:Y:S01]  /*21c70*/  ISETP.GE.U32.AND P4, PT, R4, 0x7ffffd9d, PT ;  /* 0x7ffffd9d0400780c */ /* 0x000fe20003f86070 */
[----:B-1----:R-:W-:-:S02]  /*21c80*/  IMAD.WIDE R18, R2, 0x4, R102 ;  /* 0x0000000402127825 */ /* 0x002fc400078e0266 */
[----:B------:R1:W-:Y:S04]  /*21c90*/  STL.64 [R1+0x338], R14 ;  /* 0x0003380e01007387 */ /* 0x0003e80000100a00 */
[----:B------:R1:W-:Y:S01]  /*21ca0*/  LDGSTS.E [R82+0x78000], desc[UR16][R14.64], !P1 ;  /* 0x780000000e527fae */ /* 0x0003e2000c9a1010 */
[----:B------:R-:W-:Y:S02]  /*21cb0*/  VIADD R4, R8, 0xfffffe1a ;  /* 0xfffffe1a08047836 */ /* 0x000fe40000000000 */
[C---:B---3--:R-:W-:Y:S01]  /*21cc0*/  IMAD.WIDE R16, R2.reuse, 0x4, R104 ;  /* 0x0000000402107825 */ /* 0x048fe200078e0268 */
[----:B------:R3:W-:Y:S01]  /*21cd0*/  STL.64 [R1+0x328], R12 ;  /* 0x0003280c01007387 */ /* 0x0007e20000100a00 */
[----:B------:R-:W2:Y:S03]  /*21ce0*/  LDC R8, c[0x0][0x3a0] ;  /* 0x0000e800ff087b82 */ /* 0x000ea60000000800 */
[----:B------:R3:W-:Y:S01]  /*21cf0*/  LDGSTS.E [R82+0x78200], desc[UR16][R12.64], !P1 ;  /* 0x782000000c527fae */ /* 0x0007e2000c9a1010 */
[----:B-1----:R-:W-:-:S03]  /*21d00*/  IMAD.WIDE R14, R2, 0x4, R106 ;  /* 0x00000004020e7825 */ /* 0x002fc600078e026a */
[----:B------:R1:W-:Y:S01]  /*21d10*/  STL.64 [R1+0x320], R18 ;  /* 0x0003201201007387 */ /* 0x0003e20000100a00 */
[----:B------:R-:W-:-:S03]  /*21d20*/  ISETP.GE.U32.AND P1, PT, R0, 0x7ffffd9c, PT ;  /* 0x7ffffd9c0000780c */ /* 0x000fc60003f26070 */
[----:B------:R1:W-:Y:S01]  /*21d30*/  LDGSTS.E [R82+0x78400], desc[UR16][R18.64], !P3 ;  /* 0x7840000012527fae */ /* 0x0003e2000d9a1010 */
[----:B---3--:R-:W-:-:S03]  /*21d40*/  IMAD.WIDE R12, R2, 0x4, R108 ;  /* 0x00000004020c7825 */ /* 0x008fc600078e026c */
[----:B------:R-:W-:Y:S04]  /*21d50*/  STL.64 [R1+0x310], R16 ;  /* 0x0003101001007387 */ /* 0x000fe80000100a00 */
[----:B------:R-:W-:Y:S04]  /*21d60*/  LDGSTS.E [R82+0x78600], desc[UR16][R16.64], !P3 ;  /* 0x7860000010527fae */ /* 0x000fe8000d9a1010 */
[----:B------:R-:W-:Y:S04]  /*21d70*/  STL.64 [R1+0x308], R14 ;  /* 0x0003080e01007387 */ /* 0x000fe80000100a00 */
[----:B------:R-:W-:Y:S01]  /*21d80*/  LDGSTS.E [R82+0x78800], desc[UR16][R14.64], !P5 ;  /* 0x788000000e527fae */ /* 0x000fe2000e9a1010 */
[----:B------:R-:W-:-:S03]  /*21d90*/  IMAD.WIDE R20, R2, 0x4, R110 ;  /* 0x0000000402147825 */ /* 0x000fc600078e026e */
[----:B------:R3:W-:Y:S04]  /*21da0*/  STL.64 [R1+0x2f8], R12 ;  /* 0x0002f80c01007387 */ /* 0x0007e80000100a00 */
[----:B------:R3:W-:Y:S01]  /*21db0*/  LDGSTS.E [R82+0x78a00], desc[UR16][R12.64], !P5 ;  /* 0x78a000000c527fae */ /* 0x0007e2000e9a1010 */
[----:B----4-:R-:W-:Y:S01]  /*21dc0*/  IADD3 R0, PT, PT, R11, -0x1e7, RZ ;  /* 0xfffffe190b007810 */ /* 0x010fe20007ffe0ff */
[----:B-1----:R-:W-:Y:S01]  /*21dd0*/  IMAD.WIDE R18, R2, 0x4, R112 ;  /* 0x0000000402127825 */ /* 0x002fe200078e0270 */
[----:B------:R-:W-:Y:S01]  /*21de0*/  ISETP.GE.U32.AND P3, PT, R4, 0x7ffffd9b, PT ;  /* 0x7ffffd9b0400780c */ /* 0x000fe20003f66070 */
[----:B------:R-:W1:Y:S01]  /*21df0*/  LDC R11, c[0x0][0x3a0] ;  /* 0x0000e800ff0b7b82 */ /* 0x000e620000000800 */
[----:B------:R4:W-:Y:S01]  /*21e00*/  LDGSTS.E [R82+0x78c00], desc[UR16][R20.64], !P4 ;  /* 0x78c0000014527fae */ /* 0x0009e2000e1a1010 */
[----:B------:R-:W-:-:S06]  /*21e10*/  VIADD R4, R6, 0xfffffe18 ;  /* 0xfffffe1806047836 */ /* 0x000fcc0000000000 */
[----:B---3--:R-:W3:Y:S01]  /*21e20*/  LDC R12, c[0x0][0x3a0] ;  /* 0x0000e800ff0c7b82 */ /* 0x008ee20000000800 */
[----:B------:R-:W-:Y:S01]  /*21e30*/  IMAD.WIDE R16, R2, 0x4, R114 ;  /* 0x0000000402107825 */ /* 0x000fe200078e0272 */
[----:B------:R-:W-:Y:S01]  /*21e40*/  ISETP.GE.U32.AND P5, PT, R0, 0x7ffffd9a, PT ;  /* 0x7ffffd9a0000780c */ /* 0x000fe20003fa6070 */
[----:B------:R2:W-:Y:S02]  /*21e50*/  LDGSTS.E [R82+0x78e00], desc[UR16][R18.64], !P4 ;  /* 0x78e0000012527fae */ /* 0x0005e4000e1a1010 */
[----:B------:R-:W-:Y:S01]  /*21e60*/  IMAD.WIDE R14, R2, 0x4, R116 ;  /* 0x00000004020e7825 */ /* 0x000fe200078e0274 */
[----:B------:R-:W-:Y:S01]  /*21e70*/  ISETP.GE.U32.AND P4, PT, R4, 0x7ffffd99, PT ;  /* 0x7ffffd990400780c */ /* 0x000fe20003f86070 */
[----:B------:R4:W-:Y:S01]  /*21e80*/  STL.64 [R1+0x2f0], R20 ;  /* 0x0002f01401007387 */ /* 0x0009e20000100a00 */
[----:B------:R-:W1:Y:S01]  /*21e90*/  LDC R6, c[0x0][0x3a0] ;  /* 0x0000e800ff067b82 */ /* 0x000e620000000800 */
[----:B------:R-:W-:Y:S02]  /*21ea0*/  VIADD R0, R10, 0xfffffe17 ;  /* 0xfffffe170a007836 */ /* 0x000fe40000000000 */
[----:B------:R2:W-:Y:S01]  /*21eb0*/  STL.64 [R1+0x2e0], R18 ;  /* 0x0002e01201007387 */ /* 0x0005e20000100a00 */
[----:B------:R-:W-:-:S03]  /*21ec0*/  IADD3 R4, PT, PT, R5, -0x1ea, RZ ;  /* 0xfffffe1605047810 */ /* 0x000fc60007ffe0ff */
[----:B------:R2:W-:Y:S01]  /*21ed0*/  LDGSTS.E [R82+0x79000], desc[UR16][R16.64], !P1 ;  /* 0x7900000010527fae */ /* 0x0005e2000c9a1010 */
[----:B------:R-:W1:Y:S01]  /*21ee0*/  LDC R10, c[0x0][0x3a0] ;  /* 0x0000e800ff0a7b82 */ /* 0x000e620000000800 */
[----:B----4-:R-:W-:Y:S02]  /*21ef0*/  IMAD.WIDE R20, R2, 0x4, R118 ;  /* 0x0000000402147825 */ /* 0x010fe400078e0276 */
[----:B------:R4:W-:Y:S01]  /*21f00*/  LDGSTS.E [R82+0x79200], desc[UR16][R14.64], !P1 ;  /* 0x792000000e527fae */ /* 0x0009e2000c9a1010 */
[----:B------:R-:W-:Y:S01]  /*21f10*/  ISETP.GE.U32.AND P1, PT, R0, 0x7ffffd98, PT ;  /* 0x7ffffd980000780c */ /* 0x000fe20003f26070 */
[----:B--2---:R-:W-:Y:S02]  /*21f20*/  IMAD.WIDE R18, R2, 0x4, R120 ;  /* 0x0000000402127825 */ /* 0x004fe400078e0278 */
[----:B------:R2:W-:Y:S01]  /*21f30*/  STL.64 [R1+0x2d8], R16 ;  /* 0x0002d81001007387 */ /* 0x0005e20000100a00 */
[----:B------:R-:W1:Y:S03]  /*21f40*/  LDC R5, c[0x0][0x3a0] ;  /* 0x0000e800ff057b82 */ /* 0x000e660000000800 */
[----:B------:R4:W-:Y:S01]  /*21f50*/  STL.64 [R1+0x2c8], R14 ;  /* 0x0002c80e01007387 */ /* 0x0009e20000100a00 */
[----:B------:R-:W-:-:S03]  /*21f60*/  VIADD R0, R9, 0xfffffe15 ;  /* 0xfffffe1509007836 */ /* 0x000fc60000000000 */
[----:B------:R3:W-:Y:S01]  /*21f70*/  STL.64 [R1+0x2c0], R20 ;  /* 0x0002c01401007387 */ /* 0x0007e20000100a00 */
[----:B------:R-:W1:Y:S01]  /*21f80*/  LDC R9, c[0x0][0x3a0] ;  /* 0x0000e800ff097b82 */ /* 0x000e620000000800 */
[C---:B--2---:R-:W-:Y:S02]  /*21f90*/  IMAD.WIDE R16, R2.reuse, 0x4, R122 ;  /* 0x0000000402107825 */ /* 0x044fe400078e027a */
[----:B------:R3:W-:Y:S02]  /*21fa0*/  LDGSTS.E [R82+0x79400], desc[UR16][R20.64], !P3 ;  /* 0x7940000014527fae */ /* 0x0007e4000d9a1010 */
[----:B----4-:R-:W-:Y:S02]  /*21fb0*/  IMAD.WIDE R14, R2, 0x4, R124 ;  /* 0x00000004020e7825 */ /* 0x010fe400078e027c */
[----:B------:R2:W-:Y:S04]  /*21fc0*/  STL.64 [R1+0x2b0], R18 ;  /* 0x0002b01201007387 */ /* 0x0005e80000100a00 */
[----:B------:R2:W-:Y:S01]  /*21fd0*/  LDGSTS.E [R82+0x79600], desc[UR16][R18.64], !P3 ;  /* 0x7960000012527fae */ /* 0x0005e2000d9a1010 */
[----:B------:R-:W-:Y:S01]  /*21fe0*/  ISETP.GE.U32.AND P3, PT, R4, 0x7ffffd97, PT ;  /* 0x7ffffd970400780c */ /* 0x000fe20003f66070 */
[----:B------:R-:W-:-:S02]  /*21ff0*/  VIADD R4, R8, 0xfffffe14 ;  /* 0xfffffe1408047836 */ /* 0x000fc40000000000 */
[C---:B---3--:R-:W-:Y:S01]  /*22000*/  IMAD.WIDE R20, R2.reuse, 0x4, R126 ;  /* 0x0000000402147825 */ /* 0x048fe200078e027e */
[----:B------:R3:W-:Y:S01]  /*22010*/  STL.64 [R1+0x2a8], R16 ;  /* 0x0002a81001007387 */ /* 0x0007e20000100a00 */
[----:B------:R-:W4:Y:S03]  /*22020*/  LDC R8, c[0x0][0x3a0] ;  /* 0x0000e800ff087b82 */ /* 0x000f260000000800 */
[----:B------:R3:W-:Y:S01]  /*22030*/  LDGSTS.E [R82+0x79800], desc[UR16][R16.64], !P5 ;  /* 0x7980000010527fae */ /* 0x0007e2000e9a1010 */
[----:B--2---:R-:W-:-:S03]  /*22040*/  IMAD.WIDE R18, R2, 0x4, R128 ;  /* 0x0000000402127825 */ /* 0x004fc600078e0280 */
[----:B------:R2:W-:Y:S04]  /*22050*/  STL.64 [R1+0x298], R14 ;  /* 0x0002980e01007387 */ /* 0x0005e80000100a00 */
[----:B------:R2:W-:Y:S01]  /*22060*/  LDGSTS.E [R82+0x79a00], desc[UR16][R14.64], !P5 ;  /* 0x79a000000e527fae */ /* 0x0005e2000e9a1010 */
[----:B------:R-:W-:Y:S01]  /*22070*/  ISETP.GE.U32.AND P5, PT, R0, 0x7ffffd96, PT ;  /* 0x7ffffd960000780c */ /* 0x000fe20003fa6070 */
[----:B---3--:R-:W-:Y:S02]  /*22080*/  IMAD.WIDE R16, R2, 0x4, R130 ;  /* 0x0000000402107825 */ /* 0x008fe400078e0282 */
[----:B------:R-:W-:Y:S01]  /*22090*/  LDGSTS.E [R82+0x79c00], desc[UR16][R20.64], !P4 ;  /* 0x79c0000014527fae */ /* 0x000fe2000e1a1010 */
[----:B------:R-:W-:-:S03]  /*220a0*/  IADD3 R0, PT, PT, R12, -0x1ed, RZ ;  /* 0xfffffe130c007810 */ /* 0x000fc60007ffe0ff */
[----:B------:R3:W-:Y:S01]  /*220b0*/  LDGSTS.E [R82+0x79e00], desc[UR16][R18.64], !P4 ;  /* 0x79e0000012527fae */ /* 0x0007e2000e1a1010 */
[----:B------:R-:W-:Y:S01]  /*220c0*/  ISETP.GE.U32.AND P4, PT, R4, 0x7ffffd95, PT ;  /* 0x7ffffd950400780c */ /* 0x000fe20003f86070 */
[C---:B--2---:R-:W-:Y:S02]  /*220d0*/  IMAD.WIDE R14, R2.reuse, 0x4, R132 ;  /* 0x00000004020e7825 */ /* 0x044fe400078e0284 */
[----:B------:R-:W-:Y:S04]  /*220e0*/  STL.64 [R1+0x290], R20 ;  /* 0x0002901401007387 */ /* 0x000fe80000100a00 */
[----:B------:R3:W-:Y:S01]  /*220f0*/  STL.64 [R1+0x280], R18 ;  /* 0x0002801201007387 */ /* 0x0007e20000100a00 */
[----:B------:R-:W-:Y:S02]  /*22100*/  VIADD R4, R7, 0xfffffe12 ;  /* 0xfffffe1207047836 */ /* 0x000fe40000000000 */
[C---:B------:R-:W-:Y:S01]  /*22110*/  IMAD.WIDE R12, R2.reuse, 0x4, R140 ;  /* 0x00000004020c7825 */ /* 0x040fe200078e028c */
[----:B------:R2:W-:Y:S01]  /*22120*/  STL.64 [R1+0x278], R16 ;  /* 0x0002781001007387 */ /* 0x0005e20000100a00 */
[----:B------:R-:W4:Y:S03]  /*22130*/  LDC R7, c[0x0][0x3a0] ;  /* 0x0000e800ff077b82 */ /* 0x000f260000000800 */
[----:B------:R2:W-:Y:S01]  /*22140*/  LDGSTS.E [R82+0x7a000], desc[UR16][R16.64], !P1 ;  /* 0x7a00000010527fae */ /* 0x0005e2000c9a1010 */
[----:B---3--:R-:W-:-:S03]  /*22150*/  IMAD.WIDE R18, R2, 0x4, R134 ;  /* 0x0000000402127825 */ /* 0x008fc600078e0286 */
[----:B------:R3:W-:Y:S01]  /*22160*/  LDGSTS.E [R82+0x7a200], desc[UR16][R14.64], !P1 ;  /* 0x7a2000000e527fae */ /* 0x0007e2000c9a1010 */
[----:B------:R-:W-:Y:S01]  /*22170*/  ISETP.GE.U32.AND P1, PT, R0, 0x7ffffd94, PT ;  /* 0x7ffffd940000780c */ /* 0x000fe20003f26070 */
[----:B-1----:R-:W-:Y:S02]  /*22180*/  VIADD R0, R11, 0xfffffe11 ;  /* 0xfffffe110b007836 */ /* 0x002fe40000000000 */
[----:B------:R3:W-:Y:S01]  /*22190*/  STL.64 [R1+0x268], R14 ;  /* 0x0002680e01007387 */ /* 0x0007e20000100a00 */
[----:B------:R-:W1:Y:S01]  /*221a0*/  LDC R11, c[0x0][0x3a0] ;  /* 0x0000e800ff0b7b82 */ /* 0x000e620000000800 */
[C---:B--2---:R-:W-:Y:S02]  /*221b0*/  IMAD.WIDE R16, R2.reuse, 0x4, R136 ;  /* 0x0000000402107825 */ /* 0x044fe400078e0288 */
[----:B------:R2:W-:Y:S04]  /*221c0*/  STL.64 [R1+0x260], R18 ;  /* 0x0002601201007387 */ /* 0x0005e80000100a00 */
[----:B------:R2:W-:Y:S01]  /*221d0*/  LDGSTS.E [R82+0x7a400], desc[UR16][R18.64], !P3 ;  /* 0x7a40000012527fae */ /* 0x0005e2000d9a1010 */
[----:B---3--:R-:W-:-:S03]  /*221e0*/  IMAD.WIDE R14, R2, 0x4, R138 ;  /* 0x00000004020e7825 */ /* 0x008fc600078e028a */
[----:B------:R3:W-:Y:S04]  /*221f0*/  STL.64 [R1+0x250], R16 ;  /* 0x0002501001007387 */ /* 0x0007e80000100a00 */
[----:B------:R3:W-:Y:S01]  /*22200*/  LDGSTS.E [R82+0x7a600], desc[UR16][R16.64], !P3 ;  /* 0x7a60000010527fae */ /* 0x0007e2000d9a1010 */
[----:B------:R-:W-:Y:S01]  /*22210*/  ISETP.GE.U32.AND P3, PT, R4, 0x7ffffd93, PT ;  /* 0x7ffffd930400780c */ /* 0x000fe20003f66070 */
[----:B--2---:R-:W-:Y:S02]  /*22220*/  IMAD.WIDE R18, R2, 0x4, R142 ;  /* 0x0000000402127825 */ /* 0x004fe400078e028e */
[----:B------:R2:W-:Y:S01]  /*22230*/  LDGSTS.E [R82+0x7a800], desc[UR16][R14.64], !P5 ;  /* 0x7a8000000e527fae */ /* 0x0005e2000e9a1010 */
[----:B------:R-:W-:Y:S02]  /*22240*/  IADD3 R4, PT, PT, R6, -0x1f0, RZ ;  /* 0xfffffe1006047810 */ /* 0x000fe40007ffe0ff */
[----:B------:R-:W1:Y:S01]  /*22250*/  LDC R6, c[0x0][0x3a0] ;  /* 0x0000e800ff067b82 */ /* 0x000e620000000800 */
[----:B------:R2:W-:Y:S01]  /*22260*/  STL.64 [R1+0x248], R14 ;  /* 0x0002480e01007387 */ /* 0x0005e20000100a00 */
[----:B---3--:R-:W-:-:S03]  /*22270*/  IMAD.WIDE R16, R2, 0x4, R144 ;  /* 0x0000000402107825 */ /* 0x008fc600078e0290 */
[----:B------:R3:W-:Y:S01]  /*22280*/  LDGSTS.E [R82+0x7aa00], desc[UR16][R12.64], !P5 ;  /* 0x7aa000000c527fae */ /* 0x0007e2000e9a1010 */
[----:B------:R-:W-:-:S03]  /*22290*/  ISETP.GE.U32.AND P5, PT, R0, 0x7ffffd92, PT ;  /* 0x7ffffd920000780c */ /* 0x000fc60003fa6070 */
[----:B------:R3:W-:Y:S01]  /*222a0*/  STL.64 [R1+0x238], R12 ;  /* 0x0002380c01007387 */ /* 0x0007e20000100a00 */
[----:B------:R-:W-:Y:S02]  /*222b0*/  VIADD R0, R10, 0xfffffe0f ;  /* 0xfffffe0f0a007836 */ /* 0x000fe40000000000 */
[----:B--2---:R-:W-:Y:S01]  /*222c0*/  IMAD.WIDE R14, R2, 0x4, R146 ;  /* 0x00000004020e7825 */ /* 0x004fe200078e0292 */
[----:B------:R2:W-:Y:S01]  /*222d0*/  LDGSTS.E [R82+0x7ac00], desc[UR16][R18.64], !P4 ;  /* 0x7ac0000012527fae */ /* 0x0005e2000e1a1010 */
[----:B------:R-:W1:Y:S03]  /*222e0*/  LDC R10, c[0x0][0x3a0] ;  /* 0x0000e800ff0a7b82 */ /* 0x000e660000000800 */
[----:B------:R2:W-:Y:S01]  /*222f0*/  LDGSTS.E [R82+0x7ae00], desc[UR16][R16.64], !P4 ;  /* 0x7ae0000010527fae */ /* 0x0005e2000e1a1010 */
[----:B------:R-:W-:Y:S01]  /*22300*/  ISETP.GE.U32.AND P4, PT, R4, 0x7ffffd91, PT ;  /* 0x7ffffd910400780c */ /* 0x000fe20003f86070 */
[----:B------:R-:W-:-:S02]  /*22310*/  VIADD R4, R5, 0xfffffe0e ;  /* 0xfffffe0e05047836 */ /* 0x000fc40000000000 */
[C---:B---3--:R-:W-:Y:S01]  /*22320*/  IMAD.WIDE R12, R2.reuse, 0x4, R148 ;  /* 0x00000004020c7825 */ /* 0x048fe200078e0294 */
[----:B------:R2:W-:Y:S01]  /*22330*/  STL.64 [R1+0x230], R18 ;  /* 0x0002301201007387 */ /* 0x0005e20000100a00 */
[----:B------:R-:W3:Y:S03]  /*22340*/  LDC R5, c[0x0][0x3a0] ;  /* 0x0000e800ff057b82 */ /* 0x000ee60000000800 */
[----:B------:R4:W-:Y:S04]  /*22350*/  STL.64 [R1+0x220], R16 ;  /* 0x0002201001007387 */ /* 0x0009e80000100a00 */
[----:B------:R4:W-:Y:S01]  /*22360*/  LDGSTS.E [R82+0x7b000], desc[UR16][R14.64], !P1 ;  /* 0x7b0000000e527fae */ /* 0x0009e2000c9a1010 */
[----:B--2---:R-:W-:-:S03]  /*22370*/  IMAD.WIDE R18, R2, 0x4, R150 ;  /* 0x0000000402127825 */ /* 0x004fc600078e0296 */
[----:B------:R2:W-:Y:S01]  /*22380*/  LDGSTS.E [R82+0x7b200], desc[UR16][R12.64], !P1 ;  /* 0x7b2000000c527fae */ /* 0x0005e2000c9a1010 */
[----:B------:R-:W-:Y:S01]  /*22390*/  ISETP.GE.U32.AND P1, PT, R0, 0x7ffffd90, PT ;  /* 0x7ffffd900000780c */ /* 0x000fe20003f26070 */
[C---:B----4-:R-:W-:Y:S02]  /*223a0*/  IMAD.WIDE R16, R2.reuse, 0x4, R152 ;  /* 0x0000000402107825 */ /* 0x050fe400078e0298 */
[----:B------:R4:W-:Y:S01]  /*223b0*/  STL.64 [R1+0x218], R14 ;  /* 0x0002180e01007387 */ /* 0x0009e20000100a00 */
[----:B------:R-:W-:Y:S02]  /*223c0*/  IADD3 R0, PT, PT, R9, -0x1f3, RZ ;  /* 0xfffffe0d09007810 */ /* 0x000fe40007ffe0ff */
[----:B------:R-:W3:Y:S01]  /*223d0*/  LDC R9, c[0x0][0x3a0] ;  /* 0x0000e800ff097b82 */ /* 0x000ee20000000800 */
[----:B------:R2:W-:Y:S04]  /*223e0*/  STL.64 [R1+0x208], R12 ;  /* 0x0002080c01007387 */ /* 0x0005e80000100a00 */
[----:B------:R1:W-:Y:S01]  /*223f0*/  LDGSTS.E [R82+0x7b400], desc[UR16][R18.64], !P3 ;  /* 0x7b40000012527fae */ /* 0x0003e2000d9a1010 */
[----:B----4-:R-:W-:-:S03]  /*22400*/  IMAD.WIDE R14, R2, 0x4, R154 ;  /* 0x00000004020e7825 */ /* 0x010fc600078e029a */
[----:B------:R4:W-:Y:S01]  /*22410*/  LDGSTS.E [R82+0x7b600], desc[UR16][R16.64], !P3 ;  /* 0x7b60000010527fae */ /* 0x0009e2000d9a1010 */
[----:B------:R-:W-:Y:S01]  /*22420*/  ISETP.GE.U32.AND P3, PT, R4, 0x7ffffd8f, PT ;  /* 0x7ffffd8f0400780c */ /* 0x000fe20003f66070 */
[C---:B--2---:R-:W-:Y:S02]  /*22430*/  IMAD.WIDE R12, R2.reuse, 0x4, R156 ;  /* 0x00000004020c7825 */ /* 0x044fe400078e029c */
[----:B------:R1:W-:Y:S04]  /*22440*/  STL.64 [R1+0x200], R18 ;  /* 0x0002001201007387 */ /* 0x0003e80000100a00 */
[----:B------:R4:W-:Y:S04]  /*22450*/  STL.64 [R1+0x1f0], R16 ;  /* 0x0001f01001007387 */ /* 0x0009e80000100a00 */
[----:B------:R2:W-:Y:S01]  /*22460*/  STL.64 [R1+0x1e8], R14 ;  /* 0x0001e80e01007387 */ /* 0x0005e20000100a00 */
[----:B-1----:R-:W-:-:S03]  /*22470*/  IMAD.WIDE R18, R2, 0x4, R158 ;  /* 0x0000000402127825 */ /* 0x002fc600078e029e */
[----:B------:R2:W-:Y:S01]  /*22480*/  LDGSTS.E [R82+0x7b800], desc[UR16][R14.64], !P5 ;  /* 0x7b8000000e527fae */ /* 0x0005e2000e9a1010 */
[----:B----4-:R-:W-:-:S03]  /*22490*/  IMAD.WIDE R16, R2, 0x4, R160 ;  /* 0x0000000402107825 */ /* 0x010fc600078e02a0 */
[----:B------:R1:W-:Y:S04]  /*224a0*/  STL.64 [R1+0x1d8], R12 ;  /* 0x0001d80c01007387 */ /* 0x0003e80000100a00 */
[----:B------:R1:W-:Y:S01]  /*224b0*/  LDGSTS.E [R82+0x7ba00], desc[UR16][R12.64], !P5 ;  /* 0x7ba000000c527fae */ /* 0x0003e2000e9a1010 */
[----:B------:R-:W-:Y:S01]  /*224c0*/  ISETP.GE.U32.AND P5, PT, R0, 0x7ffffd8e, PT ;  /* 0x7ffffd8e0000780c */ /* 0x000fe20003fa6070 */
[----:B------:R-:W-:Y:S02]  /*224d0*/  VIADD R0, R11, 0xfffffe0b ;  /* 0xfffffe0b0b007836 */ /* 0x000fe40000000000 */
[C---:B--2---:R-:W-:Y:S01]  /*224e0*/  IMAD.WIDE R14, R2.reuse, 0x4, R162 ;  /* 0x00000004020e7825 */ /* 0x044fe200078e02a2 */
[----:B------:R2:W-:Y:S01]  /*224f0*/  LDGSTS.E [R82+0x7bc00], desc[UR16][R18.64], !P4 ;  /* 0x7bc0000012527fae */ /* 0x0005e2000e1a1010 */
[----:B------:R-:W4:Y:S03]  /*22500*/  LDC R11, c[0x0][0x3a0] ;  /* 0x0000e800ff0b7b82 */ /* 0x000f260000000800 */
[----:B------:R2:W-:Y:S01]  /*22510*/  STL.64 [R1+0x1d0], R18 ;  /* 0x0001d01201007387 */ /* 0x0005e20000100a00 */
[----:B-1----:R-:W-:-:S03]  /*22520*/  IMAD.WIDE R12, R2, 0x4, R164 ;  /* 0x00000004020c7825 */ /* 0x002fc600078e02a4 */
[----:B------:R1:W-:Y:S04]  /*22530*/  LDGSTS.E [R82+0x7be00], desc[UR16][R16.64], !P4 ;  /* 0x7be0000010527fae */ /* 0x0003e8000e1a1010 */
[----:B------:R1:W-:Y:S04]  /*22540*/  STL.64 [R1+0x1c0], R16 ;  /* 0x0001c01001007387 */ /* 0x0003e80000100a00 */
[----:B------:R3:W-:Y:S01]  /*22550*/  LDGSTS.E [R82+0x7c000], desc[UR16][R14.64], !P1 ;  /* 0x7c0000000e527fae */ /* 0x0007e2000c9a1010 */
[----:B--2---:R-:W-:-:S03]  /*22560*/  IMAD.WIDE R18, R2, 0x4, R166 ;  /* 0x0000000402127825 */ /* 0x004fc600078e02a6 */
[----:B------:R2:W-:Y:S01]  /*22570*/  LDGSTS.E [R82+0x7c200], desc[UR16][R12.64], !P1 ;  /* 0x7c2000000c527fae */ /* 0x0005e2000c9a1010 */
[----:B------:R-:W-:Y:S01]  /*22580*/  ISETP.GE.U32.AND P1, PT, R0, 0x7ffffd8c, PT ;  /* 0x7ffffd8c0000780c */ /* 0x000fe20003f26070 */
[----:B-1----:R-:W-:Y:S01]  /*22590*/  IMAD.WIDE R16, R2, 0x4, R168 ;  /* 0x0000000402107825 */ /* 0x002fe200078e02a8 */
[----:B------:R-:W-:Y:S01]  /*225a0*/  IADD3 R0, PT, PT, R6, -0x1f6, RZ ;  /* 0xfffffe0a06007810 */ /* 0x000fe20007ffe0ff */
[----:B------:R1:W-:Y:S01]  /*225b0*/  LDGSTS.E [R82+0x7c400], desc[UR16][R18.64], !P3 ;  /* 0x7c40000012527fae */ /* 0x0003e2000d9a1010 */
[----:B------:R-:W4:Y:S01]  /*225c0*/  LDC R6, c[0x0][0x3a0] ;  /* 0x0000e800ff067b82 */ /* 0x000f220000000800 */
[----:B------:R-:W-:Y:S02]  /*225d0*/  VIADD R4, R8, 0xfffffe0c ;  /* 0xfffffe0c08047836 */ /* 0x000fe40000000000 */
[----:B------:R1:W-:Y:S01]  /*225e0*/  LDGSTS.E [R82+0x7c600], desc[UR16][R16.64], !P3 ;  /* 0x7c60000010527fae */ /* 0x0003e2000d9a1010 */
[----:B------:R-:W-:Y:S01]  /*225f0*/  ISETP.GE.U32.AND P3, PT, R0, 0x7ffffd8b, PT ;  /* 0x7ffffd8b0000780c */ /* 0x000fe20003f66070 */
[----:B---3--:R-:W-:Y:S01]  /*22600*/  VIADD R0, R5, 0xfffffe09 ;  /* 0xfffffe0905007836 */ /* 0x008fe20000000000 */
[----:B------:R-:W-:-:S02]  /*22610*/  ISETP.GE.U32.AND P4, PT, R4, 0x7ffffd8d, PT ;  /* 0x7ffffd8d0400780c */ /* 0x000fc40003f86070 */
[----:B------:R-:W3:Y:S01]  /*22620*/  LDC R5, c[0x0][0x3a0] ;  /* 0x0000e800ff057b82 */ /* 0x000ee20000000800 */
[----:B------:R1:W-:Y:S04]  /*22630*/  STL.64 [R1+0x1b8], R14 ;  /* 0x0001b80e01007387 */ /* 0x0003e80000100a00 */
[----:B------:R2:W-:Y:S01]  /*22640*/  STL.64 [R1+0x1a8], R12 ;  /* 0x0001a80c01007387 */ /* 0x0005e20000100a00 */
[C---:B------:R-:W-:Y:S02]  /*22650*/  IMAD.WIDE R20, R2.reuse, 0x4, R182 ;  /* 0x0000000402147825 */ /* 0x040fe400078e02b6 */
[----:B------:R-:W3:Y:S01]  /*22660*/  LDC R8, c[0x0][0x3a0] ;  /* 0x0000e800ff087b82 */ /* 0x000ee20000000800 */
[----:B------:R2:W-:Y:S01]  /*22670*/  STL.64 [R1+0x1a0], R18 ;  /* 0x0001a01201007387 */ /* 0x0005e20000100a00 */
[----:B-1----:R-:W-:-:S03]  /*22680*/  IMAD.WIDE R14, R2, 0x4, R170 ;  /* 0x00000004020e7825 */ /* 0x002fc600078e02aa */
[----:B------:R1:W-:Y:S01]  /*22690*/  STL.64 [R1+0x190], R16 ;  /* 0x0001901001007387 */ /* 0x0003e20000100a00 */
[----:B--2---:R-:W-:-:S03]  /*226a0*/  IMAD.WIDE R12, R2, 0x4, R172 ;  /* 0x00000004020c7825 */ /* 0x004fc600078e02ac */
[----:B------:R2:W-:Y:S01]  /*226b0*/  STL.64 [R1+0x188], R14 ;  /* 0x0001880e01007387 */ /* 0x0005e20000100a00 */
[----:B------:R-:W-:-:S03]  /*226c0*/  IMAD.WIDE R18, R2, 0x4, R174 ;  /* 0x0000000402127825 */ /* 0x000fc600078e02ae */
[----:B------:R2:W-:Y:S01]  /*226d0*/  LDGSTS.E [R82+0x7c800], desc[UR16][R14.64], !P5 ;  /* 0x7c8000000e527fae */ /* 0x0005e2000e9a1010 */
[----:B-1----:R-:W-:-:S03]  /*226e0*/  IMAD.WIDE R16, R2, 0x4, R176 ;  /* 0x0000000402107825 */ /* 0x002fc600078e02b0 */
[----:B------:R1:W-:Y:S04]  /*226f0*/  STL.64 [R1+0x178], R12 ;  /* 0x0001780c01007387 */ /* 0x0003e80000100a00 */
[----:B------:R1:W-:Y:S01]  /*22700*/  LDGSTS.E [R82+0x7ca00], desc[UR16][R12.64], !P5 ;  /* 0x7ca000000c527fae */ /* 0x0003e2000e9a1010 */
[----:B------:R-:W-:Y:S01]  /*22710*/  ISETP.GE.U32.AND P5, PT, R0, 0x7ffffd8a, PT ;  /* 0x7ffffd8a0000780c */ /* 0x000fe20003fa6070 */
[----:B--2---:R-:W-:Y:S02]  /*22720*/  IMAD.WIDE R14, R2, 0x4, R178 ;  /* 0x00000004020e7825 */ /* 0x004fe400078e02b2 */
[----:B------:R2:W-:Y:S02]  /*22730*/  STL.64 [R1+0x170], R18 ;  /* 0x0001701201007387 */ /* 0x0005e40000100a00 */
[----:B------:R-:W-:-:S02]  /*22740*/  VIADD R4, R7, 0xfffffe08 ;  /* 0xfffffe0807047836 */ /* 0x000fc40000000000 */
[----:B------:R2:W-:Y:S01]  /*22750*/  LDGSTS.E [R82+0x7cc00], desc[UR16][R18.64], !P4 ;  /* 0x7cc0000012527fae */ /* 0x0005e2000e1a1010 */
[----:B-1----:R-:W-:-:S03]  /*22760*/  IMAD.WIDE R12, R2, 0x4, R180 ;  /* 0x00000004020c7825 */ /* 0x002fc600078e02b4 */
[----:B------:R1:W-:Y:S01]  /*22770*/  STL.64 [R1+0x160], R16 ;  /* 0x0001601001007387 */ /* 0x0003e20000100a00 */
[----:B------:R-:W-:Y:S01]  /*22780*/  IADD3 R0, PT, PT, R9, -0x1f9, RZ ;  /* 0xfffffe0709007810 */ /* 0x000fe20007ffe0ff */
[----:B------:R-:W4:Y:S02]  /*22790*/  LDC R7, c[0x0][0x3a0] ;  /* 0x0000e800ff077b82 */ /* 0x000f240000000800 */
[----:B------:R1:W-:Y:S04]  /*227a0*/  LDGSTS.E [R82+0x7ce00], desc[UR16][R16.64], !P4 ;  /* 0x7ce0000010527fae */ /* 0x0003e8000e1a1010 */
[----:B------:R-:W-:Y:S01]  /*227b0*/  STL.64 [R1+0x158], R14 ;  /* 0x0001580e01007387 */ /* 0x000fe20000100a00 */
[----:B--2---:R-:W-:Y:S01]  /*227c0*/  IMAD.WIDE R18, R2, 0x4, R184 ;  /* 0x0000000402127825 */ /* 0x004fe200078e02b8 */
[----:B------:R-:W2:Y:S02]  /*227d0*/  LDC R9, c[0x0][0x3a0] ;  /* 0x0000e800ff097b82 */ /* 0x000ea40000000800 */
[----:B------:R-:W-:Y:S01]  /*227e0*/  LDGSTS.E [R82+0x7d000], desc[UR16][R14.64], !P1 ;  /* 0x7d0000000e527fae */ /* 0x000fe2000c9a1010 */
[----:B------:R-:W-:-:S03]  /*227f0*/  ISETP.GE.U32.AND P4, PT, R4, 0x7ffffd89, PT ;  /* 0x7ffffd890400780c */ /* 0x000fc60003f86070 */
[----:B------:R3:W-:Y:S04]  /*22800*/  STL.64 [R1+0x148], R12 ;  /* 0x0001480c01007387 */ /* 0x0007e80000100a00 */
[----:B------:R3:W-:Y:S01]  /*22810*/  LDGSTS.E [R82+0x7d200], desc[UR16][R12.64], !P1 ;  /* 0x7d2000000c527fae */ /* 0x0007e2000c9a1010 */
[----:B------:R-:W-:Y:S01]  /*22820*/  VIADD R4, R10, 0xfffffe06 ;  /* 0xfffffe060a047836 */ /* 0x000fe20000000000 */
[----:B------:R-:W-:Y:S01]  /*22830*/  ISETP.GE.U32.AND P1, PT, R0, 0x7ffffd88, PT ;  /* 0x7ffffd880000780c */ /* 0x000fe20003f26070 */
[C---:B-1----:R-:W-:Y:S01]  /*22840*/  IMAD.WIDE R16, R2.reuse, 0x4, R186 ;  /* 0x0000000402107825 */ /* 0x042fe200078e02ba */
[----:B------:R1:W-:Y:S03]  /*22850*/  LDGSTS.E [R82+0x7d400], desc[UR16][R20.64], !P3 ;  /* 0x7d40000014527fae */ /* 0x0003e6000d9a1010 */
[----:B------:R-:W-:Y:S01]  /*22860*/  VIADD R89, R89, 0x7f ;  /* 0x0000007f59597836 */ /* 0x000fe20000000000 */
[----:B------:R1:W-:Y:S01]  /*22870*/  LDGSTS.E [R82+0x7d600], desc[UR16][R18.64], !P3 ;  /* 0x7d60000012527fae */ /* 0x0003e2000d9a1010 */
[----:B---3--:R-:W3:Y:S01]  /*22880*/  LDC R12, c[0x0][0x3a0] ;  /* 0x0000e800ff0c7b82 */ /* 0x008ee20000000800 */
[----:B------:R-:W-:Y:S01]  /*22890*/  IMAD.WIDE R14, R2, 0x4, R188 ;  /* 0x00000004020e7825 */ /* 0x000fe200078e02bc */
[----:B------:R-:W-:Y:S01]  /*228a0*/  ISETP.GE.U32.AND P3, PT, R4, 0x7ffffd87, PT ;  /* 0x7ffffd870400780c */ /* 0x000fe20003f66070 */
[----:B------:R1:W-:Y:S02]  /*228b0*/  LDGSTS.E [R82+0x7d800], desc[UR16][R16.64], !P5 ;  /* 0x7d80000010527fae */ /* 0x0003e4000e9a1010 */
[----:B------:R-:W-:-:S02]  /*228c0*/  VIADD R0, R5, 0xfffffe05 ;  /* 0xfffffe0505007836 */ /* 0x000fc40000000000 */
[----:B------:R1:W-:Y:S01]  /*228d0*/  STL.64 [R1+0x140], R20 ;  /* 0x0001401401007387 */ /* 0x0003e20000100a00 */
[----:B------:R-:W-:Y:S01]  /*228e0*/  VIADD R201, R201, 0xfffffdfd ;  /* 0xfffffdfdc9c97836 */ /* 0x000fe20000000000 */
[----:B------:R-:W-:Y:S01]  /*228f0*/  IADD3 R93, PT, PT, R82, 0x100000, RZ ;  /* 0x00100000525d7810 */ /* 0x000fe20007ffe0ff */
[----:B------:R-:W2:Y:S01]  /*22900*/  LDC R10, c[0x0][0x3a0] ;  /* 0x0000e800ff0a7b82 */ /* 0x000ea20000000800 */
[----:B------:R4:W-:Y:S01]  /*22910*/  LDGSTS.E [R82+0x7da00], desc[UR16][R14.64], !P5 ;  /* 0x7da000000e527fae */ /* 0x0009e2000e9a1010 */
[----:B------:R-:W-:-:S03]  /*22920*/  ISETP.GE.U32.AND P5, PT, R0, 0x7ffffd86, PT ;  /* 0x7ffffd860000780c */ /* 0x000fc60003fa6070 */
[----:B------:R4:W-:Y:S01]  /*22930*/  STL.64 [R1+0x130], R18 ;  /* 0x0001301201007387 */ /* 0x0009e20000100a00 */
[----:B-1----:R-:W-:-:S03]  /*22940*/  IMAD.WIDE R20, R2, 0x4, R190 ;  /* 0x0000000402147825 */ /* 0x002fc600078e02be */
        /* <DEDUP_REMOVED lines=8> */
[----:B------:R-:W-:-:S03]  /*229d0*/  IADD3 R4, PT, PT, R6, -0x1fc, RZ ;  /* 0xfffffe0406047810 */ /* 0x000fc60007ffe0ff */
[----:B------:R1:W-:Y:S01]  /*229e0*/  LDGSTS.E [R82+0x7de00], desc[UR16][R18.64], !P4 ;  /* 0x7de0000012527fae */ /* 0x0003e2000e1a1010 */
[----:B----4-:R-:W-:-:S03]  /*229f0*/  IMAD.WIDE R20, R2, 0x4, R202 ;  /* 0x0000000402147825 */ /* 0x010fc600078e02ca */
[----:B------:R4:W-:Y:S04]  /*22a00*/  STL.64 [R1+0xf8], R16 ;  /* 0x0000f81001007387 */ /* 0x0009e80000100a00 */
[----:B------:R4:W-:Y:S01]  /*22a10*/  LDGSTS.E [R82+0x7e000], desc[UR16][R16.64], !P1 ;  /* 0x7e00000010527fae */ /* 0x0009e2000c9a1010 */
[----:B-1----:R-:W-:-:S03]  /*22a20*/  IMAD.WIDE R18, R2, 0x4, R204 ;  /* 0x0000000402127825 */ /* 0x002fc600078e02cc */
[----:B------:R1:W-:Y:S01]  /*22a30*/  STL.64 [R1+0xe8], R14 ;  /* 0x0000e80e01007387 */ /* 0x0003e20000100a00 */
[----:B------:R-:W-:-:S03]  /*22a40*/  ISETP.GE.U32.AND P4, PT, R4, 0x7ffffd85, PT ;  /* 0x7ffffd850400780c */ /* 0x000fc60003f86070 */
[----:B------:R1:W-:Y:S01]  /*22a50*/  LDGSTS.E [R82+0x7e200], desc[UR16][R14.64], !P1 ;  /* 0x7e2000000e527fae */ /* 0x0003e2000c9a1010 */
[----:B----4-:R-:W-:-:S03]  /*22a60*/  IMAD.WIDE R16, R2, 0x4, R206 ;  /* 0x0000000402107825 */ /* 0x010fc600078e02ce */
[----:B------:R-:W-:Y:S04]  /*22a70*/  STL.64 [R1+0xe0], R20 ;  /* 0x0000e01401007387 */ /* 0x000fe80000100a00 */
[----:B------:R-:W-:Y:S01]  /*22a80*/  LDGSTS.E [R82+0x7e400], desc[UR16][R20.64], !P3 ;  /* 0x7e40000014527fae */ /* 0x000fe2000d9a1010 */
[----:B-1----:R-:W-:-:S03]  /*22a90*/  IMAD.WIDE R14, R2, 0x4, R208 ;  /* 0x00000004020e7825 */ /* 0x002fc600078e02d0 */
[----:B------:R-:W-:Y:S04]  /*22aa0*/  STL.64 [R1+0xd0], R18 ;  /* 0x0000d01201007387 */ /* 0x000fe80000100a00 */
[----:B------:R-:W-:Y:S01]  /*22ab0*/  LDGSTS.E [R82+0x7e600], desc[UR16][R18.64], !P3 ;  /* 0x7e60000012527fae */ /* 0x000fe2000d9a1010 */
[----:B---3--:R-:W-:-:S03]  /*22ac0*/  VIADD R4, R12, 0xfffffe00 ;  /* 0xfffffe000c047836 */ /* 0x008fc60000000000 */
[----:B------:R1:W-:Y:S01]  /*22ad0*/  STL.64 [R1+0xc8], R16 ;  /* 0x0000c81001007387 */ /* 0x0003e20000100a00 */
[----:B------:R-:W-:-:S03]  /*22ae0*/  VIADD R0, R11, 0xfffffe03 ;  /* 0xfffffe030b007836 */ /* 0x000fc60000000000 */
[----:B------:R1:W-:Y:S01]  /*22af0*/  LDGSTS.E [R82+0x7e800], desc[UR16][R16.64], !P5 ;  /* 0x7e80000010527fae */ /* 0x0003e2000e9a1010 */
[----:B------:R-:W-:Y:S01]  /*22b00*/  VIADD R6, R8, 0xfffffe02 ;  /* 0xfffffe0208067836 */ /* 0x000fe20000000000 */
[----:B--2---:R-:W-:Y:S02]  /*22b10*/  IADD3 R5, PT, PT, R9, -0x1ff, RZ ;  /* 0xfffffe0109057810 */ /* 0x004fe40007ffe0ff */
[----:B------:R2:W-:Y:S01]  /*22b20*/  STL.64 [R1+0xb8], R14 ;  /* 0x0000b80e01007387 */ /* 0x0005e20000100a00 */
[----:B------:R-:W-:-:S03]  /*22b30*/  IMAD.WIDE R12, R2, 0x4, R214 ;  /* 0x00000004020c7825 */ /* 0x000fc600078e02d6 */
[----:B------:R2:W-:Y:S01]  /*22b40*/  LDGSTS.E [R82+0x7ea00], desc[UR16][R14.64], !P5 ;  /* 0x7ea000000e527fae */ /* 0x0005e2000e9a1010 */
[----:B------:R-:W-:-:S04]  /*22b50*/  IMAD.WIDE R8, R2, 0x4, R216 ;  /* 0x0000000402087825 */ /* 0x000fc800078e02d8 */
[----:B-1----:R-:W-:Y:S01]  /*22b60*/  IMAD.WIDE R16, R2, 0x4, R210 ;  /* 0x0000000402107825 */ /* 0x002fe200078e02d2 */
[----:B------:R-:W-:-:S03]  /*22b70*/  ISETP.GE.AND P3, PT, R83, R4, PT ;  /* 0x000000045300720c */ /* 0x000fc60003f66270 */
[----:B--2---:R-:W-:Y:S01]  /*22b80*/  IMAD.WIDE R14, R2, 0x4, R212 ;  /* 0x00000004020e7825 */ /* 0x004fe200078e02d4 */
[----:B------:R1:W-:Y:S01]  /*22b90*/  STL.64 [R1+0xb0], R16 ;  /* 0x0000b01001007387 */ /* 0x0003e20000100a00 */
[----:B------:R-:W-:-:S03]  /*22ba0*/  ISETP.GE.U32.AND P1, PT, R0, 0x7ffffd84, PT ;  /* 0x7ffffd840000780c */ /* 0x000fc60003f26070 */
[----:B------:R2:W-:Y:S01]  /*22bb0*/  STL.64 [R1+0xa0], R14 ;  /* 0x0000a00e01007387 */ /* 0x0005e20000100a00 */
[----:B------:R-:W-:-:S03]  /*22bc0*/  SEL R0, RZ, 0x4, P3 ;  /* 0x00000004ff007807 */ /* 0x000fc60001800000 */
[----:B------:R3:W-:Y:S01]  /*22bd0*/  STL.64 [R1+0x98], R12 ;  /* 0x0000980c01007387 */ /* 0x0007e20000100a00 */
[----:B------:R-:W-:-:S03]  /*22be0*/  ISETP.GE.U32.AND P3, PT, R6, 0x7ffffd83, PT ;  /* 0x7ffffd830600780c */ /* 0x000fc60003f66070 */
[----:B------:R4:W-:Y:S04]  /*22bf0*/  STL.64 [R1+0x88], R8 ;  /* 0x0000880801007387 */ /* 0x0009e80000100a00 */
[----:B------:R-:W4:Y:S04]  /*22c00*/  LDL.LU.64 R242, [R1+0x60] ;  /* 0x0000600001f27983 */ /* 0x000f280000300a00 */
[----:B------:R1:W-:Y:S04]  /*22c10*/  LDGSTS.E [R82+0x7ec00], desc[UR16][R16.64], !P4 ;  /* 0x7ec0000010527fae */ /* 0x0003e8000e1a1010 */
[----:B------:R2:W-:Y:S01]  /*22c20*/  LDGSTS.E [R82+0x7ee00], desc[UR16][R14.64], !P4 ;  /* 0x7ee000000e527fae */ /* 0x0005e2000e1a1010 */
[----:B------:R-:W-:-:S02]  /*22c30*/  ISETP.GE.U32.AND P4, PT, R5, 0x7ffffd82, PT ;  /* 0x7ffffd820500780c */ /* 0x000fc40003f86070 */
[----:B------:R-:W-:Y:S01]  /*22c40*/  ISETP.GT.AND P5, PT, R89, 0x27f, PT ;  /* 0x0000027f5900780c */ /* 0x000fe20003fa4270 */
[----:B------:R3:W-:Y:S01]  /*22c50*/  LDGSTS.E [R82+0x7f000], desc[UR16][R12.64], !P1 ;  /* 0x7f0000000c527fae */ /* 0x0007e2000c9a1010 */
[----:B-1----:R-:W-:-:S03]  /*22c60*/  IMAD.WIDE R16, R2, 0x4, R218 ;  /* 0x0000000402107825 */ /* 0x002fc600078e02da */
[----:B------:R4:W-:Y:S01]  /*22c70*/  LDGSTS.E [R82+0x7f200], desc[UR16][R8.64], !P1 ;  /* 0x7f20000008527fae */ /* 0x0009e2000c9a1010 */
[----:B--2---:R-:W-:-:S03]  /*22c80*/  IMAD.WIDE R14, R2, 0x4, R220 ;  /* 0x00000004020e7825 */ /* 0x004fc600078e02dc */
[----:B------:R-:W-:Y:S01]  /*22c90*/  STL.64 [R1+0x78], R16 ;  /* 0x0000781001007387 */ /* 0x000fe20000100a00 */
[----:B---3--:R-:W-:-:S03]  /*22ca0*/  IMAD.WIDE R12, R2, 0x4, R222 ;  /* 0x00000004020c7825 */ /* 0x008fc600078e02de */
[----:B------:R-:W-:Y:S01]  /*22cb0*/  LDGSTS.E [R82+0x7f400], desc[UR16][R16.64], !P3 ;  /* 0x7f40000010527fae */ /* 0x000fe2000d9a1010 */
[----:B------:R-:W-:Y:S01]  /*22cc0*/  SEL R0, R0, RZ, P5 ;  /* 0x000000ff00007207 */ /* 0x000fe20002800000 */
[----:B----4-:R-:W-:Y:S02]  /*22cd0*/  IMAD.WIDE R8, R2, 0x4, R224 ;  /* 0x0000000402087825 */ /* 0x010fe400078e02e0 */
[----:B------:R-:W-:Y:S01]  /*22ce0*/  STL.64 [R1+0x68], R14 ;  /* 0x0000680e01007387 */ /* 0x000fe20000100a00 */
[----:B------:R-:W-:-:S03]  /*22cf0*/  ISETP.GE.U32.AND P5, PT, R4, 0x7ffffd81, PT ;  /* 0x7ffffd810400780c */ /* 0x000fc60003fa6070 */
[----:B------:R-:W-:Y:S01]  /*22d00*/  LDGSTS.E [R82+0x7f600], desc[UR16][R14.64], !P3 ;  /* 0x7f6000000e527fae */ /* 0x000fe2000d9a1010 */
[----:B------:R-:W-:-:S03]  /*22d10*/  IADD3 R4, PT, PT, R7, -0x201, RZ ;  /* 0xfffffdff07047810 */ /* 0x000fc60007ffe0ff */
[----:B------:R-:W-:Y:S01]  /*22d20*/  STL.64 [R1+0x58], R12 ;  /* 0x0000580c01007387 */ /* 0x000fe20000100a00 */
[----:B------:R-:W-:-:S03]  /*22d30*/  IMAD.WIDE R88, R3, 0x4, R226 ;  /* 0x0000000403587825 */ /* 0x000fc600078e02e2 */
[----:B------:R-:W-:Y:S01]  /*22d40*/  LDGSTS.E [R82+0x7f800], desc[UR16][R12.64], !P4 ;  /* 0x7f8000000c527fae */ /* 0x000fe2000e1a1010 */
[----:B------:R-:W-:-:S03]  /*22d50*/  IMAD.WIDE R6, R3, 0x4, R230 ;  /* 0x0000000403067825 */ /* 0x000fc600078e02e6 */
[----:B------:R1:W-:Y:S04]  /*22d60*/  STL.64 [R1+0x50], R8 ;  /* 0x0000500801007387 */ /* 0x0003e80000100a00 */
[----:B------:R1:W-:Y:S01]  /*22d70*/  LDGSTS.E [R82+0x7fa00], desc[UR16][R8.64], !P4 ;  /* 0x7fa0000008527fae */ /* 0x0003e2000e1a1010 */
[----:B------:R-:W-:Y:S01]  /*22d80*/  ISETP.GE.U32.AND P3, PT, R4, 0x7ffffd80, PT ;  /* 0x7ffffd800400780c */ /* 0x000fe20003f66070 */
[C---:B------:R-:W-:Y:S02]  /*22d90*/  IMAD.WIDE R4, R3.reuse, 0x4, R232 ;  /* 0x0000000403047825 */ /* 0x040fe400078e02e8 */
[----:B------:R-:W-:Y:S04]  /*22da0*/  STL.64 [R1+0x11f8], R200 ;  /* 0x0011f8c801007387 */ /* 0x000fe80000100a00 */
[----:B------:R-:W-:Y:S01]  /*22db0*/  STL.64 [R1+0x1200], R92 ;  /* 0x0012005c01007387 */ /* 0x000fe20000100a00 */
[----:B-1----:R-:W-:-:S03]  /*22dc0*/  IMAD.WIDE R8, R3, 0x4, R228 ;  /* 0x0000000403087825 */ /* 0x002fc600078e02e4 */
[----:B------:R-:W-:Y:S04]  /*22dd0*/  STL.64 [R1+0x1228], R82 ;  /* 0x0012285201007387 */ /* 0x000fe80000100a00 */
[----:B------:R-:W-:Y:S04]  /*22de0*/  STL.64 [R1+0x40], R8 ;  /* 0x0000400801007387 */ /* 0x000fe80000100a00 */
[----:B------:R-:W-:Y:S04]  /*22df0*/  STL.64 [R1+0x48], R88 ;  /* 0x0000485801007387 */ /* 0x000fe80000100a00 */
[----:B------:R-:W-:Y:S04]  /*22e00*/  STL.64 [R1+0x38], R6 ;  /* 0x0000380601007387 */ /* 0x000fe80000100a00 */
[----:B------:R-:W-:Y:S04]  /*22e10*/  STL.64 [R1+0x1230], R88 ;  /* 0x0012305801007387 */ /* 0x000fe80000100a00 */
[----:B------:R1:W-:Y:S04]  /*22e20*/  STL.64 [R1+0x30], R4 ;  /* 0x0000300401007387 */ /* 0x0003e80000100a00 */
[----:B------:R-:W2:Y:S04]  /*22e30*/  LDL.LU.64 R244, [R1+0x70] ;  /* 0x0000700001f47983 */ /* 0x000ea80000300a00 */
[----:B------:R-:W3:Y:S01]  /*22e40*/  LDL.LU.64 R250, [R1+0x80] ;  /* 0x0000800001fa7983 */ /* 0x000ee20000300a00 */
[----:B-1----:R-:W-:-:S05]  /*22e50*/  IMAD.WIDE R4, R3, 0x4, R234 ;  /* 0x0000000403047825 */ /* 0x002fca00078e02ea */
[----:B------:R1:W-:Y:S04]  /*22e60*/  STL.64 [R1+0x28], R4 ;  /* 0x0000280401007387 */ /* 0x0003e80000100a00 */
[----:B------:R-:W4:Y:S04]  /*22e70*/  LDL.LU.64 R246, [R1+0x90] ;  /* 0x0000900001f67983 */ /* 0x000f280000300a00 */
[----:B------:R-:W3:Y:S04]  /*22e80*/  LDL.LU.64 R84, [R1+0xa8] ;  /* 0x0000a80001547983 */ /* 0x000ee80000300a00 */
[----:B------:R-:W3:Y:S01]  /*22e90*/  LDL.LU.64 R86, [R1+0xc0] ;  /* 0x0000c00001567983 */ /* 0x000ee20000300a00 */
[----:B------:R-:W-:-:S04]  /*22ea0*/  IMAD.WIDE R6, R3, 0x4, R236 ;  /* 0x0000000403067825 */ /* 0x000fc800078e02ec */
[C---:B-1----:R-:W-:Y:S02]  /*22eb0*/  IMAD.WIDE R4, R3.reuse, 0x4, R242 ;  /* 0x0000000403047825 */ /* 0x042fe400078e02f2 */
[----:B------:R-:W3:Y:S04]  /*22ec0*/  LDL.LU.64 R242, [R1+0xd8] ;  /* 0x0000d80001f27983 */ /* 0x000ee80000300a00 */
[----:B------:R-:W-:Y:S04]  /*22ed0*/  STL.64 [R1+0x10], R6 ;  /* 0x0000100601007387 */ /* 0x000fe80000100a00 */
[----:B------:R-:W3:Y:S04]  /*22ee0*/  LDL.LU.64 R240, [R1+0xf0] ;  /* 0x0000f00001f07983 */ /* 0x000ee80000300a00 */
[----:B------:R2:W-:Y:S04]  /*22ef0*/  STL.64 [R1+0x8], R4 ;  /* 0x0000080401007387 */ /* 0x0005e80000100a00 */
[----:B------:R-:W3:Y:S04]  /*22f00*/  LDL.LU.64 R238, [R1+0x108] ;  /* 0x0001080001ee7983 */ /* 0x000ee80000300a00 */
        /* <DEDUP_REMOVED lines=16> */
[----:B------:R-:W3:Y:S01]  /*23010*/  LDL.LU.64 R36, [R1+0x2a0] ;  /* 0x0002a00001247983 */ /* 0x000ee20000300a00 */
[----:B--2---:R-:W-:-:S03]  /*23020*/  IMAD.WIDE R4, R3, 0x4, R244 ;  /* 0x0000000403047825 */ /* 0x004fc600078e02f4 */
[----:B------:R-:W2:Y:S04]  /*23030*/  LDL.LU.64 R38, [R1+0x2b8] ;  /* 0x0002b80001267983 */ /* 0x000ea80000300a00 */
[----:B------:R-:W2:Y:S04]  /*23040*/  LDL.LU.64 R40, [R1+0x2d0] ;  /* 0x0002d00001287983 */ /* 0x000ea80000300a00 */
[----:B------:R-:W2:Y:S04]  /*23050*/  LDL.LU.64 R42, [R1+0x2e8] ;  /* 0x0002e800012a7983 */ /* 0x000ea80000300a00 */
[----:B------:R-:W2:Y:S01]  /*23060*/  LDL.LU.64 R44, [R1+0x300] ;  /* 0x00030000012c7983 */ /* 0x000ea20000300a00 */
[----:B----4-:R-:W-:-:S03]  /*23070*/  IMAD.WIDE R248, R3, 0x4, R246 ;  /* 0x0000000403f87825 */ /* 0x010fc600078e02f6 */
[----:B------:R1:W-:Y:S01]  /*23080*/  STL.64 [R1], R4 ;  /* 0x0000000401007387 */ /* 0x0003e20000100a00 */
[----:B---3--:R-:W-:-:S03]  /*23090*/  IMAD.WIDE R246, R3, 0x4, R84 ;  /* 0x0000000403f67825 */ /* 0x008fc600078e0254 */
[----:B------:R-:W3:Y:S01]  /*230a0*/  LDL.LU.64 R84, [R1+0x318] ;  /* 0x0003180001547983 */ /* 0x000ee20000300a00 */
[----:B------:R-:W-:-:S03]  /*230b0*/  IMAD.WIDE R244, R3, 0x4, R86 ;  /* 0x0000000403f47825 */ /* 0x000fc600078e0256 */
[----:B------:R-:W4:Y:S01]  /*230c0*/  LDL.LU.64 R86, [R1+0x330] ;  /* 0x0003300001567983 */ /* 0x000f220000300a00 */
[----:B------:R-:W-:Y:S01]  /*230d0*/  ISETP.NE.U32.AND P1, PT, R0, RZ, PT ;  /* 0x000000ff0000720c */ /* 0x000fe20003f25070 */
[----:B------:R-:W-:Y:S02]  /*230e0*/  VIADD R0, R10, 0xfffffdfe ;  /* 0xfffffdfe0a007836 */ /* 0x000fe40000000000 */
[----:B-1----:R-:W-:-:S04]  /*230f0*/  IMAD.WIDE R4, R3, 0x4, R54 ;  /* 0x0000000403047825 */ /* 0x002fc800078e0236 */
[----:B------:R-:W-:-:S04]  /*23100*/  IMAD.WIDE R6, R3, 0x4, R52 ;  /* 0x0000000403067825 */ /* 0x000fc800078e0234 */
[C---:B------:R-:W-:Y:S02]  /*23110*/  IMAD.WIDE R8, R3.reuse, 0x4, R50 ;  /* 0x0000000403087825 */ /* 0x040fe400078e0232 */
[----:B------:R-:W2:Y:S04]  /*23120*/  LDL.LU.64 R50, [R1+0x348] ;  /* 0x0003480001327983 */ /* 0x000ea80000300a00 */
        /* <DEDUP_REMOVED lines=20> */
[----:B------:R-:W2:Y:S01]  /*23270*/  LDL.LU.64 R104, [R1+0x5d8] ;  /* 0x0005d80001687983 */ /* 0x000ea20000300a00 */
[----:B------:R-:W-:-:S03]  /*23280*/  IMAD.WIDE R12, R3, 0x4, R46 ;  /* 0x00000004030c7825 */ /* 0x000fc600078e022e */
[----:B------:R-:W2:Y:S01]  /*23290*/  LDL.LU.64 R106, [R1+0x5d0] ;  /* 0x0005d000016a7983 */ /* 0x000ea20000300a00 */
[----:B---3--:R-:W-:-:S03]  /*232a0*/  IMAD.WIDE R46, R3, 0x4, R84 ;  /* 0x00000004032e7825 */ /* 0x008fc600078e0254 */
[----:B------:R-:W3:Y:S04]  /*232b0*/  LDL.LU.64 R108, [R1+0x5c8] ;  /* 0x0005c800016c7983 */ /* 0x000ee80000300a00 */
[----:B------:R-:W2:Y:S01]  /*232c0*/  LDL.LU.64 R110, [R1+0x5c0] ;  /* 0x0005c000016e7983 */ /* 0x000ea20000300a00 */
[----:B------:R-:W-:-:S03]  /*232d0*/  IMAD.WIDE R10, R3, 0x4, R48 ;  /* 0x00000004030a7825 */ /* 0x000fc600078e0230 */
[----:B------:R-:W2:Y:S01]  /*232e0*/  LDL.LU.64 R112, [R1+0x5b8] ;  /* 0x0005b80001707983 */ /* 0x000ea20000300a00 */
[----:B----4-:R-:W-:-:S03]  /*232f0*/  IMAD.WIDE R48, R3, 0x4, R86 ;  /* 0x0000000403307825 */ /* 0x010fc600078e0256 */
[----:B------:R-:W4:Y:S04]  /*23300*/  LDL.LU.64 R114, [R1+0x5b0] ;  /* 0x0005b00001727983 */ /* 0x000f280000300a00 */
[----:B------:R-:W2:Y:S04]  /*23310*/  LDL.LU.64 R84, [R1+0x5a8] ;  /* 0x0005a80001547983 */ /* 0x000ea80000300a00 */
[----:B------:R-:W3:Y:S04]  /*23320*/  LDL.LU.64 R86, [R1+0x5a0] ;  /* 0x0005a00001567983 */ /* 0x000ee80000300a00 */
[----:B------:R-:W4:Y:S04]  /*23330*/  LDL.LU.64 R120, [R1+0x598] ;  /* 0x0005980001787983 */ /* 0x000f280000300a00 */
[----:B------:R-:W4:Y:S04]  /*23340*/  LDL.LU.64 R122, [R1+0x590] ;  /* 0x00059000017a7983 */ /* 0x000f280000300a00 */
[----:B------:R-:W4:Y:S04]  /*23350*/  LDL.LU.64 R124, [R1+0x588] ;  /* 0x00058800017c7983 */ /* 0x000f280000300a00 */
[----:B------:R-:W4:Y:S04]  /*23360*/  LDL.LU.64 R126, [R1+0x580] ;  /* 0x00058000017e7983 */ /* 0x000f280000300a00 */
[----:B------:R-:W4:Y:S01]  /*23370*/  LDL.LU.64 R128, [R1+0x578] ;  /* 0x0005780001807983 */ /* 0x000f220000300a00 */
[----:B--2---:R-:W-:-:S03]  /*23380*/  IMAD.WIDE R116, R3, 0x4, R84 ;  /* 0x0000000403747825 */ /* 0x004fc600078e0254 */
[----:B------:R-:W2:Y:S01]  /*23390*/  LDL.LU.64 R84, [R1+0x570] ;  /* 0x0005700001547983 */ /* 0x000ea20000300a00 */
[----:B---3--:R-:W-:-:S03]  /*233a0*/  IMAD.WIDE R118, R3, 0x4, R86 ;  /* 0x0000000403767825 */ /* 0x008fc600078e0256 */
[----:B------:R-:W3:Y:S04]  /*233b0*/  LDL.LU.64 R86, [R1+0x568] ;  /* 0x0005680001567983 */ /* 0x000ee80000300a00 */
[----:B------:R-:W4:Y:S04]  /*233c0*/  LDL.LU.64 R134, [R1+0x560] ;  /* 0x0005600001867983 */ /* 0x000f280000300a00 */
        /* <DEDUP_REMOVED lines=50> */
[----:B------:R-:W-:Y:S01]  /*236f0*/  IMAD.WIDE R186, R3, 0x4, R90 ;  /* 0x0000000403ba7825 */ /* 0x000fe200078e025a */
[----:B------:R-:W-:-:S03]  /*23700*/  ISETP.GE.U32.AND P4, PT, R0, 0x7ffffd7f, PT ;  /* 0x7ffffd7f0000780c */ /* 0x000fc60003f86070 */
[----:B------:R-:W-:Y:S02]  /*23710*/  VIADD R0, R82, 0x100000 ;  /* 0x0010000052007836 */ /* 0x000fe40000000000 */
[C---:B--2---:R-:W-:Y:S02]  /*23720*/  IMAD.WIDE R182, R3.reuse, 0x4, R84 ;  /* 0x0000000403b67825 */ /* 0x044fe400078e0254 */
[----:B------:R-:W2:Y:S02]  /*23730*/  LDL.LU.64 R84, [R1+0x3d0] ;  /* 0x0003d00001547983 */ /* 0x000ea40000300a00 */
[C---:B---3--:R-:W-:Y:S02]  /*23740*/  IMAD.WIDE R184, R3.reuse, 0x4, R86 ;  /* 0x0000000403b87825 */ /* 0x048fe400078e0256 */
[----:B------:R-:W3:Y:S04]  /*23750*/  LDL.LU.64 R92, [R1+0x3c8] ;  /* 0x0003c800015c7983 */ /* 0x000ee80000300a00 */
[----:B------:R-:W4:Y:S04]  /*23760*/  LDL.LU.64 R200, [R1+0x20] ;  /* 0x0000200001c87983 */ /* 0x000f280000300a00 */
[----:B------:R-:W4:Y:S04]  /*23770*/  LDL.LU.64 R86, [R1+0xc88] ;  /* 0x000c880001567983 */ /* 0x000f280000300a00 */
[----:B------:R-:W4:Y:S04]  /*23780*/  LDL.LU.64 R90, [R1+0xc80] ;  /* 0x000c8000015a7983 */ /* 0x000f280000300a00 */
[----:B------:R-:W4:Y:S04]  /*23790*/  LDL.LU.64 R88, [R1+0x688] ;  /* 0x0006880001587983 */ /* 0x000f280000300a00 */
[----:B------:R-:W4:Y:S01]  /*237a0*/  LDL.LU.64 R82, [R1+0x690] ;  /* 0x0006900001527983 */ /* 0x000f220000300a00 */
[----:B--2---:R-:W-:-:S04]  /*237b0*/  IMAD.WIDE R84, R3, 0x4, R84 ;  /* 0x0000000403547825 */ /* 0x004fc800078e0254 */
[C---:B---3--:R-:W-:Y:S01]  /*237c0*/  IMAD.WIDE R92, R3.reuse, 0x4, R92 ;  /* 0x00000004035c7825 */ /* 0x048fe200078e025c */
[----:B------:R-:W-:Y:S03]  /*237d0*/  STL.64 [R1+0x60], R84 ;  /* 0x0000605401007387 */ /* 0x000fe60000100a00 */
[----:B----4-:R-:W-:-:S04]  /*237e0*/  IMAD.WIDE R200, R3, 0x4, R200 ;  /* 0x0000000403c87825 */ /* 0x010fc800078e02c8 */
[C---:B------:R-:W-:Y:S01]  /*237f0*/  IMAD.WIDE R86, R2.reuse, 0x4, R86 ;  /* 0x0000000402567825 */ /* 0x040fe200078e0256 */
[----:B------:R-:W-:Y:S03]  /*23800*/  STL.64 [R1+0x70], R92 ;  /* 0x0000705c01007387 */ /* 0x000fe60000100a00 */
[C---:B------:R-:W-:Y:S01]  /*23810*/  IMAD.WIDE R90, R2.reuse, 0x4, R90 ;  /* 0x00000004025a7825 */ /* 0x040fe200078e025a */
[----:B------:R-:W-:Y:S03]  /*23820*/  STL.64 [R1+0x20], R86 ;  /* 0x0000205601007387 */ /* 0x000fe60000100a00 */
[C---:B------:R-:W-:Y:S01]  /*23830*/  IMAD.WIDE R88, R2.reuse, 0x4, R88 ;  /* 0x0000000402587825 */ /* 0x040fe200078e0258 */
[----:B------:R-:W-:Y:S03]  /*23840*/  STL.64 [R1+0x80], R200 ;  /* 0x000080c801007387 */ /* 0x000fe60000100a00 */
[----:B------:R-:W-:Y:S01]  /*23850*/  IMAD.WIDE R82, R2, 0x4, R82 ;  /* 0x0000000402527825 */ /* 0x000fe200078e0252 */
[----:B------:R-:W-:Y:S04]  /*23860*/  STL.64 [R1+0x18], R90 ;  /* 0x0000185a01007387 */ /* 0x000fe80000100a00 */
[----:B------:R1:W-:Y:S04]  /*23870*/  STL.64 [R1+0x568], R88 ;  /* 0x0005685801007387 */ /* 0x0003e80000100a00 */
[----:B-1----:R-:W2:Y:S04]  /*23880*/  LDL.LU.64 R88, [R1+0x1230] ;  /* 0x0012300001587983 */ /* 0x002ea80000300a00 */
[----:B------:R1:W-:Y:S04]  /*23890*/  STL.64 [R1+0x570], R82 ;  /* 0x0005705201007387 */ /* 0x0003e80000100a00 */
[----:B-1----:R-:W3:Y:S01]  /*238a0*/  LDL.LU.64 R82, [R1+0x1228] ;  /* 0x0012280001527983 */ /* 0x002ee20000300a00 */
[----:B------:R-:W-:-:S03]  /*238b0*/  IMAD.WIDE R250, R3, 0x4, R250 ;  /* 0x0000000403fa7825 */ /* 0x000fc600078e02fa */
[----:B---3--:R-:W-:Y:S04]  /*238c0*/  LDGSTS.E [R82+0x7fc00], desc[UR16][R86.64], !P5 ;  /* 0x7fc0000056527fae */ /* 0x008fe8000e9a1010 */
[----:B------:R-:W-:Y:S01]  /*238d0*/  LDGSTS.E [R82+0x7fe00], desc[UR16][R90.64], !P5 ;  /* 0x7fe000005a527fae */ /* 0x000fe2000e9a1010 */
[----:B------:R-:W-:-:S03]  /*238e0*/  IMAD.WIDE R22, R3, 0x4, R22 ;  /* 0x0000000403167825 */ /* 0x000fc600078e0216 */
[----:B------:R-:W0:Y:S04]  /*238f0*/  LDGDEPBAR ;  /* 0x00000000000079af */ /* 0x000e280000000000 */
[----:B------:R-:W3:Y:S04]  /*23900*/  LDL.LU.64 R86, [R1+0x1220] ;  /* 0x0012200001567983 */ /* 0x000ee80000300a00 */
[----:B------:R-:W2:Y:S01]  /*23910*/  LDL.LU.64 R90, [R1+0x1218] ;  /* 0x00121800015a7983 */ /* 0x000ea20000300a00 */
[----:B------:R-:W-:-:S04]  /*23920*/  IMAD.WIDE R38, R3, 0x4, R38 ;  /* 0x0000000403267825 */ /* 0x000fc800078e0226 */
[----:B------:R-:W-:-:S04]  /*23930*/  IMAD.WIDE R54, R3, 0x4, R54 ;  /* 0x0000000403367825 */ /* 0x000fc800078e0236 */
[----:B------:R-:W-:-:S04]  /*23940*/  IMAD.WIDE R70, R3, 0x4, R70 ;  /* 0x0000000403467825 */ /* 0x000fc800078e0246 */
[C---:B------:R-:W-:Y:S01]  /*23950*/  IMAD.WIDE R98, R3.reuse, 0x4, R98 ;  /* 0x0000000403627825 */ /* 0x040fe200078e0262 */
[----:B--2---:R-:W-:Y:S04]  /*23960*/  LDGSTS.E [R91+-0x30000], desc[UR16][R88.64], P6 ;  /* 0xd0000000585b7fae */ /* 0x004fe8000b1a1010 */
[----:B------:R-:W-:Y:S04]  /*23970*/  LDGSTS.E [R91+-0x2fc00], desc[UR16][R250.64], P6 ;  /* 0xd0400000fa5b7fae */ /* 0x000fe8000b1a1010 */
[----:B------:R-:W-:Y:S04]  /*23980*/  LDGSTS.E [R91+-0x2f800], desc[UR16][R6.64], P6 ;  /* 0xd0800000065b7fae */ /* 0x000fe8000b1a1010 */
[----:B------:R-:W2:Y:S04]  /*23990*/  LDL.LU.64 R88, [R1+0x1210] ;  /* 0x0012100001587983 */ /* 0x000ea80000300a00 */
[----:B------:R-:W-:Y:S04]  /*239a0*/  STL.64 [R1+0x1160], R250 ;  /* 0x001160fa01007387 */ /* 0x000fe80000100a00 */
[----:B------:R1:W-:Y:S04]  /*239b0*/  STL.64 [R1+0x1168], R6 ;  /* 0x0011680601007387 */ /* 0x0003e80000100a00 */
[----:B------:R-:W-:Y:S04]  /*239c0*/  LDGSTS.E [R91+-0x2f400], desc[UR16][R22.64], P6 ;  /* 0xd0c00000165b7fae */ /* 0x000fe8000b1a1010 */
[----:B------:R-:W-:Y:S04]  /*239d0*/  LDGSTS.E [R91+-0x2f000], desc[UR16][R38.64], P6 ;  /* 0xd1000000265b7fae */ /* 0x000fe8000b1a1010 */
[----:B-1----:R-:W4:Y:S04]  /*239e0*/  LDL.LU.64 R6, [R1+0x8] ;  /* 0x0000080001067983 */ /* 0x002f280000300a00 */
[----:B------:R1:W-:Y:S04]  /*239f0*/  STL.64 [R1+0x1170], R22 ;  /* 0x0011701601007387 */ /* 0x0003e80000100a00 */
[----:B------:R-:W-:Y:S04]  /*23a00*/  LDGSTS.E [R91+-0x2ec00], desc[UR16][R54.64], P6 ;  /* 0xd1400000365b7fae */ /* 0x000fe8000b1a1010 */
[----:B------:R-:W-:Y:S04]  /*23a10*/  LDGSTS.E [R91+-0x2e800], desc[UR16][R70.64], P6 ;  /* 0xd1800000465b7fae */ /* 0x000fe8000b1a1010 */
[----:B-1----:R-:W2:Y:S04]  /*23a20*/  LDL.LU.64 R22, [R1+0x10] ;  /* 0x0000100001167983 */ /* 0x002ea80000300a00 */
[----:B------:R1:W-:Y:S04]  /*23a30*/  STL.64 [R1+0x1178], R38 ;  /* 0x0011782601007387 */ /* 0x0003e80000100a00 */
[----:B------:R-:W-:Y:S04]  /*23a40*/  LDGSTS.E [R91+-0x2e400], desc[UR16][R98.64], P6 ;  /* 0xd1c00000625b7fae */ /* 0x000fe8000b1a1010 */
[----:B-1----:R-:W3:Y:S04]  /*23a50*/  LDL.LU.64 R38, [R1+0x28] ;  /* 0x0000280001267983 */ /* 0x002ee80000300a00 */
[----:B------:R1:W-:Y:S04]  /*23a60*/  STL.64 [R1+0x1180], R54 ;  /* 0x0011803601007387 */ /* 0x0003e80000100a00 */
[----:B-1----:R-:W2:Y:S04]  /*23a70*/  LDL.LU.64 R54, [R1+0x30] ;  /* 0x0000300001367983 */ /* 0x002ea80000300a00 */
[----:B------:R1:W-:Y:S04]  /*23a80*/  STL.64 [R1+0x1188], R70 ;  /* 0x0011884601007387 */ /* 0x0003e80000100a00 */
[----:B-1----:R-:W2:Y:S04]  /*23a90*/  LDL.LU.64 R70, [R1+0x38] ;  /* 0x0000380001467983 */ /* 0x002ea80000300a00 */
[----:B------:R1:W-:Y:S04]  /*23aa0*/  STL.64 [R1+0x1190], R98 ;  /* 0x0011906201007387 */ /* 0x0003e80000100a00 */
[----:B-1----:R-:W2:Y:S01]  /*23ab0*/  LDL.LU.64 R98, [R1+0x40] ;  /* 0x0000400001627983 */ /* 0x002ea20000300a00 */
[----:B------:R-:W-:-:S04]  /*23ac0*/  IMAD.WIDE R114, R3, 0x4, R114 ;  /* 0x0000000403727825 */ /* 0x000fc800078e0272 */
[C---:B------:R-:W-:Y:S01]  /*23ad0*/  IMAD.WIDE R146, R3.reuse, 0x4, R146 ;  /* 0x0000000403927825 */ /* 0x040fe200078e0292 */
[----:B------:R-:W-:Y:S03]  /*23ae0*/  LDGSTS.E [R91+-0x2e000], desc[UR16][R114.64], P6 ;  /* 0xd2000000725b7fae */ /* 0x000fe6000b1a1010 */
        /* <DEDUP_REMOVED lines=14> */
[----:B------:R-:W-:-:S04]  /*23bd0*/  IMAD.WIDE R56, R3, 0x4, R56 ;  /* 0x0000000403387825 */ /* 0x000fc800078e0238 */
        /* <DEDUP_REMOVED lines=34> */
[C---:B------:R-:W-:Y:S01]  /*23e00*/  IMAD.WIDE R62, R3.reuse, 0x4, R62 ;  /* 0x00000004033e7825 */ /* 0x040fe200078e023e */
[----:B------:R-:W-:Y:S03]  /*23e10*/  STL.64 [R1+0x1198], R114 ;  /* 0x0011987201007387 */ /* 0x000fe60000100a00 */
        /* <DEDUP_REMOVED lines=15> */
[----:B--2---:R-:W-:Y:S04]  /*23f10*/  LDGSTS.E [R90+-0x2ff80], desc[UR16][R98.64], P6 ;  /* 0xd0080000625a7fae */ /* 0x004fe8000b1a1010 */
[----:B------:R-:W-:Y:S04]  /*23f20*/  LDGSTS.E [R90+-0x2fb80], desc[UR16][R248.64], P6 ;  /* 0xd0480000f85a7fae */ /* 0x000fe8000b1a1010 */
[----:B------:R1:W-:Y:S04]  /*23f30*/  LDGSTS.E [R90+-0x2f780], desc[UR16][R8.64], P6 ;  /* 0xd0880000085a7fae */ /* 0x0003e8000b1a1010 */
        /* <DEDUP_REMOVED lines=57> */
[----:B------:R-:W-:Y:S04]  /*242d0*/  STL.64 [R1+0x11d8], R98 ;  /* 0x0011d86201007387 */ /* 0x000fe80000100a00 */
[----:B------:R-:W-:Y:S04]  /*242e0*/  LDGSTS.E [R87+-0x2ce00], desc[UR16][R186.64], P6 ;  /* 0xd3200000ba577fae */ /* 0x000fe8000b1a1010 */
[----:B------:R-:W-:Y:S04]  /*242f0*/  STL.64 [R1+0x11e0], R248 ;  /* 0x0011e0f801007387 */ /* 0x000fe80000100a00 */
[----:B------:R-:W-:Y:S04]  /*24300*/  LDGSTS.E [R87+-0x2ca00], desc[UR16][R206.64], P6 ;  /* 0xd3600000ce577fae */ /* 0x000fe8000b1a1010 */
[----:B------:R1:W-:Y:S04]  /*24310*/  STL.64 [R1+0x11e8], R8 ;  /* 0x0011e80801007387 */ /* 0x0003e80000100a00 */
[----:B------:R-:W-:Y:S04]  /*24320*/  LDGSTS.E [R87+-0x2c600], desc[UR16][R222.64], P6 ;  /* 0xd3a00000de577fae */ /* 0x000fe8000b1a1010 */
[----:B------:R2:W-:Y:S04]  /*24330*/  STL.64 [R1+0x11f0], R24 ;  /* 0x0011f01801007387 */ /* 0x0005e80000100a00 */
[----:B------:R-:W-:Y:S01]  /*24340*/  LDGSTS.E [R87+-0x2c200], desc[UR16][R84.64], P6 ;  /* 0xd3e0000054577fae */ /* 0x000fe2000b1a1010 */
[C---:B------:R-:W-:Y:S01]  /*24350*/  IMAD.WIDE R240, R3.reuse, 0x4, R240 ;  /* 0x0000000403f07825 */ /* 0x040fe200078e02f0 */
[----:B-1----:R-:W1:Y:S02]  /*24360*/  LDC R9, c[0x0][0x3a0] ;  /* 0x0000e800ff097b82 */ /* 0x002e640000000800 */
[----:B------:R-:W-:Y:S01]  /*24370*/  LDGSTS.E [R86+-0x2fd80], desc[UR16][R22.64], P6 ;  /* 0xd028000016567fae */ /* 0x000fe2000b1a1010 */
[----:B------:R-:W-:-:S03]  /*24380*/  IMAD.WIDE R16, R3, 0x4, R16 ;  /* 0x0000000403107825 */ /* 0x000fc600078e0210 */
[----:B------:R-:W-:Y:S01]  /*24390*/  LDGSTS.E [R86+-0x2f980], desc[UR16][R240.64], P6 ;  /* 0xd0680000f0567fae */ /* 0x000fe2000b1a1010 */
[C---:B------:R-:W-:Y:S01]  /*243a0*/  IMAD.WIDE R32, R3.reuse, 0x4, R32 ;  /* 0x0000000403207825 */ /* 0x040fe200078e0220 */
[----:B------:R-:W3:Y:S02]  /*243b0*/  LDC R8, c[0x0][0x3a0] ;  /* 0x0000e800ff087b82 */ /* 0x000ee40000000800 */
[----:B------:R-:W4:Y:S04]  /*243c0*/  LDL.LU.64 R84, [R1+0x1208] ;  /* 0x0012080001547983 */ /* 0x000f280000300a00 */
[----:B------:R-:W2:Y:S01]  /*243d0*/  LDL.LU.64 R250, [R1] ;  /* 0x0000000001fa7983 */ /* 0x000ea20000300a00 */
[----:B------:R-:W-:-:S03]  /*243e0*/  IMAD.WIDE R64, R3, 0x4, R64 ;  /* 0x0000000403407825 */ /* 0x000fc600078e0240 */
[----:B------:R-:W-:Y:S01]  /*243f0*/  LDGSTS.E [R86+-0x2f580], desc[UR16][R16.64], P6 ;  /* 0xd0a8000010567fae */ /* 0x000fe2000b1a1010 */
        /* <DEDUP_REMOVED lines=26> */
[----:B------:R-:W-:-:S04]  /*245a0*/  IMAD.WIDE R66, R3, 0x4, R66 ;  /* 0x0000000403427825 */ /* 0x000fc800078e0242 */
[----:B------:R-:W-:-:S04]  /*245b0*/  IMAD.WIDE R94, R3, 0x4, R94 ;  /* 0x00000004035e7825 */ /* 0x000fc800078e025e */
[C---:B------:R-:W-:Y:S01]  /*245c0*/  IMAD.WIDE R110, R3.reuse, 0x4, R110 ;  /* 0x00000004036e7825 */ /* 0x040fe200078e026e */
[----:B------:R-:W3:Y:S03]  /*245d0*/  LDL.LU.64 R92, [R1+0x1200] ;  /* 0x00120000015c7983 */ /* 0x000ee60000300a00 */
[C---:B------:R-:W-:Y:S01]  /*245e0*/  IMAD.WIDE R126, R3.reuse, 0x4, R126 ;  /* 0x00000004037e7825 */ /* 0x040fe200078e027e */
[----:B------:R-:W3:Y:S03]  /*245f0*/  LDL.64 R178, [R1+0x568] ;  /* 0x0005680001b27983 */ /* 0x000ee60000100a00 */
[C---:B------:R-:W-:Y:S01]  /*24600*/  IMAD.WIDE R142, R3.reuse, 0x4, R142 ;  /* 0x00000004038e7825 */ /* 0x040fe200078e028e */
[----:B------:R-:W3:Y:S03]  /*24610*/  LDL.64 R162, [R1+0x570] ;  /* 0x0005700001a27983 */ /* 0x000ee60000100a00 */
[----:B------:R-:W-:-:S04]  /*24620*/  IMAD.WIDE R158, R3, 0x4, R158 ;  /* 0x00000004039e7825 */ /* 0x000fc800078e029e */
[----:B------:R-:W-:-:S04]  /*24630*/  IMAD.WIDE R174, R3, 0x4, R174 ;  /* 0x0000000403ae7825 */ /* 0x000fc800078e02ae */
[----:B------:R-:W-:-:S04]  /*24640*/  IMAD.WIDE R190, R3, 0x4, R190 ;  /* 0x0000000403be7825 */ /* 0x000fc800078e02be */
[----:B------:R-:W-:-:S04]  /*24650*/  IMAD.WIDE R210, R3, 0x4, R210 ;  /* 0x0000000403d27825 */ /* 0x000fc800078e02d2 */
        /* <DEDUP_REMOVED lines=17> */
[----:B------:R-:W-:-:S03]  /*24770*/  IMAD.WIDE R20, R3, 0x4, R20 ;  /* 0x0000000403147825 */ /* 0x000fc600078e0214 */
[----:B--2---:R-:W-:Y:S01]  /*24780*/  LDGSTS.E [R84+-0x2fc80], desc[UR16][R250.64], P6 ;  /* 0xd0380000fa547fae */ /* 0x004fe2000b1a1010 */
[----:B------:R-:W-:-:S03]  /*24790*/  IMAD.WIDE R36, R3, 0x4, R36 ;  /* 0x0000000403247825 */ /* 0x000fc600078e0224 */
[----:B------:R-:W-:Y:S04]  /*247a0*/  LDGSTS.E [R84+-0x2f880], desc[UR16][R4.64], P6 ;  /* 0xd078000004547fae */ /* 0x000fe8000b1a1010 */
[----:B------:R-:W2:Y:S04]  /*247b0*/  LDL.LU.64 R200, [R1+0x11f8] ;  /* 0x0011f80001c87983 */ /* 0x000ea80000300a00 */
[----:B------:R-:W4:Y:S04]  /*247c0*/  LDL.LU.64 R130, [R1+0x698] ;  /* 0x0006980001827983 */ /* 0x000f280000300a00 */
[----:B------:R-:W2:Y:S04]  /*247d0*/  LDL.LU.64 R146, [R1+0x6a8] ;  /* 0x0006a80001927983 */ /* 0x000ea80000300a00 */
[----:B------:R-:W2:Y:S01]  /*247e0*/  LDL.LU.64 R114, [R1+0x6a0] ;  /* 0x0006a00001727983 */ /* 0x000ea20000300a00 */
        /* <DEDUP_REMOVED lines=23> */
[----:B------:R-:W-:Y:S04]  /*24960*/  LDGSTS.E [R84+-0x2c880], desc[UR16][R212.64], P6 ;  /* 0xd3780000d4547fae */ /* 0x000fe8000b1a1010 */
[----:B------:R-:W-:Y:S04]  /*24970*/  LDGSTS.E [R84+-0x2c480], desc[UR16][R228.64], P6 ;  /* 0xd3b80000e4547fae */ /* 0x000fe8000b1a1010 */
[----:B------:R-:W-:Y:S04]  /*24980*/  LDGSTS.E [R84+-0x2c080], desc[UR16][R198.64], P6 ;  /* 0xd3f80000c6547fae */ /* 0x000fe8000b1a1010 */
[----:B------:R-:W0:Y:S01]  /*24990*/  LDGDEPBAR ;  /* 0x00000000000079af */ /* 0x000e220000000000 */
[----:B------:R-:W-:Y:S06]  /*249a0*/  BAR.SYNC.DEFER_BLOCKING 0x0 ;  /* 0x0000000000007b1d */ /* 0x000fec0000010000 */
[----:B------:R-:W2:Y:S04]  /*249b0*/  LDL.LU.64 R214, [R1+0xc70] ;  /* 0x000c700001d67983 */ /* 0x000ea80000300a00 */
[----:B------:R-:W2:Y:S04]  /*249c0*/  LDL.LU.64 R194, [R1+0xc68] ;  /* 0x000c680001c27983 */ /* 0x000ea80000300a00 */
[----:B------:R-:W2:Y:S04]  /*249d0*/  LDL.LU.64 R230, [R1+0xc60] ;  /* 0x000c600001e67983 */ /* 0x000ea80000300a00 */
[----:B------:R-:W-:Y:S01]  /*249e0*/  @!PT LDS RZ, [RZ] ;  /* 0x00000000fffff984 */ /* 0x000fe20000000800 */
[----:B------:R-:W-:Y:S01]  /*249f0*/  @!PT LDS RZ, [RZ] ;  /* 0x00000000fffff984 */ /* 0x000fe20000000800 */
[----:B------:R-:W-:Y:S01]  /*24a00*/  @!PT LDS RZ, [RZ] ;  /* 0x00000000fffff984 */ /* 0x000fe20000000800 */
[----:B---3--:R-:W-:Y:S04]  /*24a10*/  LDGSTS.E [R93+-0x80000], desc[UR16][R178.64], !P3 ;  /* 0x80000000b25d7fae */ /* 0x008fe8000d9a1010 */
[----:B------:R4:W-:Y:S04]  /*24a20*/  LDGSTS.E [R0+-0x7fe00], desc[UR16][R162.64], !P3 ;  /* 0x80200000a2007fae */ /* 0x0009e8000d9a1010 */
[----:B------:R-:W3:Y:S01]  /*24a30*/  LDL.LU.64 R178, [R1+0xc58] ;  /* 0x000c580001b27983 */ /* 0x000ee20000300a00 */
[----:B----4-:R-:W-:-:S03]  /*24a40*/  IMAD.WIDE R162, R2, 0x4, R130 ;  /* 0x0000000402a27825 */ /* 0x010fc600078e0282 */
[----:B------:R-:W4:Y:S04]  /*24a50*/  LDL.LU.64 R130, [R1+0xc50] ;  /* 0x000c500001827983 */ /* 0x000f280000300a00 */
[----:B------:R1:W-:Y:S01]  /*24a60*/  STL.64 [R1+0x578], R162 ;  /* 0x000578a201007387 */ /* 0x0003e20000100a00 */
[----:B--2---:R-:W-:-:S03]  /*24a70*/  IMAD.WIDE R24, R2, 0x4, R114 ;  /* 0x0000000402187825 */ /* 0x004fc600078e0272 */
[----:B------:R-:W2:Y:S01]  /*24a80*/  LDL.LU.64 R114, [R1+0xc48] ;  /* 0x000c480001727983 */ /* 0x000ea20000300a00 */
[----:B------:R-:W-:Y:S02]  /*24a90*/  IMAD.WIDE R98, R2, 0x4, R146 ;  /* 0x0000000402627825 */ /* 0x000fe400078e0292 */
[----:B------:R-:W1:Y:S01]  /*24aa0*/  LDC R147, c[0x0][0x3a0] ;  /* 0x0000e800ff937b82 */ /* 0x000e620000000800 */
[----:B------:R-:W-:Y:S02]  /*24ab0*/  ISETP.GE.U32.AND P5, PT, R201, 0x7ffffd7e, PT ;  /* 0x7ffffd7ec900780c */ /* 0x000fe40003fa6070 */
[----:B------:R-:W-:-:S05]  /*24ac0*/  IADD3 R201, PT, PT, R82, 0x100000, RZ ;  /* 0x0010000052c97810 */ /* 0x000fca0007ffe0ff */
[----:B------:R1:W-:Y:S01]  /*24ad0*/  LDGSTS.E [R201+-0x7fc00], desc[UR16][R162.64], !P4 ;  /* 0x80400000a2c97fae */ /* 0x0003e2000e1a1010 */
[----:B------:R-:W-:Y:S02]  /*24ae0*/  VIADD R93, R82, 0x100000 ;  /* 0x00100000525d7836 */ /* 0x000fe40000000000 */
[----:B------:R-:W-:-:S03]  /*24af0*/  VIADD R252, R252, 0xfffffdfc ;  /* 0xfffffdfcfcfc7836 */ /* 0x000fc60000000000 */
[----:B------:R-:W-:Y:S01]  /*24b00*/  LDGSTS.E [R93+-0x7fa00], desc[UR16][R98.64], !P4 ;  /* 0x80600000625d7fae */ /* 0x000fe2000e1a1010 */
[----:B-1----:R-:W-:Y:S02]  /*24b10*/  IADD3 R201, PT, PT, R147, -0x205, RZ ;  /* 0xfffffdfb93c97810 */ /* 0x002fe40007ffe0ff */
[----:B------:R-:W1:Y:S01]  /*24b20*/  LDC R147, c[0x0][0x3a0] ;  /* 0x0000e800ff937b82 */ /* 0x000e620000000800 */
[----:B------:R-:W-:Y:S01]  /*24b30*/  ISETP.GE.U32.AND P4, PT, R252, 0x7ffffd7d, PT ;  /* 0x7ffffd7dfc00780c */ /* 0x000fe20003f86070 */
[C---:B------:R-:W-:Y:S01]  /*24b40*/  VIADD R0, R82.reuse, 0x100000 ;  /* 0x0010000052007836 */ /* 0x040fe20000000000 */
[----:B------:R-:W-:Y:S01]  /*24b50*/  ISETP.GE.U32.AND P3, PT, R201, 0x7ffffd7c, PT ;  /* 0x7ffffd7cc900780c */ /* 0x000fe20003f66070 */
[----:B------:R-:W-:Y:S01]  /*24b60*/  VIADD R201, R82, 0x100000 ;  /* 0x0010000052c97836 */ /* 0x000fe20000000000 */
[----:B------:R-:W-:Y:S04]  /*24b70*/  STL.64 [R1+0x1000], R98 ;  /* 0x0010006201007387 */ /* 0x000fe80000100a00 */
[----:B------:R1:W-:Y:S04]  /*24b80*/  STL.64 [R1+0x580], R24 ;  /* 0x0005801801007387 */ /* 0x0003e80000100a00 */
[----:B------:R-:W2:Y:S04]  /*24b90*/  LDL.LU.64 R162, [R1+0xc40] ;  /* 0x000c400001a27983 */ /* 0x000ea80000300a00 */
[----:B------:R1:W-:Y:S02]  /*24ba0*/  LDGSTS.E [R0+-0x7f800], desc[UR16][R24.64], !P5 ;  /* 0x8080000018007fae */ /* 0x0003e4000e9a1010 */
[----:B-1----:R-:W-:-:S02]  /*24bb0*/  VIADD R252, R147, 0xfffffdfa ;  /* 0xfffffdfa93fc7836 */ /* 0x002fc40000000000 */
[----:B------:R-:W2:Y:S01]  /*24bc0*/  LDL.LU.64 R146, [R1+0xc38] ;  /* 0x000c380001927983 */ /* 0x000ea20000300a00 */
[----:B------:R-:W1:Y:S08]  /*24bd0*/  LDC R24, c[0x0][0x3a0] ;  /* 0x0000e800ff187b82 */ /* 0x000e700000000800 */
[----:B------:R-:W1:Y:S01]  /*24be0*/  LDC R25, c[0x0][0x3a0] ;  /* 0x0000e800ff197b82 */ /* 0x000e620000000800 */
[----:B------:R-:W-:-:S04]  /*24bf0*/  IMAD.WIDE R214, R2, 0x4, R214 ;  /* 0x0000000402d67825 */ /* 0x000fc800078e02d6 */
[C---:B------:R-:W-:Y:S01]  /*24c00*/  IMAD.WIDE R194, R2.reuse, 0x4, R194 ;  /* 0x0000000402c27825 */ /* 0x040fe200078e02c2 */
[----:B------:R-:W-:Y:S03]  /*24c10*/  STL.64 [R1+0xff8], R214 ;  /* 0x000ff8d601007387 */ /* 0x000fe60000100a00 */
[C---:B------:R-:W-:Y:S01]  /*24c20*/  IMAD.WIDE R98, R2.reuse, 0x4, R230 ;  /* 0x0000000402627825 */ /* 0x040fe200078e02e6 */
[----:B------:R-:W-:Y:S04]  /*24c30*/  LDGSTS.E [R201+-0x7f600], desc[UR16][R214.64], !P5 ;  /* 0x80a00000d6c97fae */ /* 0x000fe8000e9a1010 */
[----:B------:R-:W-:Y:S04]  /*24c40*/  STL.64 [R1+0x588], R194 ;  /* 0x000588c201007387 */ /* 0x000fe80000100a00 */
[----:B------:R-:W-:Y:S04]  /*24c50*/  LDGSTS.E [R93+-0x7f400], desc[UR16][R194.64], !P4 ;  /* 0x80c00000c25d7fae */ /* 0x000fe8000e1a1010 */
[----:B------:R3:W-:Y:S04]  /*24c60*/  STL.64 [R1+0xff0], R98 ;  /* 0x000ff06201007387 */ /* 0x0007e80000100a00 */
[----:B------:R3:W-:Y:S02]  /*24c70*/  LDGSTS.E [R0+-0x7f200], desc[UR16][R98.64], !P4 ;  /* 0x80e0000062007fae */ /* 0x0007e4000e1a1010 */
[----:B---3--:R-:W-:-:S02]  /*24c80*/  IMAD.WIDE R98, R2, 0x4, R178 ;  /* 0x0000000402627825 */ /* 0x008fc400078e02b2 */
[----:B------:R-:W3:Y:S04]  /*24c90*/  LDL.LU.64 R178, [R1+0xc30] ;  /* 0x000c300001b27983 */ /* 0x000ee80000300a00 */
[----:B------:R1:W-:Y:S01]  /*24ca0*/  STL.64 [R1+0x590], R98 ;  /* 0x0005906201007387 */ /* 0x0003e20000100a00 */
[----:B----4-:R-:W-:-:S03]  /*24cb0*/  IMAD.WIDE R214, R2, 0x4, R130 ;  /* 0x0000000402d67825 */ /* 0x010fc600078e0282 */
[----:B------:R-:W-:Y:S04]  /*24cc0*/  LDGSTS.E [R201+-0x7f000], desc[UR16][R98.64], !P3 ;  /* 0x8100000062c97fae */ /* 0x000fe8000d9a1010 */
[----:B------:R-:W4:Y:S01]  /*24cd0*/  LDL.LU.64 R130, [R1+0xc28] ;  /* 0x000c280001827983 */ /* 0x000f220000300a00 */
[----:B--2---:R-:W-:-:S03]  /*24ce0*/  IMAD.WIDE R194, R2, 0x4, R114 ;  /* 0x0000000402c27825 */ /* 0x004fc600078e0272 */
[----:B------:R-:W-:Y:S04]  /*24cf0*/  STL.64 [R1+0xfe8], R214 ;  /* 0x000fe8d601007387 */ /* 0x000fe80000100a00 */
[----:B------:R-:W2:Y:S01]  /*24d00*/  LDL.LU.64 R114, [R1+0xc20] ;  /* 0x000c200001727983 */ /* 0x000ea20000300a00 */
[----:B------:R-:W-:-:S03]  /*24d10*/  ISETP.GE.U32.AND P5, PT, R252, 0x7ffffd7b, PT ;  /* 0x7ffffd7bfc00780c */ /* 0x000fc60003fa6070 */
[----:B-1----:R-:W2:Y:S01]  /*24d20*/  LDL.LU.64 R98, [R1+0xc18] ;  /* 0x000c180001627983 */ /* 0x002ea20000300a00 */
[----:B------:R-:W-:Y:S02]  /*24d30*/  IADD3 R252, PT, PT, R9, -0x207, RZ ;  /* 0xfffffdf909fc7810 */ /* 0x000fe40007ffe0ff */
[----:B------:R-:W1:Y:S01]  /*24d40*/  LDC R9, c[0x0][0x3a0] ;  /* 0x0000e800ff097b82 */ /* 0x000e620000000800 */
[----:B------:R-:W-:Y:S01]  /*24d50*/  LDGSTS.E [R93+-0x7ee00], desc[UR16][R214.64], !P3 ;  /* 0x81200000d65d7fae */ /* 0x000fe2000d9a1010 */
[----:B------:R-:W-:-:S03]  /*24d60*/  ISETP.GE.U32.AND P4, PT, R252, 0x7ffffd7a, PT ;  /* 0x7ffffd7afc00780c */ /* 0x000fc60003f86070 */
[----:B------:R1:W-:Y:S04]  /*24d70*/  STL.64 [R1+0x598], R194 ;  /* 0x000598c201007387 */ /* 0x0003e80000100a00 */
[----:B------:R1:W-:Y:S02]  /*24d80*/  LDGSTS.E [R0+-0x7ec00], desc[UR16][R194.64], !P5 ;  /* 0x81400000c2007fae */ /* 0x0003e4000e9a1010 */
[C---:B-1----:R-:W-:Y:S02]  /*24d90*/  IMAD.WIDE R194, R2.reuse, 0x4, R162 ;  /* 0x0000000402c27825 */ /* 0x042fe400078e02a2 */
[----:B------:R-:W1:Y:S03]  /*24da0*/  LDC R162, c[0x0][0x3a0] ;  /* 0x0000e800ffa27b82 */ /* 0x000e660000000800 */
[----:B------:R1:W-:Y:S04]  /*24db0*/  STL.64 [R1+0xfd0], R194 ;  /* 0x000fd0c201007387 */ /* 0x0003e80000100a00 */
[----:B------:R-:W-:Y:S01]  /*24dc0*/  LDGSTS.E [R93+-0x7ea00], desc[UR16][R194.64], !P5 ;  /* 0x81600000c25d7fae */ /* 0x000fe2000e9a1010 */
[----:B------:R-:W-:-:S05]  /*24dd0*/  IMAD.WIDE R146, R2, 0x4, R146 ;  /* 0x0000000402927825 */ /* 0x000fca00078e0292 */
[----:B------:R1:W-:Y:S04]  /*24de0*/  STL.64 [R1+0x5a0], R146 ;  /* 0x0005a09201007387 */ /* 0x0003e80000100a00 */
[----:B------:R-:W2:Y:S04]  /*24df0*/  LDL.LU.64 R214, [R1+0xc10] ;  /* 0x000c100001d67983 */ /* 0x000ea80000300a00 */
[----:B------:R-:W-:Y:S04]  /*24e00*/  LDGSTS.E [R0+-0x7e800], desc[UR16][R146.64], !P4 ;  /* 0x8180000092007fae */ /* 0x000fe8000e1a1010 */
[----:B-1----:R-:W2:Y:S04]  /*24e10*/  LDL.LU.64 R194, [R1+0xc08] ;  /* 0x000c080001c27983 */ /* 0x002ea80000300a00 */
[----:B------:R-:W2:Y:S01]  /*24e20*/  LDL.LU.64 R146, [R1+0xc00] ;  /* 0x000c000001927983 */ /* 0x000ea20000300a00 */
[----:B---3--:R-:W-:-:S04]  /*24e30*/  IMAD.WIDE R248, R2, 0x4, R178 ;  /* 0x0000000402f87825 */ /* 0x008fc800078e02b2 */
[C---:B----4-:R-:W-:Y:S02]  /*24e40*/  IMAD.WIDE R230, R2.reuse, 0x4, R130 ;  /* 0x0000000402e67825 */ /* 0x050fe400078e0282 */
[----:B------:R-:W3:Y:S04]  /*24e50*/  LDL.LU.64 R130, [R1+0xbf8] ;  /* 0x000bf80001827983 */ /* 0x000ee80000300a00 */
[----:B------:R-:W-:Y:S01]  /*24e60*/  STL.64 [R1+0xfb0], R248 ;  /* 0x000fb0f801007387 */ /* 0x000fe20000100a00 */
[----:B--2---:R-:W-:-:S03]  /*24e70*/  IMAD.WIDE R178, R2, 0x4, R114 ;  /* 0x0000000402b27825 */ /* 0x004fc600078e0272 */
[----:B------:R-:W2:Y:S01]  /*24e80*/  LDL.LU.64 R114, [R1+0xbf0] ;  /* 0x000bf00001727983 */ /* 0x000ea20000300a00 */
[----:B------:R-:W-:Y:S02]  /*24e90*/  VIADD R252, R24, 0xfffffdf8 ;  /* 0xfffffdf818fc7836 */ /* 0x000fe40000000000 */
[----:B------:R-:W-:Y:S02]  /*24ea0*/  VIADD R201, R8, 0xfffffdf7 ;  /* 0xfffffdf708c97836 */ /* 0x000fe40000000000 */
[----:B------:R-:W-:Y:S01]  /*24eb0*/  IMAD.WIDE R98, R2, 0x4, R98 ;  /* 0x0000000402627825 */ /* 0x000fe200078e0262 */
[----:B------:R-:W-:Y:S01]  /*24ec0*/  ISETP.GE.U32.AND P5, PT, R252, 0x7ffffd79, PT ;  /* 0x7ffffd79fc00780c */ /* 0x000fe20003fa6070 */
[----:B------:R-:W-:Y:S01]  /*24ed0*/  STL.64 [R1+0x5a8], R230 ;  /* 0x0005a8e601007387 */ /* 0x000fe20000100a00 */
[----:B------:R-:W-:Y:S01]  /*24ee0*/  ISETP.GE.U32.AND P3, PT, R201, 0x7ffffd78, PT ;  /* 0x7ffffd78c900780c */ /* 0x000fe20003f66070 */
[C---:B------:R-:W-:Y:S01]  /*24ef0*/  VIADD R201, R82.reuse, 0x100000 ;  /* 0x0010000052c97836 */ /* 0x040fe20000000000 */
[----:B------:R-:W-:Y:S01]  /*24f00*/  IADD3 R252, PT, PT, R82, 0x100000, RZ ;  /* 0x0010000052fc7810 */ /* 0x000fe20007ffe0ff */
[----:B------:R-:W-:Y:S01]  /*24f10*/  STL.64 [R1+0xfa0], R178 ;  /* 0x000fa0b201007387 */ /* 0x000fe20000100a00 */
[----:B------:R-:W1:Y:S03]  /*24f20*/  LDC R8, c[0x0][0x3a0] ;  /* 0x0000e800ff087b82 */ /* 0x000e660000000800 */
[----:B------:R4:W-:Y:S04]  /*24f30*/  LDGSTS.E [R252+-0x7e600], desc[UR16][R248.64], !P4 ;  /* 0x81a00000f8fc7fae */ /* 0x0009e8000e1a1010 */
[----:B------:R3:W-:Y:S01]  /*24f40*/  LDGSTS.E [R201+-0x7e400], desc[UR16][R230.64], !P5 ;  /* 0x81c00000e6c97fae */ /* 0x0007e2000e9a1010 */
[----:B------:R-:W-:Y:S01]  /*24f50*/  IADD3 R25, PT, PT, R25, -0x20b, RZ ;  /* 0xfffffdf519197810 */ /* 0x000fe20007ffe0ff */
[----:B------:R-:W1:Y:S02]  /*24f60*/  LDC R24, c[0x0][0x3a0] ;  /* 0x0000e800ff187b82 */ /* 0x000e640000000800 */
[----:B------:R-:W-:Y:S01]  /*24f70*/  LDGSTS.E [R93+-0x7e200], desc[UR16][R178.64], !P5 ;  /* 0x81e00000b25d7fae */ /* 0x000fe2000e9a1010 */
[----:B----4-:R-:W-:-:S03]  /*24f80*/  VIADD R252, R9, 0xfffffdf6 ;  /* 0xfffffdf609fc7836 */ /* 0x010fc60000000000 */
[----:B------:R4:W-:Y:S01]  /*24f90*/  STL.64 [R1+0x5b0], R98 ;  /* 0x0005b06201007387 */ /* 0x0009e20000100a00 */
[----:B------:R-:W-:-:S03]  /*24fa0*/  IMAD.WIDE R214, R2, 0x4, R214 ;  /* 0x0000000402d67825 */ /* 0x000fc600078e02d6 */
[----:B------:R-:W-:Y:S01]  /*24fb0*/  LDGSTS.E [R0+-0x7e000], desc[UR16][R98.64], !P3 ;  /* 0x8200000062007fae */ /* 0x000fe2000d9a1010 */
[----:B------:R-:W-:Y:S01]  /*24fc0*/  ISETP.GE.U32.AND P5, PT, R252, 0x7ffffd77, PT ;  /* 0x7ffffd77fc00780c */ /* 0x000fe20003fa6070 */
[----:B------:R-:W1:Y:S01]  /*24fd0*/  LDC R9, c[0x0][0x3a0] ;  /* 0x0000e800ff097b82 */ /* 0x000e620000000800 */
[----:B------:R-:W-:Y:S01]  /*24fe0*/  VIADD R252, R162, 0xfffffdf4 ;  /* 0xfffffdf4a2fc7836 */ /* 0x000fe20000000000 */
[----:B------:R-:W-:Y:S04]  /*24ff0*/  LDGSTS.E [R201+-0x7de00], desc[UR16][R214.64], !P3 ;  /* 0x82200000d6c97fae */ /* 0x000fe8000d9a1010 */
[----:B----4-:R-:W4:Y:S04]  /*25000*/  LDL.LU.64 R98, [R1+0xbe8] ;  /* 0x000be80001627983 */ /* 0x010f280000300a00 */
[----:B------:R-:W4:Y:S04]  /*25010*/  LDL.LU.64 R162, [R1+0xbe0] ;  /* 0x000be00001a27983 */ /* 0x000f280000300a00 */
[----:B------:R-:W4:Y:S01]  /*25020*/  LDL.LU.64 R178, [R1+0xbd8] ;  /* 0x000bd80001b27983 */ /* 0x000f220000300a00 */
[----:B------:R-:W-:-:S04]  /*25030*/  IMAD.WIDE R194, R2, 0x4, R194 ;  /* 0x0000000402c27825 */ /* 0x000fc800078e02c2 */
[C---:B------:R-:W-:Y:S01]  /*25040*/  IMAD.WIDE R146, R2.reuse, 0x4, R146 ;  /* 0x0000000402927825 */ /* 0x040fe200078e0292 */
[----:B------:R1:W-:Y:S04]  /*25050*/  STL.64 [R1+0xf88], R214 ;  /* 0x000f88d601007387 */ /* 0x0003e80000100a00 */
[----:B------:R-:W-:Y:S04]  /*25060*/  STL.64 [R1+0x5b8], R194 ;  /* 0x0005b8c201007387 */ /* 0x000fe80000100a00 */
[----:B------:R2:W-:Y:S04]  /*25070*/  LDGSTS.E [R93+-0x7dc00], desc[UR16][R194.64], !P5 ;  /* 0x82400000c25d7fae */ /* 0x0005e8000e9a1010 */
[----:B------:R1:W-:Y:S04]  /*25080*/  STL.64 [R1+0xf80], R146 ;  /* 0x000f809201007387 */ /* 0x0003e80000100a00 */
[----:B------:R-:W-:Y:S04]  /*25090*/  LDGSTS.E [R0+-0x7da00], desc[UR16][R146.64], !P5 ;  /* 0x8260000092007fae */ /* 0x000fe8000e9a1010 */
[----:B-1----:R-:W4:Y:S04]  /*250a0*/  LDL.LU.64 R214, [R1+0xbd0] ;  /* 0x000bd00001d67983 */ /* 0x002f280000300a00 */
[----:B------:R-:W4:Y:S01]  /*250b0*/  LDL.LU.64 R146, [R1+0xbc8] ;  /* 0x000bc80001927983 */ /* 0x000f220000300a00 */
[----:B---3--:R-:W-:-:S05]  /*250c0*/  IMAD.WIDE R230, R2, 0x4, R130 ;  /* 0x0000000402e67825 */ /* 0x008fca00078e0282 */
[----:B------:R-:W-:Y:S01]  /*250d0*/  STL.64 [R1+0x5c0], R230 ;  /* 0x0005c0e601007387 */ /* 0x000fe20000100a00 */
[----:B--2---:R-:W-:-:S03]  /*250e0*/  IMAD.WIDE R194, R2, 0x4, R114 ;  /* 0x0000000402c27825 */ /* 0x004fc600078e0272 */
[----:B------:R-:W2:Y:S04]  /*250f0*/  LDL.LU.64 R114, [R1+0xbc0] ;  /* 0x000bc00001727983 */ /* 0x000ea80000300a00 */
[----:B------:R-:W3:Y:S01]  /*25100*/  LDL.LU.64 R130, [R1+0xbb8] ;  /* 0x000bb80001827983 */ /* 0x000ee20000300a00 */
[----:B------:R-:W-:Y:S02]  /*25110*/  ISETP.GE.U32.AND P4, PT, R25, 0x7ffffd76, PT ;  /* 0x7ffffd761900780c */ /* 0x000fe40003f86070 */
[----:B------:R-:W-:Y:S01]  /*25120*/  ISETP.GE.U32.AND P6, PT, R252, 0x7ffffd75, PT ;  /* 0x7ffffd75fc00780c */ /* 0x000fe20003fc6070 */
[----:B------:R-:W-:Y:S01]  /*25130*/  STL.64 [R1+0xf78], R194 ;  /* 0x000f78c201007387 */ /* 0x000fe20000100a00 */
[----:B------:R-:W-:Y:S01]  /*25140*/  VIADD R252, R8, 0xfffffdf3 ;  /* 0xfffffdf308fc7836 */ /* 0x000fe20000000000 */
[----:B------:R-:W1:Y:S08]  /*25150*/  LDC R25, c[0x0][0x3a0] ;  /* 0x0000e800ff197b82 */ /* 0x000e700000000800 */
[----:B------:R1:W-:Y:S01]  /*25160*/  LDGSTS.E [R201+-0x7d800], desc[UR16][R230.64], !P4 ;  /* 0x82800000e6c97fae */ /* 0x0003e2000e1a1010 */
[----:B------:R-:W2:Y:S03]  /*25170*/  LDC R8, c[0x0][0x3a0] ;  /* 0x0000e800ff087b82 */ /* 0x000ea60000000800 */
[----:B------:R-:W-:Y:S01]  /*25180*/  LDGSTS.E [R93+-0x7d600], desc[UR16][R194.64], !P4 ;  /* 0x82a00000c25d7fae */ /* 0x000fe2000e1a1010 */
[----:B------:R-:W-:-:S02]  /*25190*/  ISETP.GE.U32.AND P3, PT, R252, 0x7ffffd74, PT ;  /* 0x7ffffd74fc00780c */ /* 0x000fc40003f66070 */
[----:B------:R-:W-:Y:S02]  /*251a0*/  IADD3 R252, PT, PT, R24, -0x20e, RZ ;  /* 0xfffffdf218fc7810 */ /* 0x000fe40007ffe0ff */
[----:B------:R-:W2:Y:S02]  /*251b0*/  LDC R24, c[0x0][0x3a0] ;  /* 0x0000e800ff187b82 */ /* 0x000ea40000000800 */
[----:B------:R-:W-:Y:S01]  /*251c0*/  ISETP.GE.U32.AND P5, PT, R252, 0x7ffffd73, PT ;  /* 0x7ffffd73fc00780c */ /* 0x000fe20003fa6070 */
[----:B-1----:R-:W-:Y:S02]  /*251d0*/  VIADD R201, R9, 0xfffffdf1 ;  /* 0xfffffdf109c97836 */ /* 0x002fe40000000000 */
[----:B------:R-:W-:-:S03]  /*251e0*/  VIADD R252, R82, 0x100000 ;  /* 0x0010000052fc7836 */ /* 0x000fc60000000000 */
[----:B------:R-:W-:Y:S01]  /*251f0*/  ISETP.GE.U32.AND P4, PT, R201, 0x7ffffd72, PT ;  /* 0x7ffffd72c900780c */ /* 0x000fe20003f86070 */
[----:B------:R-:W1:Y:S01]  /*25200*/  LDC R9, c[0x0][0x3a0] ;  /* 0x0000e800ff097b82 */ /* 0x000e620000000800 */
[----:B------:R-:W-:Y:S01]  /*25210*/  IADD3 R201, PT, PT, R82, 0x100000, RZ ;  /* 0x0010000052c97810 */ /* 0x000fe20007ffe0ff */
[----:B----4-:R-:W-:-:S04]  /*25220*/  IMAD.WIDE R98, R2, 0x4, R98 ;  /* 0x0000000402627825 */ /* 0x010fc800078e0262 */
[C---:B------:R-:W-:Y:S01]  /*25230*/  IMAD.WIDE R162, R2.reuse, 0x4, R162 ;  /* 0x0000000402a27825 */ /* 0x040fe200078e02a2 */
[----:B------:R4:W-:Y:S04]  /*25240*/  STL.64 [R1+0x5c8], R98 ;  /* 0x0005c86201007387 */ /* 0x0009e80000100a00 */
[----:B------:R4:W-:Y:S04]  /*25250*/  LDGSTS.E [R0+-0x7d400], desc[UR16][R98.64], !P6 ;  /* 0x82c0000062007fae */ /* 0x0009e8000f1a1010 */
[----:B------:R1:W-:Y:S04]  /*25260*/  STL.64 [R1+0xf70], R162 ;  /* 0x000f70a201007387 */ /* 0x0003e80000100a00 */
[----:B------:R-:W-:Y:S01]  /*25270*/  LDGSTS.E [R93+-0x7d200], desc[UR16][R162.64], !P6 ;  /* 0x82e00000a25d7fae */ /* 0x000fe2000f1a1010 */
[----:B----4-:R-:W-:-:S05]  /*25280*/  IMAD.WIDE R98, R2, 0x4, R178 ;  /* 0x0000000402627825 */ /* 0x010fca00078e02b2 */
[----:B------:R4:W-:Y:S04]  /*25290*/  STL.64 [R1+0x5d0], R98 ;  /* 0x0005d06201007387 */ /* 0x0009e80000100a00 */
[----:B------:R-:W3:Y:S04]  /*252a0*/  LDL.LU.64 R194, [R1+0xbb0] ;  /* 0x000bb00001c27983 */ /* 0x000ee80000300a00 */
[----:B------:R-:W3:Y:S04]  /*252b0*/  LDL.LU.64 R178, [R1+0xba8] ;  /* 0x000ba80001b27983 */ /* 0x000ee80000300a00 */
[----:B-1----:R-:W3:Y:S04]  /*252c0*/  LDL.LU.64 R162, [R1+0xba0] ;  /* 0x000ba00001a27983 */ /* 0x002ee80000300a00 */
[----:B------:R4:W-:Y:S02]  /*252d0*/  LDGSTS.E [R0+-0x7d000], desc[UR16][R98.64], !P3 ;  /* 0x8300000062007fae */ /* 0x0009e4000d9a1010 */
[----:B----4-:R-:W-:-:S04]  /*252e0*/  IMAD.WIDE R98, R2, 0x4, R214 ;  /* 0x0000000402627825 */ /* 0x010fc800078e02d6 */
[C---:B------:R-:W-:Y:S01]  /*252f0*/  IMAD.WIDE R214, R2.reuse, 0x4, R146 ;  /* 0x0000000402d67825 */ /* 0x040fe200078e0292 */
[----:B------:R1:W-:Y:S04]  /*25300*/  STL.64 [R1+0xf68], R98 ;  /* 0x000f686201007387 */ /* 0x0003e80000100a00 */
[----:B------:R4:W-:Y:S04]  /*25310*/  LDGSTS.E [R252+-0x7ce00], desc[UR16][R98.64], !P3 ;  /* 0x8320000062fc7fae */ /* 0x0009e8000d9a1010 */
[----:B------:R-:W-:Y:S01]  /*25320*/  LDGSTS.E [R201+-0x7cc00], desc[UR16][R214.64], !P5 ;  /* 0x83400000d6c97fae */ /* 0x000fe2000e9a1010 */
[----:B--2---:R-:W-:-:S04]  /*25330*/  IMAD.WIDE R114, R2, 0x4, R114 ;  /* 0x0000000402727825 */ /* 0x004fc800078e0272 */
[----:B---3--:R-:W-:Y:S01]  /*25340*/  IMAD.WIDE R146, R2, 0x4, R130 ;  /* 0x0000000402927825 */ /* 0x008fe200078e0282 */
[----:B------:R-:W-:Y:S04]  /*25350*/  LDGSTS.E [R93+-0x7ca00], desc[UR16][R114.64], !P5 ;  /* 0x83600000725d7fae */ /* 0x000fe8000e9a1010 */
[----:B------:R-:W2:Y:S04]  /*25360*/  LDL.LU.64 R130, [R1+0xb98] ;  /* 0x000b980001827983 */ /* 0x000ea80000300a00 */
[----:B------:R-:W-:Y:S04]  /*25370*/  STL.64 [R1+0x5d8], R214 ;  /* 0x0005d8d601007387 */ /* 0x000fe80000100a00 */
[----:B------:R3:W-:Y:S04]  /*25380*/  STL.64 [R1+0xf50], R114 ;  /* 0x000f507201007387 */ /* 0x0007e80000100a00 */
[----:B------:R3:W-:Y:S04]  /*25390*/  STL.64 [R1+0x5e0], R146 ;  /* 0x0005e09201007387 */ /* 0x0007e80000100a00 */
[----:B-1----:R-:W2:Y:S04]  /*253a0*/  LDL.LU.64 R98, [R1+0xb90] ;  /* 0x000b900001627983 */ /* 0x002ea80000300a00 */
[----:B---3--:R-:W3:Y:S01]  /*253b0*/  LDL.LU.64 R114, [R1+0xb88] ;  /* 0x000b880001727983 */ /* 0x008ee20000300a00 */
[----:B----4-:R-:W-:-:S02]  /*253c0*/  VIADD R252, R8, 0xfffffdf0 ;  /* 0xfffffdf008fc7836 */ /* 0x010fc40000000000 */
[----:B------:R-:W1:Y:S01]  /*253d0*/  LDC R8, c[0x0][0x3a0] ;  /* 0x0000e800ff087b82 */ /* 0x000e620000000800 */
[----:B------:R-:W4:Y:S02]  /*253e0*/  LDL.LU.64 R214, [R1+0xb80] ;  /* 0x000b800001d67983 */ /* 0x000f240000300a00 */
[----:B------:R-:W-:Y:S01]  /*253f0*/  ISETP.GE.U32.AND P3, PT, R252, 0x7ffffd71, PT ;  /* 0x7ffffd71fc00780c */ /* 0x000fe20003f66070 */
[----:B------:R-:W-:Y:S01]  /*25400*/  VIADD R252, R25, 0xfffffdef ;  /* 0xfffffdef19fc7836 */ /* 0x000fe20000000000 */
[----:B------:R1:W-:Y:S04]  /*25410*/  LDGSTS.E [R0+-0x7c800], desc[UR16][R146.64], !P4 ;  /* 0x8380000092007fae */ /* 0x0003e8000e1a1010 */
[----:B------:R-:W-:Y:S02]  /*25420*/  ISETP.GE.U32.AND P5, PT, R252, 0x7ffffd70, PT ;  /* 0x7ffffd70fc00780c */ /* 0x000fe40003fa6070 */
[----:B------:R-:W-:-:S02]  /*25430*/  IADD3 R252, PT, PT, R9, -0x212, RZ ;  /* 0xfffffdee09fc7810 */ /* 0x000fc40007ffe0ff */
[----:B------:R-:W2:Y:S08]  /*25440*/  LDC R9, c[0x0][0x3a0] ;  /* 0x0000e800ff097b82 */ /* 0x000eb00000000800 */
[----:B-1----:R-:W1:Y:S01]  /*25450*/  LDC R146, c[0x0][0x3a0] ;  /* 0x0000e800ff927b82 */ /* 0x002e620000000800 */
[----:B------:R-:W-:-:S04]  /*25460*/  IMAD.WIDE R248, R2, 0x4, R194 ;  /* 0x0000000402f87825 */ /* 0x000fc800078e02c2 */
[C---:B------:R-:W-:Y:S01]  /*25470*/  IMAD.WIDE R178, R2.reuse, 0x4, R178 ;  /* 0x0000000402b27825 */ /* 0x040fe200078e02b2 */
[----:B------:R-:W-:Y:S03]  /*25480*/  STL.64 [R1+0xf40], R248 ;  /* 0x000f40f801007387 */ /* 0x000fe60000100a00 */
[----:B------:R-:W-:Y:S01]  /*25490*/  IMAD.WIDE R162, R2, 0x4, R162 ;  /* 0x0000000402a27825 */ /* 0x000fe200078e02a2 */
[----:B------:R-:W4:Y:S04]  /*254a0*/  LDL.LU.64 R194, [R1+0xb78] ;  /* 0x000b780001c27983 */ /* 0x000f280000300a00 */
[----:B------:R1:W-:Y:S04]  /*254b0*/  STL.64 [R1+0x5e8], R178 ;  /* 0x0005e8b201007387 */ /* 0x0003e80000100a00 */
[----:B------:R2:W-:Y:S04]  /*254c0*/  STL.64 [R1+0xf20], R162 ;  /* 0x000f20a201007387 */ /* 0x0005e80000100a00 */
[----:B------:R-:W4:Y:S04]  /*254d0*/  LDL.LU.64 R230, [R1+0xb70] ;  /* 0x000b700001e67983 */ /* 0x000f280000300a00 */
[----:B------:R-:W-:Y:S04]  /*254e0*/  LDGSTS.E [R201+-0x7c600], desc[UR16][R248.64], !P4 ;  /* 0x83a00000f8c97fae */ /* 0x000fe8000e1a1010 */
[----:B------:R-:W-:Y:S04]  /*254f0*/  LDGSTS.E [R93+-0x7c400], desc[UR16][R178.64], !P3 ;  /* 0x83c00000b25d7fae */ /* 0x000fe8000d9a1010 */
[----:B------:R2:W-:Y:S01]  /*25500*/  LDGSTS.E [R0+-0x7c200], desc[UR16][R162.64], !P3 ;  /* 0x83e00000a2007fae */ /* 0x0005e2000d9a1010 */
[----:B------:R-:W-:-:S03]  /*25510*/  ISETP.GE.U32.AND P4, PT, R252, 0x7ffffd6f, PT ;  /* 0x7ffffd6ffc00780c */ /* 0x000fc60003f86070 */
[----:B-1----:R-:W4:Y:S01]  /*25520*/  LDL.LU.64 R178, [R1+0xb68] ;  /* 0x000b680001b27983 */ /* 0x002f220000300a00 */
[----:B------:R-:W-:Y:S02]  /*25530*/  VIADD R252, R24, 0xfffffded ;  /* 0xfffffded18fc7836 */ /* 0x000fe40000000000 */
[C---:B--2---:R-:W-:Y:S02]  /*25540*/  IMAD.WIDE R162, R2.reuse, 0x4, R130 ;  /* 0x0000000402a27825 */ /* 0x044fe400078e0282 */
[----:B------:R-:W2:Y:S04]  /*25550*/  LDL.LU.64 R130, [R1+0xb60] ;  /* 0x000b600001827983 */ /* 0x000ea80000300a00 */
[----:B------:R1:W-:Y:S04]  /*25560*/  STL.64 [R1+0x5f0], R162 ;  /* 0x0005f0a201007387 */ /* 0x0003e80000100a00 */
[----:B------:R1:W-:Y:S01]  /*25570*/  LDGSTS.E [R201+-0x7c000], desc[UR16][R162.64], !P5 ;  /* 0x84000000a2c97fae */ /* 0x0003e2000e9a1010 */
[----:B---3--:R-:W-:-:S03]  /*25580*/  IMAD.WIDE R24, R2, 0x4, R114 ;  /* 0x0000000402187825 */ /* 0x008fc600078e0272 */
[----:B------:R-:W3:Y:S01]  /*25590*/  LDL.LU.64 R114, [R1+0xb58] ;  /* 0x000b580001727983 */ /* 0x000ee20000300a00 */
[----:B------:R-:W-:-:S05]  /*255a0*/  IMAD.WIDE R98, R2, 0x4, R98 ;  /* 0x0000000402627825 */ /* 0x000fca00078e0262 */
[----:B------:R-:W-:Y:S01]  /*255b0*/  LDGSTS.E [R93+-0x7be00], desc[UR16][R98.64], !P5 ;  /* 0x84200000625d7fae */ /* 0x000fe2000e9a1010 */
[----:B------:R-:W-:Y:S01]  /*255c0*/  ISETP.GE.U32.AND P5, PT, R252, 0x7ffffd6e, PT ;  /* 0x7ffffd6efc00780c */ /* 0x000fe20003fa6070 */
[----:B-1----:R-:W-:Y:S02]  /*255d0*/  VIADD R201, R146, 0xfffffdec ;  /* 0xfffffdec92c97836 */ /* 0x002fe40000000000 */
[----:B----4-:R-:W-:Y:S01]  /*255e0*/  IMAD.WIDE R214, R2, 0x4, R214 ;  /* 0x0000000402d67825 */ /* 0x010fe200078e02d6 */
[----:B------:R-:W-:Y:S02]  /*255f0*/  STL.64 [R1+0xf10], R98 ;  /* 0x000f106201007387 */ /* 0x000fe40000100a00 */
[----:B------:R-:W-:Y:S01]  /*25600*/  ISETP.GE.U32.AND P3, PT, R201, 0x7ffffd6d, PT ;  /* 0x7ffffd6dc900780c */ /* 0x000fe20003f66070 */
[----:B------:R-:W-:Y:S01]  /*25610*/  VIADD R201, R82, 0x100000 ;  /* 0x0010000052c97836 */ /* 0x000fe20000000000 */
[----:B------:R1:W-:Y:S04]  /*25620*/  STL.64 [R1+0x5f8], R24 ;  /* 0x0005f81801007387 */ /* 0x0003e80000100a00 */
[----:B------:R-:W4:Y:S04]  /*25630*/  LDL.LU.64 R162, [R1+0xb50] ;  /* 0x000b500001a27983 */ /* 0x000f280000300a00 */
[----:B------:R1:W-:Y:S04]  /*25640*/  LDGSTS.E [R0+-0x7bc00], desc[UR16][R24.64], !P4 ;  /* 0x8440000018007fae */ /* 0x0003e8000e1a1010 */
[----:B------:R-:W4:Y:S04]  /*25650*/  LDL.LU.64 R146, [R1+0xb48] ;  /* 0x000b480001927983 */ /* 0x000f280000300a00 */
[----:B------:R-:W-:Y:S04]  /*25660*/  STL.64 [R1+0xf00], R214 ;  /* 0x000f00d601007387 */ /* 0x000fe80000100a00 */
[----:B------:R-:W-:Y:S01]  /*25670*/  LDGSTS.E [R201+-0x7ba00], desc[UR16][R214.64], !P4 ;  /* 0x84600000d6c97fae */ /* 0x000fe2000e1a1010 */
[----:B------:R-:W-:Y:S01]  /*25680*/  IMAD.WIDE R194, R2, 0x4, R194 ;  /* 0x0000000402c27825 */ /* 0x000fe200078e02c2 */
[----:B------:R-:W-:Y:S01]  /*25690*/  IADD3 R252, PT, PT, R8, -0x215, RZ ;  /* 0xfffffdeb08fc7810 */ /* 0x000fe20007ffe0ff */
[----:B-1----:R-:W1:Y:S03]  /*256a0*/  LDC R24, c[0x0][0x3a0] ;  /* 0x0000e800ff187b82 */ /* 0x002e660000000800 */
[----:B------:R-:W-:Y:S04]  /*256b0*/  STL.64 [R1+0x600], R194 ;  /* 0x000600c201007387 */ /* 0x000fe80000100a00 */
[----:B------:R-:W-:Y:S01]  /*256c0*/  LDGSTS.E [R93+-0x7b800], desc[UR16][R194.64], !P5 ;  /* 0x84800000c25d7fae */ /* 0x000fe2000e9a1010 */
[----:B------:R-:W1:Y:S01]  /*256d0*/  LDC R8, c[0x0][0x3a0] ;  /* 0x0000e800ff087b82 */ /* 0x000e620000000800 */
[----:B------:R-:W-:-:S05]  /*256e0*/  IMAD.WIDE R98, R2, 0x4, R230 ;  /* 0x0000000402627825 */ /* 0x000fca00078e02e6 */
[----:B------:R1:W-:Y:S02]  /*256f0*/  STL.64 [R1+0xef8], R98 ;  /* 0x000ef86201007387 */ /* 0x0003e40000100a00 */
[----:B------:R-:W2:Y:S02]  /*25700*/  LDC R25, c[0x0][0x3a0] ;  /* 0x0000e800ff197b82 */ /* 0x000ea40000000800 */
[----:B------:R1:W-:Y:S02]  /*25710*/  LDGSTS.E [R0+-0x7b600], desc[UR16][R98.64], !P5 ;  /* 0x84a0000062007fae */ /* 0x0003e4000e9a1010 */
[C---:B-1----:R-:W-:Y:S02]  /*25720*/  IMAD.WIDE R98, R2.reuse, 0x4, R178 ;  /* 0x0000000402627825 */ /* 0x042fe400078e02b2 */
[----:B------:R-:W4:Y:S04]  /*25730*/  LDL.LU.64 R178, [R1+0xb40] ;  /* 0x000b400001b27983 */ /* 0x000f280000300a00 */
[----:B------:R1:W-:Y:S01]  /*25740*/  STL.64 [R1+0x610], R98 ;  /* 0x0006106201007387 */ /* 0x0003e20000100a00 */
[----:B--2---:R-:W-:-:S03]  /*25750*/  IMAD.WIDE R214, R2, 0x4, R130 ;  /* 0x0000000402d67825 */ /* 0x004fc600078e0282 */
[----:B------:R-:W-:Y:S04]  /*25760*/  LDGSTS.E [R201+-0x7b400], desc[UR16][R98.64], !P3 ;  /* 0x84c0000062c97fae */ /* 0x000fe8000d9a1010 */
[----:B------:R-:W2:Y:S04]  /*25770*/  LDL.LU.64 R130, [R1+0xb38] ;  /* 0x000b380001827983 */ /* 0x000ea80000300a00 */
[----:B------:R-:W-:Y:S01]  /*25780*/  STL.64 [R1+0xef0], R214 ;  /* 0x000ef0d601007387 */ /* 0x000fe20000100a00 */
[----:B------:R-:W-:Y:S01]  /*25790*/  ISETP.GE.U32.AND P6, PT, R252, 0x7ffffd6c, PT ;  /* 0x7ffffd6cfc00780c */ /* 0x000fe20003fc6070 */
[----:B---3--:R-:W-:-:S02]  /*257a0*/  IMAD.WIDE R194, R2, 0x4, R114 ;  /* 0x0000000402c27825 */ /* 0x008fc400078e0272 */
[----:B------:R-:W-:Y:S04]  /*257b0*/  LDGSTS.E [R93+-0x7b200], desc[UR16][R214.64], !P3 ;  /* 0x84e00000d65d7fae */ /* 0x000fe8000d9a1010 */
[----:B------:R-:W3:Y:S04]  /*257c0*/  LDL.LU.64 R114, [R1+0xb30] ;  /* 0x000b300001727983 */ /* 0x000ee80000300a00 */
[----:B-1----:R-:W3:Y:S01]  /*257d0*/  LDL.LU.64 R98, [R1+0xb28] ;  /* 0x000b280001627983 */ /* 0x002ee20000300a00 */
[----:B------:R-:W-:Y:S02]  /*257e0*/  VIADD R252, R9, 0xfffffdea ;  /* 0xfffffdea09fc7836 */ /* 0x000fe40000000000 */
[----:B------:R-:W1:Y:S01]  /*257f0*/  LDC R9, c[0x0][0x3a0] ;  /* 0x0000e800ff097b82 */ /* 0x000e620000000800 */
[----:B------:R4:W-:Y:S02]  /*25800*/  LDGSTS.E [R0+-0x7b000], desc[UR16][R194.64], !P6 ;  /* 0x85000000c2007fae */ /* 0x0009e4000f1a1010 */
[----:B------:R-:W-:-:S02]  /*25810*/  ISETP.GE.U32.AND P4, PT, R252, 0x7ffffd6b, PT ;  /* 0x7ffffd6bfc00780c */ /* 0x000fc40003f86070 */
[----:B------:R4:W-:Y:S02]  /*25820*/  STL.64 [R1+0x618], R194 ;  /* 0x000618c201007387 */ /* 0x0009e40000100a00 */
[----:B----4-:R-:W-:-:S04]  /*25830*/  IMAD.WIDE R146, R2, 0x4, R146 ;  /* 0x0000000402927825 */ /* 0x010fc800078e0292 */
[----:B------:R-:W-:-:S04]  /*25840*/  IMAD.WIDE R194, R2, 0x4, R162 ;  /* 0x0000000402c27825 */ /* 0x000fc800078e02a2 */
[C---:B------:R-:W-:Y:S01]  /*25850*/  IMAD.WIDE R248, R2.reuse, 0x4, R178 ;  /* 0x0000000402f87825 */ /* 0x040fe200078e02b2 */
[----:B------:R4:W-:Y:S01]  /*25860*/  STL.64 [R1+0xee8], R194 ;  /* 0x000ee8c201007387 */ /* 0x0009e20000100a00 */
[----:B------:R-:W1:Y:S03]  /*25870*/  LDC R162, c[0x0][0x3a0] ;  /* 0x0000e800ffa27b82 */ /* 0x000e660000000800 */
[----:B------:R4:W-:Y:S04]  /*25880*/  STL.64 [R1+0x620], R146 ;  /* 0x0006209201007387 */ /* 0x0009e80000100a00 */
[----:B------:R-:W-:Y:S04]  /*25890*/  LDGSTS.E [R93+-0x7ae00], desc[UR16][R194.64], !P6 ;  /* 0x85200000c25d7fae */ /* 0x000fe8000f1a1010 */
[----:B------:R-:W3:Y:S04]  /*258a0*/  LDL.LU.64 R214, [R1+0xb20] ;  /* 0x000b200001d67983 */ /* 0x000ee80000300a00 */
[----:B------:R-:W-:Y:S04]  /*258b0*/  LDGSTS.E [R0+-0x7ac00], desc[UR16][R146.64], !P4 ;  /* 0x8540000092007fae */ /* 0x000fe8000e1a1010 */
[----:B----4-:R-:W4:Y:S04]  /*258c0*/  LDL.LU.64 R194, [R1+0xb18] ;  /* 0x000b180001c27983 */ /* 0x010f280000300a00 */
[----:B------:R-:W4:Y:S01]  /*258d0*/  LDL.LU.64 R146, [R1+0xb10] ;  /* 0x000b100001927983 */ /* 0x000f220000300a00 */
[----:B--2---:R-:W-:-:S03]  /*258e0*/  IMAD.WIDE R230, R2, 0x4, R130 ;  /* 0x0000000402e67825 */ /* 0x004fc600078e0282 */
[----:B------:R-:W2:Y:S04]  /*258f0*/  LDL.LU.64 R130, [R1+0xb08] ;  /* 0x000b080001827983 */ /* 0x000ea80000300a00 */
[----:B------:R-:W-:Y:S01]  /*25900*/  STL.64 [R1+0xee0], R248 ;  /* 0x000ee0f801007387 */ /* 0x000fe20000100a00 */
[----:B---3--:R-:W-:-:S03]  /*25910*/  IMAD.WIDE R178, R2, 0x4, R114 ;  /* 0x0000000402b27825 */ /* 0x008fc600078e0272 */
[----:B------:R-:W3:Y:S01]  /*25920*/  LDL.LU.64 R114, [R1+0xb00] ;  /* 0x000b000001727983 */ /* 0x000ee20000300a00 */
[----:B------:R-:W-:Y:S01]  /*25930*/  IADD3 R252, PT, PT, R24, -0x217, RZ ;  /* 0xfffffde918fc7810 */ /* 0x000fe20007ffe0ff */
[----:B------:R-:W-:Y:S01]  /*25940*/  VIADD R201, R8, 0xfffffde8 ;  /* 0xfffffde808c97836 */ /* 0x000fe20000000000 */
[----:B------:R-:W2:Y:S02]  /*25950*/  LDC R24, c[0x0][0x3a0] ;  /* 0x0000e800ff187b82 */ /* 0x000ea40000000800 */
[----:B------:R-:W-:Y:S02]  /*25960*/  ISETP.GE.U32.AND P5, PT, R252, 0x7ffffd6a, PT ;  /* 0x7ffffd6afc00780c */ /* 0x000fe40003fa6070 */
[----:B------:R-:W-:Y:S01]  /*25970*/  ISETP.GE.U32.AND P3, PT, R201, 0x7ffffd69, PT ;  /* 0x7ffffd69c900780c */ /* 0x000fe20003f66070 */
[C---:B------:R-:W-:Y:S01]  /*25980*/  VIADD R252, R82.reuse, 0x100000 ;  /* 0x0010000052fc7836 */ /* 0x040fe20000000000 */
[----:B------:R-:W-:Y:S01]  /*25990*/  IADD3 R201, PT, PT, R82, 0x100000, RZ ;  /* 0x0010000052c97810 */ /* 0x000fe20007ffe0ff */
[----:B------:R-:W-:Y:S01]  /*259a0*/  IMAD.WIDE R98, R2, 0x4, R98 ;  /* 0x0000000402627825 */ /* 0x000fe200078e0262 */
[----:B------:R-:W-:Y:S01]  /*259b0*/  STL.64 [R1+0x628], R230 ;  /* 0x000628e601007387 */ /* 0x000fe20000100a00 */
[----:B------:R-:W2:Y:S03]  /*259c0*/  LDC R8, c[0x0][0x3a0] ;  /* 0x0000e800ff087b82 */ /* 0x000ea60000000800 */
[----:B------:R1:W-:Y:S04]  /*259d0*/  LDGSTS.E [R252+-0x7aa00], desc[UR16][R248.64], !P4 ;  /* 0x85600000f8fc7fae */ /* 0x0003e8000e1a1010 */
[----:B------:R2:W-:Y:S04]  /*259e0*/  LDGSTS.E [R201+-0x7a800], desc[UR16][R230.64], !P5 ;  /* 0x85800000e6c97fae */ /* 0x0005e8000e9a1010 */
[----:B------:R-:W-:Y:S01]  /*259f0*/  STL.64 [R1+0xec8], R178 ;  /* 0x000ec8b201007387 */ /* 0x000fe20000100a00 */
[----:B-1----:R-:W-:-:S03]  /*25a00*/  VIADD R252, R9, 0xfffffde7 ;  /* 0xfffffde709fc7836 */ /* 0x002fc60000000000 */
[----:B------:R-:W-:Y:S01]  /*25a10*/  LDGSTS.E [R93+-0x7a600], desc[UR16][R178.64], !P5 ;  /* 0x85a00000b25d7fae */ /* 0x000fe2000e9a1010 */
[----:B------:R-:W-:Y:S01]  /*25a20*/  VIADD R25, R25, 0xfffffde6 ;  /* 0xfffffde619197836 */ /* 0x000fe20000000000 */
[----:B------:R-:W1:Y:S02]  /*25a30*/  LDC R9, c[0x0][0x3a0] ;  /* 0x0000e800ff097b82 */ /* 0x000e640000000800 */
[----:B------:R1:W-:Y:S04]  /*25a40*/  STL.64 [R1+0x638], R98 ;  /* 0x0006386201007387 */ /* 0x0003e80000100a00 */
[----:B------:R-:W-:Y:S01]  /*25a50*/  LDGSTS.E [R0+-0x7a400], desc[UR16][R98.64], !P3 ;  /* 0x85c0000062007fae */ /* 0x000fe2000d9a1010 */
[----:B------:R-:W-:Y:S02]  /*25a60*/  ISETP.GE.U32.AND P5, PT, R252, 0x7ffffd68, PT ;  /* 0x7ffffd68fc00780c */ /* 0x000fe40003fa6070 */
[----:B------:R-:W-:Y:S01]  /*25a70*/  IADD3 R252, PT, PT, R162, -0x21b, RZ ;  /* 0xfffffde5a2fc7810 */ /* 0x000fe20007ffe0ff */
[----:B-1----:R-:W3:Y:S04]  /*25a80*/  LDL.LU.64 R98, [R1+0xaf8] ;  /* 0x000af80001627983 */ /* 0x002ee80000300a00 */
[----:B------:R-:W3:Y:S04]  /*25a90*/  LDL.LU.64 R162, [R1+0xaf0] ;  /* 0x000af00001a27983 */ /* 0x000ee80000300a00 */
[----:B------:R-:W3:Y:S01]  /*25aa0*/  LDL.LU.64 R178, [R1+0xae8] ;  /* 0x000ae80001b27983 */ /* 0x000ee20000300a00 */
[----:B------:R-:W-:-:S04]  /*25ab0*/  IMAD.WIDE R214, R2, 0x4, R214 ;  /* 0x0000000402d67825 */ /* 0x000fc800078e02d6 */
[C---:B----4-:R-:W-:Y:S01]  /*25ac0*/  IMAD.WIDE R194, R2.reuse, 0x4, R194 ;  /* 0x0000000402c27825 */ /* 0x050fe200078e02c2 */
[----:B------:R1:W-:Y:S03]  /*25ad0*/  STL.64 [R1+0xeb0], R214 ;  /* 0x000eb0d601007387 */ /* 0x0003e60000100a00 */
[C---:B------:R-:W-:Y:S01]  /*25ae0*/  IMAD.WIDE R146, R2.reuse, 0x4, R146 ;  /* 0x0000000402927825 */ /* 0x040fe200078e0292 */
[----:B------:R-:W-:Y:S04]  /*25af0*/  STL.64 [R1+0x640], R194 ;  /* 0x000640c201007387 */ /* 0x000fe80000100a00 */
[----:B------:R-:W-:Y:S04]  /*25b00*/  LDGSTS.E [R201+-0x7a200], desc[UR16][R214.64], !P3 ;  /* 0x85e00000d6c97fae */ /* 0x000fe8000d9a1010 */
[----:B------:R3:W-:Y:S04]  /*25b10*/  LDGSTS.E [R93+-0x7a000], desc[UR16][R194.64], !P5 ;  /* 0x86000000c25d7fae */ /* 0x0007e8000e9a1010 */
[----:B------:R4:W-:Y:S04]  /*25b20*/  STL.64 [R1+0xe98], R146 ;  /* 0x000e989201007387 */ /* 0x0009e80000100a00 */
[----:B------:R-:W-:Y:S04]  /*25b30*/  LDGSTS.E [R0+-0x79e00], desc[UR16][R146.64], !P5 ;  /* 0x8620000092007fae */ /* 0x000fe8000e9a1010 */
[----:B-1----:R-:W3:Y:S04]  /*25b40*/  LDL.LU.64 R214, [R1+0xae0] ;  /* 0x000ae00001d67983 */ /* 0x002ee80000300a00 */
[----:B----4-:R-:W4:Y:S01]  /*25b50*/  LDL.LU.64 R146, [R1+0xad8] ;  /* 0x000ad80001927983 */ /* 0x010f220000300a00 */
[----:B--2---:R-:W-:-:S05]  /*25b60*/  IMAD.WIDE R230, R2, 0x4, R130 ;  /* 0x0000000402e67825 */ /* 0x004fca00078e0282 */
[----:B------:R-:W-:Y:S01]  /*25b70*/  STL.64 [R1+0x648], R230 ;  /* 0x000648e601007387 */ /* 0x000fe20000100a00 */
[----:B---3--:R-:W-:-:S03]  /*25b80*/  IMAD.WIDE R194, R2, 0x4, R114 ;  /* 0x0000000402c27825 */ /* 0x008fc600078e0272 */
[----:B------:R-:W2:Y:S04]  /*25b90*/  LDL.LU.64 R114, [R1+0xad0] ;  /* 0x000ad00001727983 */ /* 0x000ea80000300a00 */
[----:B------:R-:W3:Y:S01]  /*25ba0*/  LDL.LU.64 R130, [R1+0xac8] ;  /* 0x000ac80001827983 */ /* 0x000ee20000300a00 */
[----:B------:R-:W-:Y:S02]  /*25bb0*/  ISETP.GE.U32.AND P4, PT, R25, 0x7ffffd67, PT ;  /* 0x7ffffd671900780c */ /* 0x000fe40003f86070 */
[----:B------:R-:W-:Y:S01]  /*25bc0*/  ISETP.GE.U32.AND P6, PT, R252, 0x7ffffd66, PT ;  /* 0x7ffffd66fc00780c */ /* 0x000fe20003fc6070 */
[----:B------:R-:W-:Y:S01]  /*25bd0*/  STL.64 [R1+0xe80], R194 ;  /* 0x000e80c201007387 */ /* 0x000fe20000100a00 */
[----:B------:R-:W-:Y:S01]  /*25be0*/  VIADD R252, R8, 0xfffffde4 ;  /* 0xfffffde408fc7836 */ /* 0x000fe20000000000 */
[----:B------:R-:W1:Y:S08]  /*25bf0*/  LDC R25, c[0x0][0x3a0] ;  /* 0x0000e800ff197b82 */ /* 0x000e700000000800 */
[----:B------:R-:W-:Y:S01]  /*25c00*/  LDGSTS.E [R201+-0x79c00], desc[UR16][R230.64], !P4 ;  /* 0x86400000e6c97fae */ /* 0x000fe2000e1a1010 */
[----:B------:R-:W1:Y:S03]  /*25c10*/  LDC R8, c[0x0][0x3a0] ;  /* 0x0000e800ff087b82 */ /* 0x000e660000000800 */
[----:B------:R-:W-:Y:S01]  /*25c20*/  LDGSTS.E [R93+-0x79a00], desc[UR16][R194.64], !P4 ;  /* 0x86600000c25d7fae */ /* 0x000fe2000e1a1010 */
[----:B------:R-:W-:Y:S01]  /*25c30*/  ISETP.GE.U32.AND P3, PT, R252, 0x7ffffd65, PT ;  /* 0x7ffffd65fc00780c */ /* 0x000fe20003f66070 */
[----:B------:R-:W-:-:S03]  /*25c40*/  VIADD R252, R24, 0xfffffde3 ;  /* 0xfffffde318fc7836 */ /* 0x000fc60000000000 */
[----:B------:R-:W1:Y:S01]  /*25c50*/  LDC R24, c[0x0][0x3a0] ;  /* 0x0000e800ff187b82 */ /* 0x000e620000000800 */
[----:B------:R-:W-:-:S04]  /*25c60*/  IMAD.WIDE R98, R2, 0x4, R98 ;  /* 0x0000000402627825 */ /* 0x000fc800078e0262 */
[C---:B------:R-:W-:Y:S01]  /*25c70*/  IMAD.WIDE R162, R2.reuse, 0x4, R162 ;  /* 0x0000000402a27825 */ /* 0x040fe200078e02a2 */
[----:B------:R1:W-:Y:S04]  /*25c80*/  STL.64 [R1+0x658], R98 ;  /* 0x0006586201007387 */ /* 0x0003e80000100a00 */
[----:B------:R1:W-:Y:S04]  /*25c90*/  LDGSTS.E [R0+-0x79800], desc[UR16][R98.64], !P6 ;  /* 0x8680000062007fae */ /* 0x0003e8000f1a1010 */
[----:B------:R1:W-:Y:S04]  /*25ca0*/  STL.64 [R1+0xe78], R162 ;  /* 0x000e78a201007387 */ /* 0x0003e80000100a00 */
[----:B------:R-:W-:Y:S01]  /*25cb0*/  LDGSTS.E [R93+-0x79600], desc[UR16][R162.64], !P6 ;  /* 0x86a00000a25d7fae */ /* 0x000fe2000f1a1010 */
[----:B-1----:R-:W-:-:S05]  /*25cc0*/  IMAD.WIDE R98, R2, 0x4, R178 ;  /* 0x0000000402627825 */ /* 0x002fca00078e02b2 */
[----:B------:R1:W-:Y:S04]  /*25cd0*/  STL.64 [R1+0x660], R98 ;  /* 0x0006606201007387 */ /* 0x0003e80000100a00 */
[----:B------:R-:W3:Y:S04]  /*25ce0*/  LDL.LU.64 R194, [R1+0xac0] ;  /* 0x000ac00001c27983 */ /* 0x000ee80000300a00 */
[----:B------:R-:W3:Y:S04]  /*25cf0*/  LDL.LU.64 R178, [R1+0xab8] ;  /* 0x000ab80001b27983 */ /* 0x000ee80000300a00 */
[----:B------:R-:W3:Y:S01]  /*25d00*/  LDL.LU.64 R162, [R1+0xab0] ;  /* 0x000ab00001a27983 */ /* 0x000ee20000300a00 */
[----:B------:R-:W-:-:S02]  /*25d10*/  ISETP.GE.U32.AND P5, PT, R252, 0x7ffffd64, PT ;  /* 0x7ffffd64fc00780c */ /* 0x000fc40003fa6070 */
[----:B------:R-:W-:Y:S01]  /*25d20*/  IADD3 R201, PT, PT, R9, -0x21e, RZ ;  /* 0xfffffde209c97810 */ /* 0x000fe20007ffe0ff */
[----:B------:R1:W-:Y:S01]  /*25d30*/  LDGSTS.E [R0+-0x79400], desc[UR16][R98.64], !P3 ;  /* 0x86c0000062007fae */ /* 0x0003e2000d9a1010 */
[C---:B------:R-:W-:Y:S01]  /*25d40*/  VIADD R252, R82.reuse, 0x100000 ;  /* 0x0010000052fc7836 */ /* 0x040fe20000000000 */
[----:B------:R-:W1:Y:S01]  /*25d50*/  LDC R9, c[0x0][0x3a0] ;  /* 0x0000e800ff097b82 */ /* 0x000e620000000800 */
[----:B------:R-:W-:Y:S01]  /*25d60*/  ISETP.GE.U32.AND P4, PT, R201, 0x7ffffd63, PT ;  /* 0x7ffffd63c900780c */ /* 0x000fe20003f86070 */
[----:B------:R-:W-:Y:S02]  /*25d70*/  VIADD R201, R82, 0x100000 ;  /* 0x0010000052c97836 */ /* 0x000fe40000000000 */
[----:B-1----:R-:W-:-:S05]  /*25d80*/  IMAD.WIDE R98, R2, 0x4, R214 ;  /* 0x0000000402627825 */ /* 0x002fca00078e02d6 */
[----:B------:R1:W-:Y:S01]  /*25d90*/  STL.64 [R1+0xe70], R98 ;  /* 0x000e706201007387 */ /* 0x0003e20000100a00 */
[----:B----4-:R-:W-:-:S03]  /*25da0*/  IMAD.WIDE R214, R2, 0x4, R146 ;  /* 0x0000000402d67825 */ /* 0x010fc600078e0292 */
        /* <DEDUP_REMOVED lines=11> */
[----:B----4-:R-:W-:-:S02]  /*25e60*/  IADD3 R252, PT, PT, R8, -0x21f, RZ ;  /* 0xfffffde108fc7810 */ /* 0x010fc40007ffe0ff */
[----:B------:R-:W1:Y:S01]  /*25e70*/  LDC R8, c[0x0][0x3a0] ;  /* 0x0000e800ff087b82 */ /* 0x000e620000000800 */
[----:B------:R-:W4:Y:S01]  /*25e80*/  LDL.LU.64 R214, [R1+0xa90] ;  /* 0x000a900001d67983 */ /* 0x000f220000300a00 */
[----:B------:R-:W-:Y:S01]  /*25e90*/  ISETP.GE.U32.AND P3, PT, R252, 0x7ffffd62, PT ;  /* 0x7ffffd62fc00780c */ /* 0x000fe20003f66070 */
[----:B------:R-:W-:Y:S02]  /*25ea0*/  VIADD R252, R25, 0xfffffde0 ;  /* 0xfffffde019fc7836 */ /* 0x000fe40000000000 */
[----:B------:R1:W-:Y:S03]  /*25eb0*/  LDGSTS.E [R0+-0x78c00], desc[UR16][R146.64], !P4 ;  /* 0x8740000092007fae */ /* 0x0003e6000e1a1010 */
[----:B------:R-:W-:Y:S01]  /*25ec0*/  ISETP.GE.U32.AND P5, PT, R252, 0x7ffffd61, PT ;  /* 0x7ffffd61fc00780c */ /* 0x000fe20003fa6070 */
[----:B------:R-:W-:Y:S02]  /*25ed0*/  VIADD R252, R9, 0xfffffddf ;  /* 0xfffffddf09fc7836 */ /* 0x000fe40000000000 */
        /* <DEDUP_REMOVED lines=15> */
[----:B------:R-:W-:Y:S01]  /*25fd0*/  IADD3 R252, PT, PT, R24, -0x222, RZ ;  /* 0xfffffdde18fc7810 */ /* 0x000fe20007ffe0ff */
        /* <DEDUP_REMOVED lines=12> */
[----:B------:R-:W-:Y:S02]  /*260a0*/  ISETP.GE.U32.AND P3, PT, R201, 0x7ffffd5e, PT ;  /* 0x7ffffd5ec900780c */ /* 0x000fe40003f66070 */
[----:B------:R-:W-:Y:S01]  /*260b0*/  IADD3 R201, PT, PT, R82, 0x100000, RZ ;  /* 0x0010000052c97810 */ /* 0x000fe20007ffe0ff */
[----:B------:R1:W-:Y:S04]  /*260c0*/  STL.64 [R1+0x690], R24 ;  /* 0x0006901801007387 */ /* 0x0003e80000100a00 */
[----:B------:R-:W4:Y:S04]  /*260d0*/  LDL.LU.64 R162, [R1+0xa60] ;  /* 0x000a600001a27983 */ /* 0x000f280000300a00 */
[----:B------:R1:W-:Y:S04]  /*260e0*/  LDGSTS.E [R0+-0x78000], desc[UR16][R24.64], !P4 ;  /* 0x8800000018007fae */ /* 0x0003e8000e1a1010 */
[----:B------:R-:W4:Y:S04]  /*260f0*/  LDL.LU.64 R146, [R1+0x6c0] ;  /* 0x0006c00001927983 */ /* 0x000f280000300a00 */
[----:B------:R-:W-:Y:S04]  /*26100*/  STL.64 [R1+0xe28], R214 ;  /* 0x000e28d601007387 */ /* 0x000fe80000100a00 */
[----:B------:R-:W-:Y:S01]  /*26110*/  LDGSTS.E [R201+-0x77e00], desc[UR16][R214.64], !P4 ;  /* 0x88200000d6c97fae */ /* 0x000fe2000e1a1010 */
[----:B------:R-:W-:Y:S01]  /*26120*/  IMAD.WIDE R194, R2, 0x4, R194 ;  /* 0x0000000402c27825 */ /* 0x000fe200078e02c2 */
[----:B-1----:R-:W1:Y:S04]  /*26130*/  LDC R24, c[0x0][0x3a0] ;  /* 0x0000e800ff187b82 */ /* 0x002e680000000800 */
[----:B------:R-:W-:Y:S04]  /*26140*/  STL.64 [R1+0x6a0], R194 ;  /* 0x0006a0c201007387 */ /* 0x000fe80000100a00 */
[----:B------:R-:W-:Y:S01]  /*26150*/  LDGSTS.E [R93+-0x77c00], desc[UR16][R194.64], !P5 ;  /* 0x88400000c25d7fae */ /* 0x000fe2000e9a1010 */
[----:B------:R-:W-:Y:S01]  /*26160*/  VIADD R252, R8, 0xfffffddc ;  /* 0xfffffddc08fc7836 */ /* 0x000fe20000000000 */
        /* <DEDUP_REMOVED lines=12> */
[----:B---3--:R-:W-:Y:S01]  /*26230*/  IMAD.WIDE R194, R2, 0x4, R114 ;  /* 0x0000000402c27825 */ /* 0x008fe200078e0272 */
[----:B------:R-:W-:-:S02]  /*26240*/  ISETP.GE.U32.AND P6, PT, R252, 0x7ffffd5d, PT ;  /* 0x7ffffd5dfc00780c */ /* 0x000fc40003fc6070 */
[----:B------:R-:W3:Y:S04]  /*26250*/  LDL.LU.64 R114, [R1+0xa40] ;  /* 0x000a400001727983 */ /* 0x000ee80000300a00 */
[----:B-1----:R-:W3:Y:S01]  /*26260*/  LDL.LU.64 R98, [R1+0x6d8] ;  /* 0x0006d80001627983 */ /* 0x002ee20000300a00 */
[----:B------:R-:W-:Y:S02]  /*26270*/  VIADD R252, R9, 0xfffffddb ;  /* 0xfffffddb09fc7836 */ /* 0x000fe40000000000 */
[----:B------:R-:W1:Y:S01]  /*26280*/  LDC R9, c[0x0][0x3a0] ;  /* 0x0000e800ff097b82 */ /* 0x000e620000000800 */
[----:B------:R-:W-:Y:S02]  /*26290*/  LDGSTS.E [R93+-0x77600], desc[UR16][R214.64], !P3 ;  /* 0x88a00000d65d7fae */ /* 0x000fe4000d9a1010 */
[----:B------:R-:W-:-:S02]  /*262a0*/  ISETP.GE.U32.AND P4, PT, R252, 0x7ffffd5c, PT ;  /* 0x7ffffd5cfc00780c */ /* 0x000fc40003f86070 */
[----:B------:R4:W-:Y:S04]  /*262b0*/  STL.64 [R1+0x6b0], R194 ;  /* 0x0006b0c201007387 */ /* 0x0009e80000100a00 */
[----:B------:R4:W-:Y:S02]  /*262c0*/  LDGSTS.E [R0+-0x77400], desc[UR16][R194.64], !P6 ;  /* 0x88c00000c2007fae */ /* 0x0009e4000f1a1010 */
[----:B----4-:R-:W-:-:S04]  /*262d0*/  IMAD.WIDE R146, R2, 0x4, R146 ;  /* 0x0000000402927825 */ /* 0x010fc800078e0292 */
[C---:B------:R-:W-:Y:S02]  /*262e0*/  IMAD.WIDE R194, R2.reuse, 0x4, R162 ;  /* 0x0000000402c27825 */ /* 0x040fe400078e02a2 */
[----:B------:R-:W4:Y:S03]  /*262f0*/  LDC R162, c[0x0][0x3a0] ;  /* 0x0000e800ffa27b82 */ /* 0x000f260000000800 */
[----:B------:R1:W-:Y:S04]  /*26300*/  STL.64 [R1+0xdf0], R194 ;  /* 0x000df0c201007387 */ /* 0x0003e80000100a00 */
[----:B------:R1:W-:Y:S04]  /*26310*/  STL.64 [R1+0x6c0], R146 ;  /* 0x0006c09201007387 */ /* 0x0003e80000100a00 */
[----:B------:R-:W-:Y:S04]  /*26320*/  LDGSTS.E [R93+-0x77200], desc[UR16][R194.64], !P6 ;  /* 0x88e00000c25d7fae */ /* 0x000fe8000f1a1010 */
[----:B------:R-:W4:Y:S04]  /*26330*/  LDL.LU.64 R214, [R1+0xa30] ;  /* 0x000a300001d67983 */ /* 0x000f280000300a00 */
[----:B------:R-:W-:Y:S04]  /*26340*/  LDGSTS.E [R0+-0x77000], desc[UR16][R146.64], !P4 ;  /* 0x8900000092007fae */ /* 0x000fe8000e1a1010 */
[----:B-1----:R-:W4:Y:S04]  /*26350*/  LDL.LU.64 R194, [R1+0x6e0] ;  /* 0x0006e00001c27983 */ /* 0x002f280000300a00 */
[----:B------:R-:W4:Y:S01]  /*26360*/  LDL.LU.64 R146, [R1+0xa20] ;  /* 0x000a200001927983 */ /* 0x000f220000300a00 */
[----:B------:R-:W-:-:S04]  /*26370*/  IMAD.WIDE R248, R2, 0x4, R178 ;  /* 0x0000000402f87825 */ /* 0x000fc800078e02b2 */
[C---:B--2---:R-:W-:Y:S02]  /*26380*/  IMAD.WIDE R230, R2.reuse, 0x4, R130 ;  /* 0x0000000402e67825 */ /* 0x044fe400078e0282 */
[----:B------:R-:W2:Y:S04]  /*26390*/  LDL.LU.64 R130, [R1+0x6e8] ;  /* 0x0006e80001827983 */ /* 0x000ea80000300a00 */
[----:B------:R-:W-:Y:S01]  /*263a0*/  STL.64 [R1+0xde8], R248 ;  /* 0x000de8f801007387 */ /* 0x000fe20000100a00 */
[----:B---3--:R-:W-:-:S03]  /*263b0*/  IMAD.WIDE R178, R2, 0x4, R114 ;  /* 0x0000000402b27825 */ /* 0x008fc600078e0272 */
[----:B------:R-:W3:Y:S01]  /*263c0*/  LDL.LU.64 R114, [R1+0xa10] ;  /* 0x000a100001727983 */ /* 0x000ee20000300a00 */
[----:B------:R-:W-:Y:S01]  /*263d0*/  VIADD R252, R24, 0xfffffdda ;  /* 0xfffffdda18fc7836 */ /* 0x000fe20000000000 */
[----:B------:R-:W-:Y:S01]  /*263e0*/  IADD3 R201, PT, PT, R8, -0x227, RZ ;  /* 0xfffffdd908c97810 */ /* 0x000fe20007ffe0ff */
[----:B------:R-:W-:Y:S01]  /*263f0*/  IMAD.WIDE R98, R2, 0x4, R98 ;  /* 0x0000000402627825 */ /* 0x000fe200078e0262 */
[----:B------:R-:W-:Y:S01]  /*26400*/  STL.64 [R1+0x6c8], R230 ;  /* 0x0006c8e601007387 */ /* 0x000fe20000100a00 */
[----:B------:R-:W1:Y:S01]  /*26410*/  LDC R8, c[0x0][0x3a0] ;  /* 0x0000e800ff087b82 */ /* 0x000e620000000800 */
[----:B------:R-:W-:Y:S02]  /*26420*/  ISETP.GE.U32.AND P5, PT, R252, 0x7ffffd5b, PT ;  /* 0x7ffffd5bfc00780c */ /* 0x000fe40003fa6070 */
[----:B------:R-:W-:Y:S01]  /*26430*/  ISETP.GE.U32.AND P3, PT, R201, 0x7ffffd5a, PT ;  /* 0x7ffffd5ac900780c */ /* 0x000fe20003f66070 */
[C---:B------:R-:W-:Y:S02]  /*26440*/  VIADD R252, R82.reuse, 0x100000 ;  /* 0x0010000052fc7836 */ /* 0x040fe40000000000 */
[----:B------:R-:W-:Y:S01]  /*26450*/  VIADD R201, R82, 0x100000 ;  /* 0x0010000052c97836 */ /* 0x000fe20000000000 */
[----:B------:R-:W-:Y:S01]  /*26460*/  STL.64 [R1+0xde0], R178 ;  /* 0x000de0b201007387 */ /* 0x000fe20000100a00 */
[----:B------:R-:W-:Y:S01]  /*26470*/  VIADD R25, R25, 0xfffffdd7 ;  /* 0xfffffdd719197836 */ /* 0x000fe20000000000 */
[----:B------:R-:W1:Y:S02]  /*26480*/  LDC R24, c[0x0][0x3a0] ;  /* 0x0000e800ff187b82 */ /* 0x000e640000000800 */
[----:B------:R4:W-:Y:S04]  /*26490*/  LDGSTS.E [R252+-0x76e00], desc[UR16][R248.64], !P4 ;  /* 0x89200000f8fc7fae */ /* 0x0009e8000e1a1010 */
[----:B------:R2:W-:Y:S04]  /*264a0*/  LDGSTS.E [R201+-0x76c00], desc[UR16][R230.64], !P5 ;  /* 0x89400000e6c97fae */ /* 0x0005e8000e9a1010 */
[----:B------:R-:W-:Y:S01]  /*264b0*/  LDGSTS.E [R93+-0x76a00], desc[UR16][R178.64], !P5 ;  /* 0x89600000b25d7fae */ /* 0x000fe2000e9a1010 */
[----:B----4-:R-:W-:-:S03]  /*264c0*/  IADD3 R252, PT, PT, R9, -0x228, RZ ;  /* 0xfffffdd809fc7810 */ /* 0x010fc60007ffe0ff */
        /* <DEDUP_REMOVED lines=27> */
[----:B------:R-:W-:Y:S01]  /*26680*/  IADD3 R252, PT, PT, R8, -0x22b, RZ ;  /* 0xfffffdd508fc7810 */ /* 0x000fe20007ffe0ff */
[----:B------:R-:W1:Y:S08]  /*26690*/  LDC R25, c[0x0][0x3a0] ;  /* 0x0000e800ff197b82 */ /* 0x000e700000000800 */
[----:B------:R4:W-:Y:S01]  /*266a0*/  LDGSTS.E [R201+-0x76000], desc[UR16][R230.64], !P4 ;  /* 0x8a000000e6c97fae */ /* 0x0009e2000e1a1010 */
[----:B------:R-:W1:Y:S03]  /*266b0*/  LDC R8, c[0x0][0x3a0] ;  /* 0x0000e800ff087b82 */ /* 0x000e660000000800 */
[----:B------:R-:W-:Y:S01]  /*266c0*/  LDGSTS.E [R93+-0x75e00], desc[UR16][R194.64], !P4 ;  /* 0x8a200000c25d7fae */ /* 0x000fe2000e1a1010 */
[----:B------:R-:W-:Y:S01]  /*266d0*/  ISETP.GE.U32.AND P3, PT, R252, 0x7ffffd56, PT ;  /* 0x7ffffd56fc00780c */ /* 0x000fe20003f66070 */
[----:B------:R-:W-:-:S03]  /*266e0*/  VIADD R252, R24, 0xfffffdd4 ;  /* 0xfffffdd418fc7836 */ /* 0x000fc60000000000 */
[----:B------:R-:W1:Y:S02]  /*266f0*/  LDC R24, c[0x0][0x3a0] ;  /* 0x0000e800ff187b82 */ /* 0x000e640000000800 */
[----:B------:R-:W-:Y:S01]  /*26700*/  ISETP.GE.U32.AND P5, PT, R252, 0x7ffffd55, PT ;  /* 0x7ffffd55fc00780c */ /* 0x000fe20003fa6070 */
[----:B----4-:R-:W-:Y:S02]  /*26710*/  VIADD R201, R9, 0xfffffdd3 ;  /* 0xfffffdd309c97836 */ /* 0x010fe40000000000 */
[----:B------:R-:W-:-:S04]  /*26720*/  IMAD.WIDE R98, R2, 0x4, R98 ;  /* 0x0000000402627825 */ /* 0x000fc800078e0262 */
[----:B------:R-:W-:Y:S01]  /*26730*/  IMAD.WIDE R162, R2, 0x4, R162 ;  /* 0x0000000402a27825 */ /* 0x000fe200078e02a2 */
[----:B------:R4:W-:Y:S01]  /*26740*/  STL.64 [R1+0x700], R98 ;  /* 0x0007006201007387 */ /* 0x0009e20000100a00 */
[----:B------:R-:W-:Y:S01]  /*26750*/  IADD3 R252, PT, PT, R82, 0x100000, RZ ;  /* 0x0010000052fc7810 */ /* 0x000fe20007ffe0ff */
[----:B------:R-:W1:Y:S02]  /*26760*/  LDC R9, c[0x0][0x3a0] ;  /* 0x0000e800ff097b82 */ /* 0x000e640000000800 */
[----:B------:R4:W-:Y:S04]  /*26770*/  LDGSTS.E [R0+-0x75c00], desc[UR16][R98.64], !P6 ;  /* 0x8a40000062007fae */ /* 0x0009e8000f1a1010 */
[----:B------:R4:W-:Y:S04]  /*26780*/  STL.64 [R1+0xd98], R162 ;  /* 0x000d98a201007387 */ /* 0x0009e80000100a00 */
[----:B------:R-:W-:Y:S01]  /*26790*/  LDGSTS.E [R93+-0x75a00], desc[UR16][R162.64], !P6 ;  /* 0x8a600000a25d7fae */ /* 0x000fe2000f1a1010 */
[----:B----4-:R-:W-:-:S05]  /*267a0*/  IMAD.WIDE R98, R2, 0x4, R178 ;  /* 0x0000000402627825 */ /* 0x010fca00078e02b2 */
[----:B------:R4:W-:Y:S04]  /*267b0*/  STL.64 [R1+0x708], R98 ;  /* 0x0007086201007387 */ /* 0x0009e80000100a00 */
[----:B------:R-:W3:Y:S04]  /*267c0*/  LDL.LU.64 R194, [R1+0x9e0] ;  /* 0x0009e00001c27983 */ /* 0x000ee80000300a00 */
[----:B------:R-:W3:Y:S04]  /*267d0*/  LDL.LU.64 R178, [R1+0x738] ;  /* 0x0007380001b27983 */ /* 0x000ee80000300a00 */
[----:B------:R-:W3:Y:S04]  /*267e0*/  LDL.LU.64 R162, [R1+0x9d8] ;  /* 0x0009d80001a27983 */ /* 0x000ee80000300a00 */
[----:B------:R4:W-:Y:S01]  /*267f0*/  LDGSTS.E [R0+-0x75800], desc[UR16][R98.64], !P3 ;  /* 0x8a80000062007fae */ /* 0x0009e2000d9a1010 */
[----:B------:R-:W-:Y:S01]  /*26800*/  ISETP.GE.U32.AND P4, PT, R201, 0x7ffffd54, PT ;  /* 0x7ffffd54c900780c */ /* 0x000fe20003f86070 */
[----:B------:R-:W-:-:S02]  /*26810*/  VIADD R201, R82, 0x100000 ;  /* 0x0010000052c97836 */ /* 0x000fc40000000000 */
        /* <DEDUP_REMOVED lines=12> */
[----:B----4-:R-:W4:Y:S04]  /*268e0*/  LDL.LU.64 R98, [R1+0x9d0] ;  /* 0x0009d00001627983 */ /* 0x010f280000300a00 */
[----:B---3--:R-:W3:Y:S01]  /*268f0*/  LDL.LU.64 R114, [R1+0x750] ;  /* 0x0007500001727983 */ /* 0x008ee20000300a00 */
[----:B-1----:R-:W-:-:S02]  /*26900*/  VIADD R252, R8, 0xfffffdd2 ;  /* 0xfffffdd208fc7836 */ /* 0x002fc40000000000 */
[----:B------:R-:W1:Y:S01]  /*26910*/  LDC R8, c[0x0][0x3a0] ;  /* 0x0000e800ff087b82 */ /* 0x000e620000000800 */
[----:B------:R-:W4:Y:S02]  /*26920*/  LDL.LU.64 R214, [R1+0x9c8] ;  /* 0x0009c80001d67983 */ /* 0x000f240000300a00 */
[----:B------:R-:W-:Y:S02]  /*26930*/  ISETP.GE.U32.AND P3, PT, R252, 0x7ffffd53, PT ;  /* 0x7ffffd53fc00780c */ /* 0x000fe40003f66070 */
[----:B------:R1:W-:Y:S01]  /*26940*/  LDGSTS.E [R0+-0x75000], desc[UR16][R146.64], !P4 ;  /* 0x8b00000092007fae */ /* 0x0003e2000e1a1010 */
[----:B------:R-:W-:-:S04]  /*26950*/  IADD3 R252, PT, PT, R25, -0x22f, RZ ;  /* 0xfffffdd119fc7810 */ /* 0x000fc80007ffe0ff */
        /* <DEDUP_REMOVED lines=24> */
[----:B----4-:R-:W-:Y:S01]  /*26ae0*/  IMAD.WIDE R98, R2, 0x4, R98 ;  /* 0x0000000402627825 */ /* 0x010fe200078e0262 */
[----:B-1----:R-:W-:-:S04]  /*26af0*/  IADD3 R201, PT, PT, R146, -0x232, RZ ;  /* 0xfffffdce92c97810 */ /* 0x002fc80007ffe0ff */
[----:B------:R-:W-:Y:S01]  /*26b00*/  LDGSTS.E [R93+-0x74600], desc[UR16][R98.64], !P5 ;  /* 0x8ba00000625d7fae */ /* 0x000fe2000e9a1010 */
[----:B------:R-:W-:Y:S01]  /*26b10*/  ISETP.GE.U32.AND P5, PT, R252, 0x7ffffd50, PT ;  /* 0x7ffffd50fc00780c */ /* 0x000fe20003fa6070 */
[----:B------:R-:W-:Y:S01]  /*26b20*/  IMAD.WIDE R214, R2, 0x4, R214 ;  /* 0x0000000402d67825 */ /* 0x000fe200078e02d6 */
[----:B------:R-:W-:Y:S01]  /*26b30*/  ISETP.GE.U32.AND P3, PT, R201, 0x7ffffd4f, PT ;  /* 0x7ffffd4fc900780c */ /* 0x000fe20003f66070 */
[----:B------:R-:W-:Y:S02]  /*26b40*/  STL.64 [R1+0xd58], R98 ;  /* 0x000d586201007387 */ /* 0x000fe40000100a00 */
[----:B------:R-:W-:Y:S02]  /*26b50*/  VIADD R201, R82, 0x100000 ;  /* 0x0010000052c97836 */ /* 0x000fe40000000000 */
        /* <DEDUP_REMOVED lines=27> */
[----:B------:R-:W-:Y:S02]  /*26d10*/  IADD3 R252, PT, PT, R9, -0x234, RZ ;  /* 0xfffffdcc09fc7810 */ /* 0x000fe40007ffe0ff */
[----:B------:R-:W1:Y:S01]  /*26d20*/  LDC R9, c[0x0][0x3a0] ;  /* 0x0000e800ff097b82 */ /* 0x000e620000000800 */
[----:B------:R-:W-:Y:S01]  /*26d30*/  LDGSTS.E [R93+-0x73a00], desc[UR16][R214.64], !P3 ;  /* 0x8c600000d65d7fae */ /* 0x000fe2000d9a1010 */
[----:B------:R-:W-:-:S03]  /*26d40*/  ISETP.GE.U32.AND P4, PT, R252, 0x7ffffd4d, PT ;  /* 0x7ffffd4dfc00780c */ /* 0x000fc60003f86070 */
        /* <DEDUP_REMOVED lines=64> */
[----:B------:R-:W1:Y:S03]  /*27150*/  LDC R8, c[0x0][0x3a0] ;  /* 0x0000e800ff087b82 */ /* 0x000e660000000800 */
[----:B------:R-:W-:Y:S01]  /*27160*/  LDGSTS.E [R93+-0x72200], desc[UR16][R194.64], !P4 ;  /* 0x8de00000c25d7fae */ /* 0x000fe2000e1a1010 */
[----:B------:R-:W-:-:S02]  /*27170*/  ISETP.GE.U32.AND P3, PT, R252, 0x7ffffd47, PT ;  /* 0x7ffffd47fc00780c */ /* 0x000fc40003f66070 */
[----:B------:R-:W-:Y:S02]  /*27180*/  IADD3 R252, PT, PT, R24, -0x23b, RZ ;  /* 0xfffffdc518fc7810 */ /* 0x000fe40007ffe0ff */
[----:B------:R-:W1:Y:S02]  /*27190*/  LDC R24, c[0x0][0x3a0] ;  /* 0x0000e800ff187b82 */ /* 0x000e640000000800 */
[----:B------:R-:W-:Y:S01]  /*271a0*/  ISETP.GE.U32.AND P5, PT, R252, 0x7ffffd46, PT ;  /* 0x7ffffd46fc00780c */ /* 0x000fe20003fa6070 */
[----:B----4-:R-:W-:Y:S02]  /*271b0*/  VIADD R201, R9, 0xfffffdc4 ;  /* 0xfffffdc409c97836 */ /* 0x010fe40000000000 */
[----:B------:R-:W-:-:S03]  /*271c0*/  IMAD.WIDE R98, R2, 0x4, R98 ;  /* 0x0000000402627825 */ /* 0x000fc600078e0262 */
[----:B------:R-:W4:Y:S01]  /*271d0*/  LDC R9, c[0x0][0x3a0] ;  /* 0x0000e800ff097b82 */ /* 0x000f220000000800 */
[C---:B------:R-:W-:Y:S01]  /*271e0*/  IMAD.WIDE R162, R2.reuse, 0x4, R162 ;  /* 0x0000000402a27825 */ /* 0x040fe200078e02a2 */
[----:B------:R1:W-:Y:S04]  /*271f0*/  STL.64 [R1+0x838], R98 ;  /* 0x0008386201007387 */ /* 0x0003e80000100a00 */
[----:B------:R1:W-:Y:S04]  /*27200*/  LDGSTS.E [R0+-0x72000], desc[UR16][R98.64], !P6 ;  /* 0x8e00000062007fae */ /* 0x0003e8000f1a1010 */
[----:B------:R1:W-:Y:S04]  /*27210*/  STL.64 [R1+0xcc0], R162 ;  /* 0x000cc0a201007387 */ /* 0x0003e80000100a00 */
[----:B------:R-:W-:Y:S01]  /*27220*/  LDGSTS.E [R93+-0x71e00], desc[UR16][R162.64], !P6 ;  /* 0x8e200000a25d7fae */ /* 0x000fe2000f1a1010 */
[----:B-1----:R-:W-:-:S05]  /*27230*/  IMAD.WIDE R98, R2, 0x4, R178 ;  /* 0x0000000402627825 */ /* 0x002fca00078e02b2 */
[----:B------:R1:W-:Y:S04]  /*27240*/  STL.64 [R1+0x868], R98 ;  /* 0x0008686201007387 */ /* 0x0003e80000100a00 */
[----:B------:R-:W4:Y:S04]  /*27250*/  LDL.LU.64 R194, [R1+0x940] ;  /* 0x0009400001c27983 */ /* 0x000f280000300a00 */
[----:B------:R-:W4:Y:S04]  /*27260*/  LDL.LU.64 R178, [R1+0x938] ;  /* 0x0009380001b27983 */ /* 0x000f280000300a00 */
[----:B------:R-:W4:Y:S04]  /*27270*/  LDL.LU.64 R162, [R1+0x930] ;  /* 0x0009300001a27983 */ /* 0x000f280000300a00 */
[----:B------:R1:W-:Y:S01]  /*27280*/  LDGSTS.E [R0+-0x71c00], desc[UR16][R98.64], !P3 ;  /* 0x8e40000062007fae */ /* 0x0003e2000d9a1010 */
[----:B------:R-:W-:Y:S01]  /*27290*/  ISETP.GE.U32.AND P4, PT, R201, 0x7ffffd45, PT ;  /* 0x7ffffd45c900780c */ /* 0x000fe20003f86070 */
[C---:B------:R-:W-:Y:S01]  /*272a0*/  VIADD R252, R82.reuse, 0x100000 ;  /* 0x0010000052fc7836 */ /* 0x040fe20000000000 */
[----:B------:R-:W-:Y:S01]  /*272b0*/  IADD3 R201, PT, PT, R82, 0x100000, RZ ;  /* 0x0010000052c97810 */ /* 0x000fe20007ffe0ff */
[----:B-1----:R-:W-:-:S04]  /*272c0*/  IMAD.WIDE R98, R2, 0x4, R214 ;  /* 0x0000000402627825 */ /* 0x002fc800078e02d6 */
        /* <DEDUP_REMOVED lines=13> */
[----:B------:R-:W-:-:S02]  /*273a0*/  VIADD R252, R8, 0xfffffdc3 ;  /* 0xfffffdc308fc7836 */ /* 0x000fc40000000000 */
[----:B------:R-:W1:Y:S01]  /*273b0*/  LDC R8, c[0x0][0x3a0] ;  /* 0x0000e800ff087b82 */ /* 0x000e620000000800 */
[----:B------:R-:W3:Y:S02]  /*273c0*/  LDL.LU.64 R214, [R1+0x920] ;  /* 0x0009200001d67983 */ /* 0x000ee40000300a00 */
[----:B------:R-:W-:Y:S01]  /*273d0*/  ISETP.GE.U32.AND P3, PT, R252, 0x7ffffd44, PT ;  /* 0x7ffffd44fc00780c */ /* 0x000fe20003f66070 */
[----:B------:R-:W-:Y:S01]  /*273e0*/  VIADD R252, R25, 0xfffffdc2 ;  /* 0xfffffdc219fc7836 */ /* 0x000fe20000000000 */
[----:B------:R4:W-:Y:S04]  /*273f0*/  LDGSTS.E [R0+-0x71400], desc[UR16][R146.64], !P4 ;  /* 0x8ec0000092007fae */ /* 0x0009e8000e1a1010 */
[----:B------:R-:W-:Y:S02]  /*27400*/  ISETP.GE.U32.AND P5, PT, R252, 0x7ffffd43, PT ;  /* 0x7ffffd43fc00780c */ /* 0x000fe40003fa6070 */
[----:B----4-:R-:W-:-:S02]  /*27410*/  IADD3 R252, PT, PT, R9, -0x23f, RZ ;  /* 0xfffffdc109fc7810 */ /* 0x010fc40007ffe0ff */
[----:B------:R-:W4:Y:S08]  /*27420*/  LDC R9, c[0x0][0x3a0] ;  /* 0x0000e800ff097b82 */ /* 0x000f300000000800 */
[----:B------:R-:W1:Y:S01]  /*27430*/  LDC R146, c[0x0][0x3a0] ;  /* 0x0000e800ff927b82 */ /* 0x000e620000000800 */
        /* <DEDUP_REMOVED lines=24> */
[----:B------:R-:W-:Y:S01]  /*275c0*/  STL.64 [R1+0xc60], R98 ;  /* 0x000c606201007387 */ /* 0x000fe20000100a00 */
[----:B------:R-:W-:Y:S02]  /*275d0*/  IMAD.WIDE R214, R2, 0x4, R214 ;  /* 0x0000000402d67825 */ /* 0x000fe400078e02d6 */
[----:B------:R-:W-:Y:S01]  /*275e0*/  ISETP.GE.U32.AND P3, PT, R201, 0x7ffffd40, PT ;  /* 0x7ffffd40c900780c */ /* 0x000fe20003f66070 */
[----:B------:R1:W-:Y:S01]  /*275f0*/  STL.64 [R1+0x910], R24 ;  /* 0x0009101801007387 */ /* 0x0003e20000100a00 */
[----:B------:R-:W-:-:S03]  /*27600*/  VIADD R201, R82, 0x100000 ;  /* 0x0010000052c97836 */ /* 0x000fc60000000000 */
[----:B------:R-:W3:Y:S04]  /*27610*/  LDL.LU.64 R162, [R1+0x8e0] ;  /* 0x0008e00001a27983 */ /* 0x000ee80000300a00 */
[----:B------:R-:W3:Y:S04]  /*27620*/  LDL.LU.64 R146, [R1+0x8d8] ;  /* 0x0008d80001927983 */ /* 0x000ee80000300a00 */
[----:B------:R1:W-:Y:S04]  /*27630*/  LDGSTS.E [R0+-0x70800], desc[UR16][R24.64], !P4 ;  /* 0x8f80000018007fae */ /* 0x0003e8000e1a1010 */
[----:B------:R-:W-:Y:S04]  /*27640*/  STL.64 [R1+0xc58], R214 ;  /* 0x000c58d601007387 */ /* 0x000fe80000100a00 */
[----:B------:R-:W-:Y:S01]  /*27650*/  LDGSTS.E [R201+-0x70600], desc[UR16][R214.64], !P4 ;  /* 0x8fa00000d6c97fae */ /* 0x000fe2000e1a1010 */
[----:B----4-:R-:W-:Y:S01]  /*27660*/  IMAD.WIDE R194, R2, 0x4, R194 ;  /* 0x0000000402c27825 */ /* 0x010fe200078e02c2 */
[----:B------:R-:W-:Y:S01]  /*27670*/  IADD3 R252, PT, PT, R8, -0x242, RZ ;  /* 0xfffffdbe08fc7810 */ /* 0x000fe20007ffe0ff */
[----:B-1----:R-:W1:Y:S03]  /*27680*/  LDC R24, c[0x0][0x3a0] ;  /* 0x0000e800ff187b82 */ /* 0x002e660000000800 */
[----:B------:R-:W-:Y:S04]  /*27690*/  STL.64 [R1+0x940], R194 ;  /* 0x000940c201007387 */ /* 0x000fe80000100a00 */
[----:B------:R-:W-:Y:S01]  /*276a0*/  LDGSTS.E [R93+-0x70400], desc[UR16][R194.64], !P5 ;  /* 0x8fc00000c25d7fae */ /* 0x000fe2000e9a1010 */
[----:B------:R-:W4:Y:S01]  /*276b0*/  LDC R8, c[0x0][0x3a0] ;  /* 0x0000e800ff087b82 */ /* 0x000f220000000800 */
        /* <DEDUP_REMOVED lines=20> */
[----:B------:R1:W-:Y:S01]  /*27800*/  STL.64 [R1+0x968], R194 ;  /* 0x000968c201007387 */ /* 0x0003e20000100a00 */
[----:B------:R-:W-:-:S04]  /*27810*/  IMAD.WIDE R146, R2, 0x4, R146 ;  /* 0x0000000402927825 */ /* 0x000fc800078e0292 */
[----:B-1----:R-:W-:-:S04]  /*27820*/  IMAD.WIDE R194, R2, 0x4, R162 ;  /* 0x0000000402c27825 */ /* 0x002fc800078e02a2 */
[C---:B----4-:R-:W-:Y:S01]  /*27830*/  IMAD.WIDE R248, R2.reuse, 0x4, R178 ;  /* 0x0000000402f87825 */ /* 0x050fe200078e02b2 */
[----:B------:R1:W-:Y:S01]  /*27840*/  STL.64 [R1+0xc30], R194 ;  /* 0x000c30c201007387 */ /* 0x0003e20000100a00 */
[----:B------:R-:W4:Y:S03]  /*27850*/  LDC R162, c[0x0][0x3a0] ;  /* 0x0000e800ffa27b82 */ /* 0x000f260000000800 */
[----:B------:R1:W-:Y:S04]  /*27860*/  STL.64 [R1+0x960], R146 ;  /* 0x0009609201007387 */ /* 0x0003e80000100a00 */
[----:B------:R-:W-:Y:S04]  /*27870*/  LDGSTS.E [R93+-0x6fa00], desc[UR16][R194.64], !P6 ;  /* 0x90600000c25d7fae */ /* 0x000fe8000f1a1010 */
[----:B------:R-:W4:Y:S04]  /*27880*/  LDL.LU.64 R214, [R1+0x8a0] ;  /* 0x0008a00001d67983 */ /* 0x000f280000300a00 */
[----:B------:R-:W-:Y:S04]  /*27890*/  LDGSTS.E [R0+-0x6f800], desc[UR16][R146.64], !P4 ;  /* 0x9080000092007fae */ /* 0x000fe8000e1a1010 */
[----:B-1----:R-:W4:Y:S04]  /*278a0*/  LDL.LU.64 R194, [R1+0x898] ;  /* 0x0008980001c27983 */ /* 0x002f280000300a00 */
        /* <DEDUP_REMOVED lines=8> */
[----:B------:R-:W1:Y:S02]  /*27930*/  LDC R24, c[0x0][0x3a0] ;  /* 0x0000e800ff187b82 */ /* 0x000e640000000800 */
[----:B------:R-:W-:Y:S02]  /*27940*/  ISETP.GE.U32.AND P5, PT, R252, 0x7ffffd3d, PT ;  /* 0x7ffffd3dfc00780c */ /* 0x000fe40003fa6070 */
[----:B------:R-:W-:Y:S01]  /*27950*/  ISETP.GE.U32.AND P3, PT, R201, 0x7ffffd3c, PT ;  /* 0x7ffffd3cc900780c */ /* 0x000fe20003f66070 */
[C---:B------:R-:W-:Y:S01]  /*27960*/  VIADD R252, R82.reuse, 0x100000 ;  /* 0x0010000052fc7836 */ /* 0x040fe20000000000 */
[----:B------:R-:W-:Y:S01]  /*27970*/  IADD3 R201, PT, PT, R82, 0x100000, RZ ;  /* 0x0010000052c97810 */ /* 0x000fe20007ffe0ff */
[----:B------:R-:W-:Y:S01]  /*27980*/  IMAD.WIDE R98, R2, 0x4, R98 ;  /* 0x0000000402627825 */ /* 0x000fe200078e0262 */
[----:B------:R-:W-:Y:S01]  /*27990*/  STL.64 [R1+0x950], R230 ;  /* 0x000950e601007387 */ /* 0x000fe20000100a00 */
[----:B------:R-:W1:Y:S03]  /*279a0*/  LDC R8, c[0x0][0x3a0] ;  /* 0x0000e800ff087b82 */ /* 0x000e660000000800 */
[----:B------:R4:W-:Y:S04]  /*279b0*/  LDGSTS.E [R252+-0x6f600], desc[UR16][R248.64], !P4 ;  /* 0x90a00000f8fc7fae */ /* 0x0009e8000e1a1010 */
[----:B------:R2:W-:Y:S04]  /*279c0*/  LDGSTS.E [R201+-0x6f400], desc[UR16][R230.64], !P5 ;  /* 0x90c00000e6c97fae */ /* 0x0005e8000e9a1010 */
[----:B------:R-:W-:Y:S01]  /*279d0*/  STL.64 [R1+0xc00], R178 ;  /* 0x000c00b201007387 */ /* 0x000fe20000100a00 */
[----:B----4-:R-:W-:-:S03]  /*279e0*/  VIADD R252, R9, 0xfffffdba ;  /* 0xfffffdba09fc7836 */ /* 0x010fc60000000000 */
[----:B------:R-:W-:Y:S01]  /*279f0*/  LDGSTS.E [R93+-0x6f200], desc[UR16][R178.64], !P5 ;  /* 0x90e00000b25d7fae */ /* 0x000fe2000e9a1010 */
[----:B------:R-:W-:Y:S01]  /*27a00*/  VIADD R25, R25, 0xfffffdb9 ;  /* 0xfffffdb919197836 */ /* 0x000fe20000000000 */
[----:B------:R-:W4:Y:S02]  /*27a10*/  LDC R9, c[0x0][0x3a0] ;  /* 0x0000e800ff097b82 */ /* 0x000f240000000800 */
[----:B------:R1:W-:Y:S04]  /*27a20*/  STL.64 [R1+0x948], R98 ;  /* 0x0009486201007387 */ /* 0x0003e80000100a00 */
[----:B------:R-:W-:Y:S01]  /*27a30*/  LDGSTS.E [R0+-0x6f000], desc[UR16][R98.64], !P3 ;  /* 0x9100000062007fae */ /* 0x000fe2000d9a1010 */
[----:B------:R-:W-:Y:S02]  /*27a40*/  ISETP.GE.U32.AND P5, PT, R252, 0x7ffffd3b, PT ;  /* 0x7ffffd3bfc00780c */ /* 0x000fe40003fa6070 */
[----:B------:R-:W-:Y:S01]  /*27a50*/  IADD3 R252, PT, PT, R162, -0x248, RZ ;  /* 0xfffffdb8a2fc7810 */ /* 0x000fe20007ffe0ff */
[----:B-1----:R-:W4:Y:S04]  /*27a60*/  LDL.LU.64 R98, [R1+0x870] ;  /* 0x0008700001627983 */ /* 0x002f280000300a00 */
[----:B------:R-:W4:Y:S04]  /*27a70*/  LDL.LU.64 R162, [R1+0x860] ;  /* 0x0008600001a27983 */ /* 0x000f280000300a00 */
[----:B------:R-:W4:Y:S01]  /*27a80*/  LDL.LU.64 R178, [R1+0x858] ;  /* 0x0008580001b27983 */ /* 0x000f220000300a00 */
[----:B------:R-:W-:-:S04]  /*27a90*/  IMAD.WIDE R214, R2, 0x4, R214 ;  /* 0x0000000402d67825 */ /* 0x000fc800078e02d6 */
[C---:B------:R-:W-:Y:S01]  /*27aa0*/  IMAD.WIDE R194, R2.reuse, 0x4, R194 ;  /* 0x0000000402c27825 */ /* 0x040fe200078e02c2 */
[----:B------:R1:W-:Y:S03]  /*27ab0*/  STL.64 [R1+0xbf0], R214 ;  /* 0x000bf0d601007387 */ /* 0x0003e60000100a00 */
[C---:B------:R-:W-:Y:S01]  /*27ac0*/  IMAD.WIDE R146, R2.reuse, 0x4, R146 ;  /* 0x0000000402927825 */ /* 0x040fe200078e0292 */
[----:B------:R-:W-:Y:S04]  /*27ad0*/  STL.64 [R1+0x938], R194 ;  /* 0x000938c201007387 */ /* 0x000fe80000100a00 */
[----:B------:R-:W-:Y:S04]  /*27ae0*/  LDGSTS.E [R201+-0x6ee00], desc[UR16][R214.64], !P3 ;  /* 0x91200000d6c97fae */ /* 0x000fe8000d9a1010 */
[----:B------:R1:W-:Y:S04]  /*27af0*/  STL.64 [R1+0xb90], R146 ;  /* 0x000b909201007387 */ /* 0x0003e80000100a00 */
[----:B------:R3:W-:Y:S04]  /*27b00*/  LDGSTS.E [R93+-0x6ec00], desc[UR16][R194.64], !P5 ;  /* 0x91400000c25d7fae */ /* 0x0007e8000e9a1010 */
[----:B-1----:R-:W4:Y:S04]  /*27b10*/  LDL.LU.64 R214, [R1+0x850] ;  /* 0x0008500001d67983 */ /* 0x002f280000300a00 */
[----:B------:R-:W-:Y:S04]  /*27b20*/  LDGSTS.E [R0+-0x6ea00], desc[UR16][R146.64], !P5 ;  /* 0x9160000092007fae */ /* 0x000fe8000e9a1010 */
        /* <DEDUP_REMOVED lines=27> */
[----:B-1----:R-:W3:Y:S01]  /*27ce0*/  LDL.LU.64 R162, [R1+0x810] ;  /* 0x0008100001a27983 */ /* 0x002ee20000300a00 */
[----:B------:R-:W-:-:S02]  /*27cf0*/  ISETP.GE.U32.AND P5, PT, R252, 0x7ffffd37, PT ;  /* 0x7ffffd37fc00780c */ /* 0x000fc40003fa6070 */
[----:B------:R-:W-:Y:S01]  /*27d00*/  IADD3 R201, PT, PT, R9, -0x24b, RZ ;  /* 0xfffffdb509c97810 */ /* 0x000fe20007ffe0ff */
[----:B------:R4:W-:Y:S01]  /*27d10*/  LDGSTS.E [R0+-0x6e000], desc[UR16][R98.64], !P3 ;  /* 0x9200000062007fae */ /* 0x0009e2000d9a1010 */
[C---:B------:R-:W-:Y:S01]  /*27d20*/  VIADD R252, R82.reuse, 0x100000 ;  /* 0x0010000052fc7836 */ /* 0x040fe20000000000 */
[----:B------:R-:W1:Y:S01]  /*27d30*/  LDC R9, c[0x0][0x3a0] ;  /* 0x0000e800ff097b82 */ /* 0x000e620000000800 */
[----:B------:R-:W-:Y:S01]  /*27d40*/  ISETP.GE.U32.AND P4, PT, R201, 0x7ffffd36, PT ;  /* 0x7ffffd36c900780c */ /* 0x000fe20003f86070 */
[----:B------:R-:W-:Y:S02]  /*27d50*/  VIADD R201, R82, 0x100000 ;  /* 0x0010000052c97836 */ /* 0x000fe40000000000 */
[----:B----4-:R-:W-:-:S05]  /*27d60*/  IMAD.WIDE R98, R2, 0x4, R214 ;  /* 0x0000000402627825 */ /* 0x010fca00078e02d6 */
[----:B------:R4:W-:Y:S04]  /*27d70*/  STL.64 [R1+0xb58], R98 ;  /* 0x000b586201007387 */ /* 0x0009e80000100a00 */
[----:B------:R1:W-:Y:S01]  /*27d80*/  LDGSTS.E [R252+-0x6de00], desc[UR16][R98.64], !P3 ;  /* 0x9220000062fc7fae */ /* 0x0003e2000d9a1010 */
[----:B------:R-:W-:-:S05]  /*27d90*/  IMAD.WIDE R214, R2, 0x4, R146 ;  /* 0x0000000402d67825 */ /* 0x000fca00078e0292 */
        /* <DEDUP_REMOVED lines=10> */
[----:B-1----:R-:W-:-:S02]  /*27e40*/  IADD3 R252, PT, PT, R8, -0x24c, RZ ;  /* 0xfffffdb408fc7810 */ /* 0x002fc40007ffe0ff */
        /* <DEDUP_REMOVED lines=19> */
[----:B------:R2:W-:Y:S04]  /*27f80*/  LDGSTS.E [R0+-0x6d200], desc[UR16][R162.64], !P3 ;  /* 0x92e00000a2007fae */ /* 0x0005e8000d9a1010 */
[----:B-1----:R-:W4:Y:S01]  /*27f90*/  LDL.LU.64 R178, [R1+0x7c8] ;  /* 0x0007c80001b27983 */ /* 0x002f220000300a00 */
[----:B------:R-:W-:-:S02]  /*27fa0*/  ISETP.GE.U32.AND P4, PT, R252, 0x7ffffd33, PT ;  /* 0x7ffffd33fc00780c */ /* 0x000fc40003f86070 */
[----:B------:R-:W-:Y:S01]  /*27fb0*/  IADD3 R252, PT, PT, R24, -0x24f, RZ ;  /* 0xfffffdb118fc7810 */ /* 0x000fe20007ffe0ff */
[C---:B--2---:R-:W-:Y:S02]  /*27fc0*/  IMAD.WIDE R162, R2.reuse, 0x4, R130 ;  /* 0x0000000402a27825 */ /* 0x044fe400078e0282 */
[----:B------:R-:W2:Y:S04]  /*27fd0*/  LDL.LU.64 R130, [R1+0x7c0] ;  /* 0x0007c00001827983 */ /* 0x000ea80000300a00 */
[----:B------:R1:W-:Y:S04]  /*27fe0*/  STL.64 [R1+0x8f0], R162 ;  /* 0x0008f0a201007387 */ /* 0x0003e80000100a00 */
[----:B------:R1:W-:Y:S01]  /*27ff0*/  LDGSTS.E [R201+-0x6d000], desc[UR16][R162.64], !P5 ;  /* 0x93000000a2c97fae */ /* 0x0003e2000e9a1010 */
[----:B---3--:R-:W-:-:S03]  /*28000*/  IMAD.WIDE R24, R2, 0x4, R114 ;  /* 0x0000000402187825 */ /* 0x008fc600078e0272 */
[----:B------:R-:W3:Y:S01]  /*28010*/  LDL.LU.64 R114, [R1+0x7b8] ;  /* 0x0007b80001727983 */ /* 0x000ee20000300a00 */
[----:B----4-:R-:W-:-:S05]  /*28020*/  IMAD.WIDE R98, R2, 0x4, R98 ;  /* 0x0000000402627825 */ /* 0x010fca00078e0262 */
[----:B------:R-:W-:Y:S01]  /*28030*/  LDGSTS.E [R93+-0x6ce00], desc[UR16][R98.64], !P5 ;  /* 0x93200000625d7fae */ /* 0x000fe2000e9a1010 */
[----:B------:R-:W-:Y:S01]  /*28040*/  ISETP.GE.U32.AND P5, PT, R252, 0x7ffffd32, PT ;  /* 0x7ffffd32fc00780c */ /* 0x000fe20003fa6070 */
[----:B-1----:R-:W-:Y:S02]  /*28050*/  VIADD R201, R146, 0xfffffdb0 ;  /* 0xfffffdb092c97836 */ /* 0x002fe40000000000 */
[----:B------:R-:W-:Y:S01]  /*28060*/  IMAD.WIDE R214, R2, 0x4, R214 ;  /* 0x0000000402d67825 */ /* 0x000fe200078e02d6 */
        /* <DEDUP_REMOVED lines=88> */
[----:B------:R-:W-:Y:S04]  /*285f0*/  STL.64 [R1+0x898], R230 ;  /* 0x000898e601007387 */ /* 0x000fe80000100a00 */
[----:B------:R-:W2:Y:S01]  /*28600*/  LDL.LU.64 R130, [R1+0x3b8] ;  /* 0x0003b80001827983 */ /* 0x000ea20000300a00 */
[----:B---3--:R-:W-:-:S03]  /*28610*/  IMAD.WIDE R194, R2, 0x4, R114 ;  /* 0x0000000402c27825 */ /* 0x008fc600078e0272 */
[----:B------:R-:W3:Y:S01]  /*28620*/  LDL.LU.64 R114, [R1+0x3b0] ;  /* 0x0003b00001727983 */ /* 0x000ee20000300a00 */
[----:B------:R-:W-:Y:S02]  /*28630*/  ISETP.GE.U32.AND P4, PT, R25, 0x7ffffd2b, PT ;  /* 0x7ffffd2b1900780c */ /* 0x000fe40003f86070 */
[----:B------:R-:W-:Y:S01]  /*28640*/  ISETP.GE.U32.AND P6, PT, R252, 0x7ffffd2a, PT ;  /* 0x7ffffd2afc00780c */ /* 0x000fe20003fc6070 */
[----:B------:R-:W-:Y:S01]  /*28650*/  STL.64 [R1+0xaf0], R194 ;  /* 0x000af0c201007387 */ /* 0x000fe20000100a00 */
[----:B------:R-:W-:Y:S01]  /*28660*/  IADD3 R252, PT, PT, R8, -0x258, RZ ;  /* 0xfffffda808fc7810 */ /* 0x000fe20007ffe0ff */
[----:B------:R-:W1:Y:S08]  /*28670*/  LDC R25, c[0x0][0x3a0] ;  /* 0x0000e800ff197b82 */ /* 0x000e700000000800 */
[----:B------:R1:W-:Y:S01]  /*28680*/  LDGSTS.E [R201+-0x6ac00], desc[UR16][R230.64], !P4 ;  /* 0x95400000e6c97fae */ /* 0x0003e2000e1a1010 */
[----:B------:R-:W2:Y:S03]  /*28690*/  LDC R8, c[0x0][0x3a0] ;  /* 0x0000e800ff087b82 */ /* 0x000ea60000000800 */
[----:B------:R-:W-:Y:S01]  /*286a0*/  LDGSTS.E [R93+-0x6aa00], desc[UR16][R194.64], !P4 ;  /* 0x95600000c25d7fae */ /* 0x000fe2000e1a1010 */
[----:B------:R-:W-:Y:S01]  /*286b0*/  ISETP.GE.U32.AND P3, PT, R252, 0x7ffffd29, PT ;  /* 0x7ffffd29fc00780c */ /* 0x000fe20003f66070 */
[----:B------:R-:W-:-:S03]  /*286c0*/  VIADD R252, R24, 0xfffffda7 ;  /* 0xfffffda718fc7836 */ /* 0x000fc60000000000 */
[----:B------:R-:W2:Y:S02]  /*286d0*/  LDC R24, c[0x0][0x3a0] ;  /* 0x0000e800ff187b82 */ /* 0x000ea40000000800 */
[----:B------:R-:W-:Y:S01]  /*286e0*/  ISETP.GE.U32.AND P5, PT, R252, 0x7ffffd28, PT ;  /* 0x7ffffd28fc00780c */ /* 0x000fe20003fa6070 */
[----:B-1----:R-:W-:Y:S01]  /*286f0*/  VIADD R201, R9, 0xfffffda6 ;  /* 0xfffffda609c97836 */ /* 0x002fe20000000000 */
[----:B------:R-:W-:Y:S01]  /*28700*/  IADD3 R252, PT, PT, R82, 0x100000, RZ ;  /* 0x0010000052fc7810 */ /* 0x000fe20007ffe0ff */
[----:B----4-:R-:W-:-:S03]  /*28710*/  IMAD.WIDE R98, R2, 0x4, R98 ;  /* 0x0000000402627825 */ /* 0x010fc600078e0262 */
[----:B------:R-:W1:Y:S01]  /*28720*/  LDC R9, c[0x0][0x3a0] ;  /* 0x0000e800ff097b82 */ /* 0x000e620000000800 */
        /* <DEDUP_REMOVED lines=16> */
[----:B------:R-:W3:Y:S04]  /*28830*/  LDL.LU.64 R146, [R1+0x390] ;  /* 0x0003900001927983 */ /* 0x000ee80000300a00 */
[----:B------:R-:W-:Y:S04]  /*28840*/  STL.64 [R1+0x878], R214 ;  /* 0x000878d601007387 */ /* 0x000fe80000100a00 */
[----:B------:R1:W-:Y:S04]  /*28850*/  LDGSTS.E [R252+-0x6a200], desc[UR16][R98.64], !P3 ;  /* 0x95e0000062fc7fae */ /* 0x0003e8000d9a1010 */
[----:B------:R-:W-:Y:S01]  /*28860*/  LDGSTS.E [R201+-0x6a000], desc[UR16][R214.64], !P5 ;  /* 0x96000000d6c97fae */ /* 0x000fe2000e9a1010 */
[----:B--2---:R-:W-:-:S05]  /*28870*/  IMAD.WIDE R130, R2, 0x4, R130 ;  /* 0x0000000402827825 */ /* 0x004fca00078e0282 */
[----:B------:R2:W-:Y:S04]  /*28880*/  STL.64 [R1+0xad8], R130 ;  /* 0x000ad88201007387 */ /* 0x0005e80000100a00 */
[----:B------:R-:W-:Y:S01]  /*28890*/  LDGSTS.E [R93+-0x69e00], desc[UR16][R130.64], !P5 ;  /* 0x96200000825d7fae */ /* 0x000fe2000e9a1010 */
[----:B---3--:R-:W-:-:S05]  /*288a0*/  IMAD.WIDE R114, R2, 0x4, R114 ;  /* 0x0000000402727825 */ /* 0x008fca00078e0272 */
[----:B------:R3:W-:Y:S04]  /*288b0*/  STL.64 [R1+0x870], R114 ;  /* 0x0008707201007387 */ /* 0x0007e80000100a00 */
[----:B----4-:R-:W4:Y:S04]  /*288c0*/  LDL.LU.64 R98, [R1+0x388] ;  /* 0x0003880001627983 */ /* 0x010f280000300a00 */
[----:B--2---:R-:W2:Y:S01]  /*288d0*/  LDL.LU.64 R130, [R1+0x380] ;  /* 0x0003800001827983 */ /* 0x004ea20000300a00 */
[----:B-1----:R-:W-:Y:S02]  /*288e0*/  VIADD R252, R8, 0xfffffda5 ;  /* 0xfffffda508fc7836 */ /* 0x002fe40000000000 */
[----:B------:R-:W1:Y:S01]  /*288f0*/  LDC R8, c[0x0][0x3a0] ;  /* 0x0000e800ff087b82 */ /* 0x000e620000000800 */
[----:B------:R-:W4:Y:S02]  /*28900*/  LDL.LU.64 R214, [R1+0x378] ;  /* 0x0003780001d67983 */ /* 0x000f240000300a00 */
[----:B------:R-:W-:-:S02]  /*28910*/  ISETP.GE.U32.AND P3, PT, R252, 0x7ffffd26, PT ;  /* 0x7ffffd26fc00780c */ /* 0x000fc40003f66070 */
[----:B------:R3:W-:Y:S01]  /*28920*/  LDGSTS.E [R0+-0x69c00], desc[UR16][R114.64], !P4 ;  /* 0x9640000072007fae */ /* 0x0007e2000e1a1010 */
[----:B------:R-:W-:-:S04]  /*28930*/  IADD3 R252, PT, PT, R25, -0x25c, RZ ;  /* 0xfffffda419fc7810 */ /* 0x000fc80007ffe0ff */
[----:B------:R-:W-:Y:S01]  /*28940*/  ISETP.GE.U32.AND P5, PT, R252, 0x7ffffd25, PT ;  /* 0x7ffffd25fc00780c */ /* 0x000fe20003fa6070 */
[----:B------:R-:W-:Y:S02]  /*28950*/  VIADD R252, R9, 0xfffffda3 ;  /* 0xfffffda309fc7836 */ /* 0x000fe40000000000 */
[----:B------:R-:W1:Y:S08]  /*28960*/  LDC R9, c[0x0][0x3a0] ;  /* 0x0000e800ff097b82 */ /* 0x000e700000000800 */
[----:B---3--:R-:W3:Y:S01]  /*28970*/  LDC R114, c[0x0][0x3a0] ;  /* 0x0000e800ff727b82 */ /* 0x008ee20000000800 */
[----:B------:R-:W-:-:S04]  /*28980*/  IMAD.WIDE R248, R2, 0x4, R194 ;  /* 0x0000000402f87825 */ /* 0x000fc800078e02c2 */
[C---:B------:R-:W-:Y:S01]  /*28990*/  IMAD.WIDE R178, R2.reuse, 0x4, R178 ;  /* 0x0000000402b27825 */ /* 0x040fe200078e02b2 */
[----:B------:R-:W-:Y:S03]  /*289a0*/  STL.64 [R1+0xad0], R248 ;  /* 0x000ad0f801007387 */ /* 0x000fe60000100a00 */
[----:B------:R-:W-:Y:S01]  /*289b0*/  IMAD.WIDE R162, R2, 0x4, R162 ;  /* 0x0000000402a27825 */ /* 0x000fe200078e02a2 */
[----:B------:R-:W3:Y:S04]  /*289c0*/  LDL.LU.64 R194, [R1+0x370] ;  /* 0x0003700001c27983 */ /* 0x000ee80000300a00 */
[----:B------:R1:W-:Y:S04]  /*289d0*/  STL.64 [R1+0x860], R178 ;  /* 0x000860b201007387 */ /* 0x0003e80000100a00 */
[----:B------:R1:W-:Y:S04]  /*289e0*/  STL.64 [R1+0xac8], R162 ;  /* 0x000ac8a201007387 */ /* 0x0003e80000100a00 */
[----:B------:R-:W3:Y:S04]  /*289f0*/  LDL.LU.64 R230, [R1+0x368] ;  /* 0x0003680001e67983 */ /* 0x000ee80000300a00 */
[----:B------:R-:W-:Y:S04]  /*28a00*/  LDGSTS.E [R201+-0x69a00], desc[UR16][R248.64], !P4 ;  /* 0x96600000f8c97fae */ /* 0x000fe8000e1a1010 */
[----:B------:R1:W-:Y:S04]  /*28a10*/  LDGSTS.E [R93+-0x69800], desc[UR16][R178.64], !P3 ;  /* 0x96800000b25d7fae */ /* 0x0003e8000d9a1010 */
[----:B------:R-:W-:Y:S01]  /*28a20*/  LDGSTS.E [R0+-0x69600], desc[UR16][R162.64], !P3 ;  /* 0x96a00000a2007fae */ /* 0x000fe2000d9a1010 */
[----:B------:R-:W-:Y:S01]  /*28a30*/  ISETP.GE.U32.AND P4, PT, R252, 0x7ffffd24, PT ;  /* 0x7ffffd24fc00780c */ /* 0x000fe20003f86070 */
[----:B------:R-:W-:-:S02]  /*28a40*/  VIADD R252, R24, 0xfffffda2 ;  /* 0xfffffda218fc7836 */ /* 0x000fc40000000000 */
[C---:B-1----:R-:W-:Y:S01]  /*28a50*/  IMAD.WIDE R178, R2.reuse, 0x4, R146 ;  /* 0x0000000402b27825 */ /* 0x042fe200078e0292 */
[----:B------:R-:W3:Y:S04]  /*28a60*/  LDL.LU.64 R162, [R1+0x360] ;  /* 0x0003600001a27983 */ /* 0x000ee80000300a00 */
[----:B------:R-:W3:Y:S04]  /*28a70*/  LDL.LU.64 R146, [R1+0x358] ;  /* 0x0003580001927983 */ /* 0x000ee80000300a00 */
[----:B------:R1:W-:Y:S04]  /*28a80*/  STL.64 [R1+0x858], R178 ;  /* 0x000858b201007387 */ /* 0x0003e80000100a00 */
[----:B------:R3:W-:Y:S01]  /*28a90*/  LDGSTS.E [R201+-0x69400], desc[UR16][R178.64], !P5 ;  /* 0x96c00000b2c97fae */ /* 0x0007e2000e9a1010 */
[----:B--2---:R-:W-:-:S03]  /*28aa0*/  IMAD.WIDE R24, R2, 0x4, R130 ;  /* 0x0000000402187825 */ /* 0x004fc600078e0282 */
[----:B------:R-:W2:Y:S01]  /*28ab0*/  LDL.LU.64 R130, [R1+0x350] ;  /* 0x0003500001827983 */ /* 0x000ea20000300a00 */
[----:B----4-:R-:W-:Y:S01]  /*28ac0*/  IMAD.WIDE R98, R2, 0x4, R98 ;  /* 0x0000000402627825 */ /* 0x010fe200078e0262 */
[----:B---3--:R-:W-:-:S04]  /*28ad0*/  IADD3 R201, PT, PT, R114, -0x25f, RZ ;  /* 0xfffffda172c97810 */ /* 0x008fc80007ffe0ff */
[----:B------:R-:W-:Y:S01]  /*28ae0*/  LDGSTS.E [R93+-0x69200], desc[UR16][R98.64], !P5 ;  /* 0x96e00000625d7fae */ /* 0x000fe2000e9a1010 */
[----:B------:R-:W-:Y:S01]  /*28af0*/  ISETP.GE.U32.AND P5, PT, R252, 0x7ffffd23, PT ;  /* 0x7ffffd23fc00780c */ /* 0x000fe20003fa6070 */
[----:B------:R-:W-:Y:S01]  /*28b00*/  IMAD.WIDE R214, R2, 0x4, R214 ;  /* 0x0000000402d67825 */ /* 0x000fe200078e02d6 */
[----:B------:R-:W-:Y:S01]  /*28b10*/  ISETP.GE.U32.AND P3, PT, R201, 0x7ffffd22, PT ;  /* 0x7ffffd22c900780c */ /* 0x000fe20003f66070 */
[----:B------:R-:W-:Y:S02]  /*28b20*/  STL.64 [R1+0xac0], R98 ;  /* 0x000ac06201007387 */ /* 0x000fe40000100a00 */
[----:B------:R-:W-:Y:S02]  /*28b30*/  VIADD R201, R82, 0x100000 ;  /* 0x0010000052c97836 */ /* 0x000fe40000000000 */
[----:B------:R3:W-:Y:S04]  /*28b40*/  STL.64 [R1+0x850], R24 ;  /* 0x0008501801007387 */ /* 0x0007e80000100a00 */
[----:B-1----:R-:W4:Y:S04]  /*28b50*/  LDL.LU.64 R178, [R1+0x340] ;  /* 0x0003400001b27983 */ /* 0x002f280000300a00 */
[----:B------:R3:W-:Y:S04]  /*28b60*/  LDGSTS.E [R0+-0x69000], desc[UR16][R24.64], !P4 ;  /* 0x9700000018007fae */ /* 0x0007e8000e1a1010 */
[----:B------:R-:W4:Y:S04]  /*28b70*/  LDL.LU.64 R114, [R1+0x338] ;  /* 0x0003380001727983 */ /* 0x000f280000300a00 */
[----:B------:R-:W-:Y:S04]  /*28b80*/  STL.64 [R1+0xab8], R214 ;  /* 0x000ab8d601007387 */ /* 0x000fe80000100a00 */
[----:B------:R-:W-:Y:S01]  /*28b90*/  LDGSTS.E [R201+-0x68e00], desc[UR16][R214.64], !P4 ;  /* 0x97200000d6c97fae */ /* 0x000fe2000e1a1010 */
[----:B------:R-:W-:Y:S01]  /*28ba0*/  IMAD.WIDE R194, R2, 0x4, R194 ;  /* 0x0000000402c27825 */ /* 0x000fe200078e02c2 */
[----:B---3--:R-:W1:Y:S04]  /*28bb0*/  LDC R24, c[0x0][0x3a0] ;  /* 0x0000e800ff187b82 */ /* 0x008e680000000800 */
[----:B------:R-:W-:Y:S04]  /*28bc0*/  STL.64 [R1+0x848], R194 ;  /* 0x000848c201007387 */ /* 0x000fe80000100a00 */
[----:B------:R-:W-:Y:S01]  /*28bd0*/  LDGSTS.E [R93+-0x68c00], desc[UR16][R194.64], !P5 ;  /* 0x97400000c25d7fae */ /* 0x000fe2000e9a1010 */
[----:B------:R-:W-:Y:S01]  /*28be0*/  VIADD R252, R8, 0xfffffda0 ;  /* 0xfffffda008fc7836 */ /* 0x000fe20000000000 */
[----:B------:R-:W3:Y:S01]  /*28bf0*/  LDC R25, c[0x0][0x3a0] ;  /* 0x0000e800ff197b82 */ /* 0x000ee20000000800 */
[----:B------:R-:W-:-:S05]  /*28c00*/  IMAD.WIDE R98, R2, 0x4, R230 ;  /* 0x0000000402627825 */ /* 0x000fca00078e02e6 */
[----:B------:R1:W-:Y:S02]  /*28c10*/  STL.64 [R1+0xab0], R98 ;  /* 0x000ab06201007387 */ /* 0x0003e40000100a00 */
[----:B------:R-:W2:Y:S02]  /*28c20*/  LDC R8, c[0x0][0x3a0] ;  /* 0x0000e800ff087b82 */ /* 0x000ea40000000800 */
[----:B------:R1:W-:Y:S02]  /*28c30*/  LDGSTS.E [R0+-0x68a00], desc[UR16][R98.64], !P5 ;  /* 0x9760000062007fae */ /* 0x0003e4000e9a1010 */
[C---:B-1----:R-:W-:Y:S02]  /*28c40*/  IMAD.WIDE R98, R2.reuse, 0x4, R162 ;  /* 0x0000000402627825 */ /* 0x042fe400078e02a2 */
[----:B------:R-:W3:Y:S02]  /*28c50*/  LDL.LU.64 R162, [R1+0x328] ;  /* 0x0003280001a27983 */ /* 0x000ee40000300a00 */
[----:B------:R-:W-:-:S02]  /*28c60*/  IMAD.WIDE R214, R2, 0x4, R146 ;  /* 0x0000000402d67825 */ /* 0x000fc400078e0292 */
[----:B------:R1:W-:Y:S04]  /*28c70*/  STL.64 [R1+0x840], R98 ;  /* 0x0008406201007387 */ /* 0x0003e80000100a00 */
[----:B------:R-:W3:Y:S04]  /*28c80*/  LDL.LU.64 R146, [R1+0x320] ;  /* 0x0003200001927983 */ /* 0x000ee80000300a00 */
[----:B------:R-:W-:Y:S01]  /*28c90*/  STL.64 [R1+0xaa8], R214 ;  /* 0x000aa8d601007387 */ /* 0x000fe20000100a00 */
[----:B--2---:R-:W-:Y:S01]  /*28ca0*/  IMAD.WIDE R194, R2, 0x4, R130 ;  /* 0x0000000402c27825 */ /* 0x004fe200078e0282 */
[----:B------:R-:W-:-:S02]  /*28cb0*/  ISETP.GE.U32.AND P6, PT, R252, 0x7ffffd21, PT ;  /* 0x7ffffd21fc00780c */ /* 0x000fc40003fc6070 */
[----:B------:R-:W2:Y:S01]  /*28cc0*/  LDL.LU.64 R130, [R1+0x310] ;  /* 0x0003100001827983 */ /* 0x000ea20000300a00 */
[----:B------:R-:W-:Y:S02]  /*28cd0*/  IADD3 R252, PT, PT, R9, -0x261, RZ ;  /* 0xfffffd9f09fc7810 */ /* 0x000fe40007ffe0ff */
[----:B------:R-:W2:Y:S01]  /*28ce0*/  LDC R9, c[0x0][0x3a0] ;  /* 0x0000e800ff097b82 */ /* 0x000ea20000000800 */
[----:B------:R-:W-:Y:S01]  /*28cf0*/  LDGSTS.E [R201+-0x68800], desc[UR16][R98.64], !P3 ;  /* 0x9780000062c97fae */ /* 0x000fe2000d9a1010 */
[----:B------:R-:W-:-:S03]  /*28d00*/  ISETP.GE.U32.AND P4, PT, R252, 0x7ffffd20, PT ;  /* 0x7ffffd20fc00780c */ /* 0x000fc60003f86070 */
[----:B------:R-:W-:Y:S04]  /*28d10*/  LDGSTS.E [R93+-0x68600], desc[UR16][R214.64], !P3 ;  /* 0x97a00000d65d7fae */ /* 0x000fe8000d9a1010 */
[----:B------:R4:W-:Y:S04]  /*28d20*/  LDGSTS.E [R0+-0x68400], desc[UR16][R194.64], !P6 ;  /* 0x97c00000c2007fae */ /* 0x0009e8000f1a1010 */
[----:B-1----:R-:W2:Y:S04]  /*28d30*/  LDL.LU.64 R98, [R1+0x308] ;  /* 0x0003080001627983 */ /* 0x002ea80000300a00 */
[----:B------:R4:W-:Y:S02]  /*28d40*/  STL.64 [R1+0x830], R194 ;  /* 0x000830c201007387 */ /* 0x0009e40000100a00 */
[----:B----4-:R-:W-:-:S04]  /*28d50*/  IMAD.WIDE R194, R2, 0x4, R178 ;  /* 0x0000000402c27825 */ /* 0x010fc800078e02b2 */
[C---:B------:R-:W-:Y:S01]  /*28d60*/  IMAD.WIDE R178, R2.reuse, 0x4, R114 ;  /* 0x0000000402b27825 */ /* 0x040fe200078e0272 */
        /* <DEDUP_REMOVED lines=8> */
[----:B---3--:R-:W-:-:S04]  /*28df0*/  IMAD.WIDE R248, R2, 0x4, R162 ;  /* 0x0000000402f87825 */ /* 0x008fc800078e02a2 */
[C---:B------:R-:W-:Y:S02]  /*28e00*/  IMAD.WIDE R230, R2.reuse, 0x4, R146 ;  /* 0x0000000402e67825 */ /* 0x040fe400078e0292 */
[----:B------:R-:W3:Y:S04]  /*28e10*/  LDL.LU.64 R146, [R1+0x2d8] ;  /* 0x0002d80001927983 */ /* 0x000ee80000300a00 */
[----:B------:R-:W-:Y:S01]  /*28e20*/  STL.64 [R1+0xa98], R248 ;  /* 0x000a98f801007387 */ /* 0x000fe20000100a00 */
[----:B--2---:R-:W-:-:S03]  /*28e30*/  IMAD.WIDE R162, R2, 0x4, R130 ;  /* 0x0000000402a27825 */ /* 0x004fc600078e0282 */
[----:B------:R-:W2:Y:S01]  /*28e40*/  LDL.LU.64 R130, [R1+0x2c8] ;  /* 0x0002c80001827983 */ /* 0x000ea20000300a00 */
[----:B------:R-:W-:Y:S02]  /*28e50*/  VIADD R252, R24, 0xfffffd9e ;  /* 0xfffffd9e18fc7836 */ /* 0x000fe40000000000 */
[----:B------:R-:W-:Y:S01]  /*28e60*/  VIADD R201, R8, 0xfffffd9d ;  /* 0xfffffd9d08c97836 */ /* 0x000fe20000000000 */
[----:B------:R-:W-:Y:S01]  /*28e70*/  STL.64 [R1+0x818], R230 ;  /* 0x000818e601007387 */ /* 0x000fe20000100a00 */
[----:B------:R-:W1:Y:S01]  /*28e80*/  LDC R8, c[0x0][0x3a0] ;  /* 0x0000e800ff087b82 */ /* 0x000e620000000800 */
[----:B------:R-:W-:Y:S02]  /*28e90*/  ISETP.GE.U32.AND P5, PT, R252, 0x7ffffd1f, PT ;  /* 0x7ffffd1ffc00780c */ /* 0x000fe40003fa6070 */
[----:B------:R-:W-:Y:S01]  /*28ea0*/  ISETP.GE.U32.AND P3, PT, R201, 0x7ffffd1e, PT ;  /* 0x7ffffd1ec900780c */ /* 0x000fe20003f66070 */
[C---:B------:R-:W-:Y:S01]  /*28eb0*/  VIADD R201, R82.reuse, 0x100000 ;  /* 0x0010000052c97836 */ /* 0x040fe20000000000 */
[----:B------:R-:W-:Y:S01]  /*28ec0*/  IADD3 R252, PT, PT, R82, 0x100000, RZ ;  /* 0x0010000052fc7810 */ /* 0x000fe20007ffe0ff */
[----:B------:R-:W-:Y:S01]  /*28ed0*/  IMAD.WIDE R98, R2, 0x4, R98 ;  /* 0x0000000402627825 */ /* 0x000fe200078e0262 */
[----:B------:R-:W-:-:S03]  /*28ee0*/  IADD3 R25, PT, PT, R25, -0x265, RZ ;  /* 0xfffffd9b19197810 */ /* 0x000fc60007ffe0ff */
[----:B------:R4:W-:Y:S01]  /*28ef0*/  LDGSTS.E [R252+-0x67e00], desc[UR16][R248.64], !P4 ;  /* 0x98200000f8fc7fae */ /* 0x0009e2000e1a1010 */
[----:B------:R-:W1:Y:S03]  /*28f00*/  LDC R24, c[0x0][0x3a0] ;  /* 0x0000e800ff187b82 */ /* 0x000e660000000800 */
[----:B------:R3:W-:Y:S04]  /*28f10*/  LDGSTS.E [R201+-0x67c00], desc[UR16][R230.64], !P5 ;  /* 0x98400000e6c97fae */ /* 0x0007e8000e9a1010 */
[----:B------:R-:W-:Y:S01]  /*28f20*/  STL.64 [R1+0xa90], R162 ;  /* 0x000a90a201007387 */ /* 0x000fe20000100a00 */
[----:B----4-:R-:W-:-:S03]  /*28f30*/  VIADD R252, R9, 0xfffffd9c ;  /* 0xfffffd9c09fc7836 */ /* 0x010fc60000000000 */
[----:B------:R-:W-:Y:S01]  /*28f40*/  LDGSTS.E [R93+-0x67a00], desc[UR16][R162.64], !P5 ;  /* 0x98600000a25d7fae */ /* 0x000fe2000e9a1010 */
[----:B------:R-:W-:-:S03]  /*28f50*/  IMAD.WIDE R214, R2, 0x4, R214 ;  /* 0x0000000402d67825 */ /* 0x000fc600078e02d6 */
[----:B------:R4:W-:Y:S01]  /*28f60*/  STL.64 [R1+0x810], R98 ;  /* 0x0008106201007387 */ /* 0x0009e20000100a00 */
[----:B------:R-:W-:-:S03]  /*28f70*/  IMAD.WIDE R194, R2, 0x4, R194 ;  /* 0x0000000402c27825 */ /* 0x000fc600078e02c2 */
[----:B------:R-:W-:Y:S01]  /*28f80*/  LDGSTS.E [R0+-0x67800], desc[UR16][R98.64], !P3 ;  /* 0x9880000062007fae */ /* 0x000fe2000d9a1010 */
[----:B------:R-:W-:Y:S01]  /*28f90*/  ISETP.GE.U32.AND P5, PT, R252, 0x7ffffd1d, PT ;  /* 0x7ffffd1dfc00780c */ /* 0x000fe20003fa6070 */
[----:B------:R-:W1:Y:S01]  /*28fa0*/  LDC R9, c[0x0][0x3a0] ;  /* 0x0000e800ff097b82 */ /* 0x000e620000000800 */
[----:B------:R-:W-:Y:S01]  /*28fb0*/  VIADD R252, R114, 0xfffffd9a ;  /* 0xfffffd9a72fc7836 */ /* 0x000fe20000000000 */
[----:B------:R2:W-:Y:S04]  /*28fc0*/  LDGSTS.E [R201+-0x67600], desc[UR16][R214.64], !P3 ;  /* 0x98a00000d6c97fae */ /* 0x0005e8000d9a1010 */
[----:B----4-:R-:W4:Y:S04]  /*28fd0*/  LDL.LU.64 R98, [R1+0x2c0] ;  /* 0x0002c00001627983 */ /* 0x010f280000300a00 */
[----:B------:R-:W4:Y:S04]  /*28fe0*/  LDL.LU.64 R114, [R1+0x2b0] ;  /* 0x0002b00001727983 */ /* 0x000f280000300a00 */
[----:B------:R-:W4:Y:S01]  /*28ff0*/  LDL.LU.64 R162, [R1+0x2a8] ;  /* 0x0002a80001a27983 */ /* 0x000f220000300a00 */
[----:B------:R-:W-:-:S03]  /*29000*/  IMAD.WIDE R178, R2, 0x4, R178 ;  /* 0x0000000402b27825 */ /* 0x000fc600078e02b2 */
[----:B------:R-:W-:Y:S04]  /*29010*/  STL.64 [R1+0xa88], R214 ;  /* 0x000a88d601007387 */ /* 0x000fe80000100a00 */
[----:B------:R-:W-:Y:S04]  /*29020*/  STL.64 [R1+0x808], R194 ;  /* 0x000808c201007387 */ /* 0x000fe80000100a00 */
[----:B------:R-:W-:Y:S04]  /*29030*/  LDGSTS.E [R93+-0x67400], desc[UR16][R194.64], !P5 ;  /* 0x98c00000c25d7fae */ /* 0x000fe8000e9a1010 */
        /* <DEDUP_REMOVED lines=34> */
[----:B------:R-:W4:Y:S04]  /*29260*/  LDL.LU.64 R214, [R1+0x268] ;  /* 0x0002680001d67983 */ /* 0x000f280000300a00 */
[----:B------:R-:W4:Y:S04]  /*29270*/  LDL.LU.64 R162, [R1+0x260] ;  /* 0x0002600001a27983 */ /* 0x000f280000300a00 */
[----:B-1----:R-:W4:Y:S01]  /*29280*/  LDL.LU.64 R114, [R1+0x250] ;  /* 0x0002500001727983 */ /* 0x002f220000300a00 */
[----:B------:R-:W-:-:S03]  /*29290*/  IMAD.WIDE R178, R2, 0x4, R178 ;  /* 0x0000000402b27825 */ /* 0x000fc600078e02b2 */
[----:B------:R3:W-:Y:S01]  /*292a0*/  LDGSTS.E [R0+-0x66800], desc[UR16][R98.64], !P3 ;  /* 0x9980000062007fae */ /* 0x0007e2000d9a1010 */
[----:B------:R-:W-:-:S03]  /*292b0*/  IMAD.WIDE R194, R2, 0x4, R194 ;  /* 0x0000000402c27825 */ /* 0x000fc600078e02c2 */
[----:B------:R1:W-:Y:S04]  /*292c0*/  STL.64 [R1+0xa68], R178 ;  /* 0x000a68b201007387 */ /* 0x0003e80000100a00 */
[----:B------:R1:W-:Y:S04]  /*292d0*/  LDGSTS.E [R252+-0x66600], desc[UR16][R178.64], !P3 ;  /* 0x99a00000b2fc7fae */ /* 0x0003e8000d9a1010 */
[----:B------:R1:W-:Y:S01]  /*292e0*/  LDGSTS.E [R201+-0x66400], desc[UR16][R194.64], !P5 ;  /* 0x99c00000c2c97fae */ /* 0x0003e2000e9a1010 */
[----:B--2---:R-:W-:-:S04]  /*292f0*/  IMAD.WIDE R130, R2, 0x4, R130 ;  /* 0x0000000402827825 */ /* 0x004fc800078e0282 */
[----:B---3--:R-:W-:Y:S01]  /*29300*/  IMAD.WIDE R98, R2, 0x4, R146 ;  /* 0x0000000402627825 */ /* 0x008fe200078e0292 */
[----:B------:R-:W-:Y:S04]  /*29310*/  LDGSTS.E [R93+-0x66200], desc[UR16][R130.64], !P5 ;  /* 0x99e00000825d7fae */ /* 0x000fe8000e9a1010 */
[----:B------:R-:W2:Y:S04]  /*29320*/  LDL.LU.64 R146, [R1+0x248] ;  /* 0x0002480001927983 */ /* 0x000ea80000300a00 */
[----:B------:R3:W-:Y:S04]  /*29330*/  STL.64 [R1+0x7e0], R194 ;  /* 0x0007e0c201007387 */ /* 0x0007e80000100a00 */
[----:B------:R3:W-:Y:S04]  /*29340*/  STL.64 [R1+0xa50], R130 ;  /* 0x000a508201007387 */ /* 0x0007e80000100a00 */
[----:B------:R4:W-:Y:S04]  /*29350*/  STL.64 [R1+0x7d0], R98 ;  /* 0x0007d06201007387 */ /* 0x0009e80000100a00 */
[----:B-1----:R-:W2:Y:S01]  /*29360*/  LDL.LU.64 R178, [R1+0x238] ;  /* 0x0002380001b27983 */ /* 0x002ea20000300a00 */
[----:B------:R-:W-:Y:S01]  /*29370*/  VIADD R252, R8, 0xfffffd96 ;  /* 0xfffffd9608fc7836 */ /* 0x000fe20000000000 */
[----:B---3--:R-:W1:Y:S02]  /*29380*/  LDC R194, c[0x0][0x3a0] ;  /* 0x0000e800ffc27b82 */ /* 0x008e640000000800 */
[----:B------:R-:W3:Y:S02]  /*29390*/  LDL.LU.64 R130, [R1+0x230] ;  /* 0x0002300001827983 */ /* 0x000ee40000300a00 */
[----:B------:R-:W-:-:S02]  /*293a0*/  ISETP.GE.U32.AND P3, PT, R252, 0x7ffffd17, PT ;  /* 0x7ffffd17fc00780c */ /* 0x000fc40003f66070 */
[----:B------:R-:W-:Y:S01]  /*293b0*/  LDGSTS.E [R0+-0x66000], desc[UR16][R98.64], !P4 ;  /* 0x9a00000062007fae */ /* 0x000fe2000e1a1010 */
[----:B------:R-:W-:Y:S01]  /*293c0*/  VIADD R252, R25, 0xfffffd95 ;  /* 0xfffffd9519fc7836 */ /* 0x000fe20000000000 */
[----:B------:R-:W1:Y:S04]  /*293d0*/  LDC R8, c[0x0][0x3a0] ;  /* 0x0000e800ff087b82 */ /* 0x000e680000000800 */
[----:B------:R-:W-:Y:S02]  /*293e0*/  ISETP.GE.U32.AND P5, PT, R252, 0x7ffffd16, PT ;  /* 0x7ffffd16fc00780c */ /* 0x000fe40003fa6070 */
[----:B------:R-:W-:Y:S02]  /*293f0*/  IADD3 R252, PT, PT, R9, -0x26c, RZ ;  /* 0xfffffd9409fc7810 */ /* 0x000fe40007ffe0ff */
[----:B------:R-:W1:Y:S01]  /*29400*/  LDC R9, c[0x0][0x3a0] ;  /* 0x0000e800ff097b82 */ /* 0x000e620000000800 */
[----:B----4-:R-:W-:-:S04]  /*29410*/  IMAD.WIDE R248, R2, 0x4, R214 ;  /* 0x0000000402f87825 */ /* 0x010fc800078e02d6 */
[C---:B------:R-:W-:Y:S01]  /*29420*/  IMAD.WIDE R214, R2.reuse, 0x4, R162 ;  /* 0x0000000402d67825 */ /* 0x040fe200078e02a2 */
[----:B------:R-:W-:Y:S03]  /*29430*/  LDGSTS.E [R201+-0x65e00], desc[UR16][R248.64], !P4 ;  /* 0x9a200000f8c97fae */ /* 0x000fe6000e1a1010 */
[----:B------:R-:W-:Y:S01]  /*29440*/  IMAD.WIDE R114, R2, 0x4, R114 ;  /* 0x0000000402727825 */ /* 0x000fe200078e0272 */
[----:B------:R-:W4:Y:S04]  /*29450*/  LDL.LU.64 R162, [R1+0x220] ;  /* 0x0002200001a27983 */ /* 0x000f280000300a00 */
[----:B------:R-:W-:Y:S04]  /*29460*/  STL.64 [R1+0xa40], R248 ;  /* 0x000a40f801007387 */ /* 0x000fe80000100a00 */
[----:B------:R-:W4:Y:S04]  /*29470*/  LDL.LU.64 R98, [R1+0x218] ;  /* 0x0002180001627983 */ /* 0x000f280000300a00 */
[----:B------:R-:W-:Y:S04]  /*29480*/  STL.64 [R1+0x7c8], R214 ;  /* 0x0007c8d601007387 */ /* 0x000fe80000100a00 */
[----:B------:R1:W-:Y:S04]  /*29490*/  STL.64 [R1+0xa38], R114 ;  /* 0x000a387201007387 */ /* 0x0003e80000100a00 */
[----:B------:R-:W4:Y:S04]  /*294a0*/  LDL.LU.64 R230, [R1+0x208] ;  /* 0x0002080001e67983 */ /* 0x000f280000300a00 */
[----:B------:R2:W-:Y:S04]  /*294b0*/  LDGSTS.E [R93+-0x65c00], desc[UR16][R214.64], !P3 ;  /* 0x9a400000d65d7fae */ /* 0x0005e8000d9a1010 */
[----:B------:R-:W-:Y:S01]  /*294c0*/  LDGSTS.E [R0+-0x65a00], desc[UR16][R114.64], !P3 ;  /* 0x9a60000072007fae */ /* 0x000fe2000d9a1010 */
[----:B------:R-:W-:Y:S01]  /*294d0*/  ISETP.GE.U32.AND P4, PT, R252, 0x7ffffd15, PT ;  /* 0x7ffffd15fc00780c */ /* 0x000fe20003f86070 */
[----:B------:R-:W-:-:S02]  /*294e0*/  VIADD R252, R24, 0xfffffd93 ;  /* 0xfffffd9318fc7836 */ /* 0x000fc40000000000 */
[----:B-1----:R-:W4:Y:S01]  /*294f0*/  LDL.LU.64 R114, [R1+0x200] ;  /* 0x0002000001727983 */ /* 0x002f220000300a00 */
[----:B--2---:R-:W-:-:S03]  /*29500*/  IMAD.WIDE R214, R2, 0x4, R146 ;  /* 0x0000000402d67825 */ /* 0x004fc600078e0292 */
[----:B------:R-:W2:Y:S04]  /*29510*/  LDL.LU.64 R146, [R1+0x1f0] ;  /* 0x0001f00001927983 */ /* 0x000ea80000300a00 */
[----:B------:R-:W-:Y:S04]  /*29520*/  STL.64 [R1+0x7c0], R214 ;  /* 0x0007c0d601007387 */ /* 0x000fe80000100a00 */
[----:B------:R1:W-:Y:S01]  /*29530*/  LDGSTS.E [R201+-0x65800], desc[UR16][R214.64], !P5 ;  /* 0x9a800000d6c97fae */ /* 0x0003e2000e9a1010 */
[----:B---3--:R-:W-:-:S03]  /*29540*/  IMAD.WIDE R24, R2, 0x4, R130 ;  /* 0x0000000402187825 */ /* 0x008fc600078e0282 */
[----:B------:R-:W3:Y:S01]  /*29550*/  LDL.LU.64 R130, [R1+0x1e8] ;  /* 0x0001e80001827983 */ /* 0x000ee20000300a00 */
[----:B------:R-:W-:-:S05]  /*29560*/  IMAD.WIDE R178, R2, 0x4, R178 ;  /* 0x0000000402b27825 */ /* 0x000fca00078e02b2 */
[----:B------:R-:W-:Y:S01]  /*29570*/  LDGSTS.E [R93+-0x65600], desc[UR16][R178.64], !P5 ;  /* 0x9aa00000b25d7fae */ /* 0x000fe2000e9a1010 */
[----:B------:R-:W-:Y:S01]  /*29580*/  ISETP.GE.U32.AND P5, PT, R252, 0x7ffffd14, PT ;  /* 0x7ffffd14fc00780c */ /* 0x000fe20003fa6070 */
[----:B-1----:R-:W-:Y:S02]  /*29590*/  VIADD R201, R194, 0xfffffd92 ;  /* 0xfffffd92c2c97836 */ /* 0x002fe40000000000 */
[----:B------:R1:W-:Y:S04]  /*295a0*/  STL.64 [R1+0xa30], R178 ;  /* 0x000a30b201007387 */ /* 0x0003e80000100a00 */
[----:B------:R1:W-:Y:S01]  /*295b0*/  LDGSTS.E [R0+-0x65400], desc[UR16][R24.64], !P4 ;  /* 0x9ac0000018007fae */ /* 0x0003e2000e1a1010 */
[----:B------:R-:W-:Y:S01]  /*295c0*/  ISETP.GE.U32.AND P3, PT, R201, 0x7ffffd13, PT ;  /* 0x7ffffd13c900780c */ /* 0x000fe20003f66070 */
[----:B------:R-:W-:-:S02]  /*295d0*/  VIADD R201, R82, 0x100000 ;  /* 0x0010000052c97836 */ /* 0x000fc40000000000 */
[C---:B----4-:R-:W-:Y:S01]  /*295e0*/  IMAD.WIDE R162, R2.reuse, 0x4, R162 ;  /* 0x0000000402a27825 */ /* 0x050fe200078e02a2 */
[----:B------:R4:W-:Y:S03]  /*295f0*/  STL.64 [R1+0x7b8], R24 ;  /* 0x0007b81801007387 */ /* 0x0009e60000100a00 */
[C---:B------:R-:W-:Y:S01]  /*29600*/  IMAD.WIDE R98, R2.reuse, 0x4, R98 ;  /* 0x0000000402627825 */ /* 0x040fe200078e0262 */
[----:B-1----:R-:W3:Y:S03]  /*29610*/  LDL.LU.64 R178, [R1+0x1d8] ;  /* 0x0001d80001b27983 */ /* 0x002ee60000300a00 */
[----:B------:R-:W-:Y:S01]  /*29620*/  IMAD.WIDE R114, R2, 0x4, R114 ;  /* 0x0000000402727825 */ /* 0x000fe200078e0272 */
[----:B------:R-:W3:Y:S01]  /*29630*/  LDL.LU.64 R214, [R1+0x1d0] ;  /* 0x0001d00001d67983 */ /* 0x000ee20000300a00 */
[----:B------:R-:W-:Y:S01]  /*29640*/  IADD3 R252, PT, PT, R8, -0x26f, RZ ;  /* 0xfffffd9108fc7810 */ /* 0x000fe20007ffe0ff */
[----:B------:R-:W1:Y:S01]  /*29650*/  LDC R194, c[0x0][0x3a0] ;  /* 0x0000e800ffc27b82 */ /* 0x000e620000000800 */
[C---:B----4-:R-:W-:Y:S01]  /*29660*/  IMAD.WIDE R24, R2.reuse, 0x4, R230 ;  /* 0x0000000402187825 */ /* 0x050fe200078e02e6 */
[----:B------:R4:W-:Y:S04]  /*29670*/  STL.64 [R1+0xa28], R162 ;  /* 0x000a28a201007387 */ /* 0x0009e80000100a00 */
[----:B------:R-:W-:Y:S02]  /*29680*/  LDGSTS.E [R201+-0x65200], desc[UR16][R162.64], !P4 ;  /* 0x9ae00000a2c97fae */ /* 0x000fe4000e1a1010 */
[----:B------:R-:W1:Y:S02]  /*29690*/  LDC R8, c[0x0][0x3a0] ;  /* 0x0000e800ff087b82 */ /* 0x000e640000000800 */
[----:B------:R-:W-:Y:S04]  /*296a0*/  STL.64 [R1+0x7b0], R98 ;  /* 0x0007b06201007387 */ /* 0x000fe80000100a00 */
[----:B------:R-:W-:Y:S04]  /*296b0*/  LDGSTS.E [R93+-0x65000], desc[UR16][R98.64], !P5 ;  /* 0x9b000000625d7fae */ /* 0x000fe8000e9a1010 */
[----:B------:R2:W-:Y:S04]  /*296c0*/  STL.64 [R1+0xa20], R24 ;  /* 0x000a201801007387 */ /* 0x0005e80000100a00 */
[----:B------:R2:W-:Y:S04]  /*296d0*/  LDGSTS.E [R0+-0x64e00], desc[UR16][R24.64], !P5 ;  /* 0x9b20000018007fae */ /* 0x0005e8000e9a1010 */
[----:B----4-:R-:W4:Y:S04]  /*296e0*/  LDL.LU.64 R162, [R1+0x1c0] ;  /* 0x0001c00001a27983 */ /* 0x010f280000300a00 */
[----:B------:R1:W-:Y:S04]  /*296f0*/  STL.64 [R1+0x7a0], R114 ;  /* 0x0007a07201007387 */ /* 0x0003e80000100a00 */
[----:B------:R1:W-:Y:S01]  /*29700*/  LDGSTS.E [R201+-0x64c00], desc[UR16][R114.64], !P3 ;  /* 0x9b40000072c97fae */ /* 0x0003e2000d9a1010 */
[----:B--2---:R-:W-:-:S03]  /*29710*/  IMAD.WIDE R24, R2, 0x4, R146 ;  /* 0x0000000402187825 */ /* 0x004fc600078e0292 */
[----:B------:R-:W2:Y:S04]  /*29720*/  LDL.LU.64 R146, [R1+0x1b8] ;  /* 0x0001b80001927983 */ /* 0x000ea80000300a00 */
[----:B------:R1:W-:Y:S01]  /*29730*/  STL.64 [R1+0xa18], R24 ;  /* 0x000a181801007387 */ /* 0x0003e20000100a00 */
[----:B------:R-:W-:Y:S01]  /*29740*/  ISETP.GE.U32.AND P6, PT, R252, 0x7ffffd12, PT ;  /* 0x7ffffd12fc00780c */ /* 0x000fe20003fc6070 */
[----:B---3--:R-:W-:Y:S02]  /*29750*/  IMAD.WIDE R98, R2, 0x4, R130 ;  /* 0x0000000402627825 */ /* 0x008fe400078e0282 */
[----:B------:R3:W-:Y:S04]  /*29760*/  LDGSTS.E [R93+-0x64a00], desc[UR16][R24.64], !P3 ;  /* 0x9b600000185d7fae */ /* 0x0007e8000d9a1010 */
[----:B------:R-:W2:Y:S04]  /*29770*/  LDL.LU.64 R130, [R1+0x1a8] ;  /* 0x0001a80001827983 */ /* 0x000ea80000300a00 */
[----:B-1----:R-:W2:Y:S01]  /*29780*/  LDL.LU.64 R114, [R1+0x1a0] ;  /* 0x0001a00001727983 */ /* 0x002ea20000300a00 */
[----:B------:R-:W-:-:S02]  /*29790*/  VIADD R252, R9, 0xfffffd90 ;  /* 0xfffffd9009fc7836 */ /* 0x000fc40000000000 */
[----:B------:R-:W-:Y:S01]  /*297a0*/  VIADD R201, R8, 0xfffffd8e ;  /* 0xfffffd8e08c97836 */ /* 0x000fe20000000000 */
[----:B------:R1:W-:Y:S01]  /*297b0*/  STL.64 [R1+0x790], R98 ;  /* 0x0007906201007387 */ /* 0x0003e20000100a00 */
[----:B---3--:R-:W3:Y:S01]  /*297c0*/  LDC R25, c[0x0][0x3a0] ;  /* 0x0000e800ff197b82 */ /* 0x008ee20000000800 */
[----:B------:R-:W-:Y:S02]  /*297d0*/  ISETP.GE.U32.AND P4, PT, R252, 0x7ffffd11, PT ;  /* 0x7ffffd11fc00780c */ /* 0x000fe40003f86070 */
[----:B------:R1:W-:Y:S01]  /*297e0*/  LDGSTS.E [R0+-0x64800], desc[UR16][R98.64], !P6 ;  /* 0x9b80000062007fae */ /* 0x0003e2000f1a1010 */
[----:B------:R-:W-:-:S04]  /*297f0*/  IADD3 R252, PT, PT, R194, -0x271, RZ ;  /* 0xfffffd8fc2fc7810 */ /* 0x000fc80007ffe0ff */
[----:B------:R-:W-:Y:S01]  /*29800*/  ISETP.GE.U32.AND P5, PT, R252, 0x7ffffd10, PT ;  /* 0x7ffffd10fc00780c */ /* 0x000fe20003fa6070 */
[C---:B------:R-:W-:Y:S01]  /*29810*/  VIADD R252, R82.reuse, 0x100000 ;  /* 0x0010000052fc7836 */ /* 0x040fe20000000000 */
[----:B------:R-:W-:Y:S01]  /*29820*/  ISETP.GE.U32.AND P3, PT, R201, 0x7ffffd0f, PT ;  /* 0x7ffffd0fc900780c */ /* 0x000fe20003f66070 */
[----:B------:R-:W1:Y:S01]  /*29830*/  LDC R9, c[0x0][0x3a0] ;  /* 0x0000e800ff097b82 */ /* 0x000e620000000800 */
[----:B------:R-:W-:-:S07]  /*29840*/  IADD3 R201, PT, PT, R82, 0x100000, RZ ;  /* 0x0010000052c97810 */ /* 0x000fce0007ffe0ff */
[----:B------:R-:W1:Y:S08]  /*29850*/  LDC R24, c[0x0][0x3a0] ;  /* 0x0000e800ff187b82 */ /* 0x000e700000000800 */
[----:B------:R-:W1:Y:S01]  /*29860*/  LDC R8, c[0x0][0x3a0] ;  /* 0x0000e800ff087b82 */ /* 0x000e620000000800 */
[----:B------:R-:W-:-:S05]  /*29870*/  IMAD.WIDE R178, R2, 0x4, R178 ;  /* 0x0000000402b27825 */ /* 0x000fca00078e02b2 */
[----:B------:R1:W-:Y:S04]  /*29880*/  STL.64 [R1+0xa10], R178 ;  /* 0x000a10b201007387 */ /* 0x0003e80000100a00 */
[----:B------:R-:W-:Y:S01]  /*29890*/  LDGSTS.E [R93+-0x64600], desc[UR16][R178.64], !P6 ;  /* 0x9ba00000b25d7fae */ /* 0x000fe2000f1a1010 */
[----:B-1----:R-:W-:-:S05]  /*298a0*/  IMAD.WIDE R98, R2, 0x4, R214 ;  /* 0x0000000402627825 */ /* 0x002fca00078e02d6 */
[----:B------:R1:W-:Y:S04]  /*298b0*/  STL.64 [R1+0x788], R98 ;  /* 0x0007886201007387 */ /* 0x0003e80000100a00 */
[----:B------:R-:W-:Y:S04]  /*298c0*/  LDGSTS.E [R0+-0x64400], desc[UR16][R98.64], !P4 ;  /* 0x9bc0000062007fae */ /* 0x000fe8000e1a1010 */
[----:B------:R-:W3:Y:S04]  /*298d0*/  LDL.LU.64 R178, [R1+0x190] ;  /* 0x0001900001b27983 */ /* 0x000ee80000300a00 */
[----:B-1----:R-:W3:Y:S04]  /*298e0*/  LDL.LU.64 R98, [R1+0x188] ;  /* 0x0001880001627983 */ /* 0x002ee80000300a00 */
[----:B------:R-:W3:Y:S01]  /*298f0*/  LDL.LU.64 R194, [R1+0x178] ;  /* 0x0001780001c27983 */ /* 0x000ee20000300a00 */
[----:B----4-:R-:W-:-:S03]  /*29900*/  IMAD.WIDE R230, R2, 0x4, R162 ;  /* 0x0000000402e67825 */ /* 0x010fc600078e02a2 */
[----:B------:R-:W4:Y:S04]  /*29910*/  LDL.LU.64 R162, [R1+0x170] ;  /* 0x0001700001a27983 */ /* 0x000f280000300a00 */
[----:B------:R1:W-:Y:S04]  /*29920*/  STL.64 [R1+0xa08], R230 ;  /* 0x000a08e601007387 */ /* 0x0003e80000100a00 */
[----:B------:R3:W-:Y:S01]  /*29930*/  LDGSTS.E [R252+-0x64200], desc[UR16][R230.64], !P4 ;  /* 0x9be00000e6fc7fae */ /* 0x0007e2000e1a1010 */
[----:B--2---:R-:W-:-:S03]  /*29940*/  IMAD.WIDE R214, R2, 0x4, R146 ;  /* 0x0000000402d67825 */ /* 0x004fc600078e0292 */
[----:B------:R-:W2:Y:S04]  /*29950*/  LDL.LU.64 R146, [R1+0x160] ;  /* 0x0001600001927983 */ /* 0x000ea80000300a00 */
[----:B------:R1:W-:Y:S04]  /*29960*/  STL.64 [R1+0x780], R214 ;  /* 0x000780d601007387 */ /* 0x0003e80000100a00 */
[----:B------:R-:W-:Y:S01]  /*29970*/  LDGSTS.E [R201+-0x64000], desc[UR16][R214.64], !P5 ;  /* 0x9c000000d6c97fae */ /* 0x000fe2000e9a1010 */
[----:B------:R-:W-:-:S04]  /*29980*/  IMAD.WIDE R130, R2, 0x4, R130 ;  /* 0x0000000402827825 */ /* 0x000fc800078e0282 */
[----:B------:R-:W-:Y:S01]  /*29990*/  IMAD.WIDE R114, R2, 0x4, R114 ;  /* 0x0000000402727825 */ /* 0x000fe200078e0272 */
[----:B------:R1:W-:Y:S04]  /*299a0*/  STL.64 [R1+0x9f8], R130 ;  /* 0x0009f88201007387 */ /* 0x0003e80000100a00 */
[----:B------:R3:W-:Y:S04]  /*299b0*/  STL.64 [R1+0x770], R114 ;  /* 0x0007707201007387 */ /* 0x0007e80000100a00 */
[----:B------:R-:W2:Y:S04]  /*299c0*/  LDL.LU.64 R248, [R1+0x158] ;  /* 0x0001580001f87983 */ /* 0x000ea80000300a00 */
[----:B-1----:R-:W2:Y:S04]  /*299d0*/  LDL.LU.64 R230, [R1+0x148] ;  /* 0x0001480001e67983 */ /* 0x002ea80000300a00 */
[----:B------:R-:W2:Y:S01]  /*299e0*/  LDL.LU.64 R214, [R1+0x140] ;  /* 0x0001400001d67983 */ /* 0x000ea20000300a00 */
[----:B---3--:R-:W-:-:S03]  /*299f0*/  VIADD R252, R25, 0xfffffd8d ;  /* 0xfffffd8d19fc7836 */ /* 0x008fc60000000000 */
[----:B------:R1:W-:Y:S02]  /*29a00*/  LDGSTS.E [R93+-0x63e00], desc[UR16][R130.64], !P5 ;  /* 0x9c200000825d7fae */ /* 0x0003e4000e9a1010 */
[----:B------:R-:W-:Y:S01]  /*29a10*/  ISETP.GE.U32.AND P5, PT, R252, 0x7ffffd0e, PT ;  /* 0x7ffffd0efc00780c */ /* 0x000fe20003fa6070 */
[----:B------:R-:W-:Y:S01]  /*29a20*/  VIADD R9, R9, 0xfffffd8c ;  /* 0xfffffd8c09097836 */ /* 0x000fe20000000000 */
[----:B------:R3:W-:Y:S01]  /*29a30*/  LDGSTS.E [R0+-0x63c00], desc[UR16][R114.64], !P3 ;  /* 0x9c40000072007fae */ /* 0x0007e2000d9a1010 */
[----:B------:R-:W-:-:S03]  /*29a40*/  IADD3 R252, PT, PT, R24, -0x275, RZ ;  /* 0xfffffd8b18fc7810 */ /* 0x000fc60007ffe0ff */
[----:B------:R-:W-:Y:S01]  /*29a50*/  ISETP.GE.U32.AND P4, PT, R9, 0x7ffffd0d, PT ;  /* 0x7ffffd0d0900780c */ /* 0x000fe20003f86070 */
[----:B-1----:R-:W1:Y:S01]  /*29a60*/  LDC R130, c[0x0][0x3a0] ;  /* 0x0000e800ff827b82 */ /* 0x002e620000000800 */
[----:B------:R-:W-:-:S07]  /*29a70*/  ISETP.GE.U32.AND P6, PT, R252, 0x7ffffd0c, PT ;  /* 0x7ffffd0cfc00780c */ /* 0x000fce0003fc6070 */
[----:B---3--:R-:W3:Y:S01]  /*29a80*/  LDC R114, c[0x0][0x3a0] ;  /* 0x0000e800ff727b82 */ /* 0x008ee20000000800 */
[----:B------:R-:W-:Y:S02]  /*29a90*/  VIADD R252, R8, 0xfffffd8a ;  /* 0xfffffd8a08fc7836 */ /* 0x000fe40000000000 */
[----:B------:R-:W-:-:S04]  /*29aa0*/  IMAD.WIDE R178, R2, 0x4, R178 ;  /* 0x0000000402b27825 */ /* 0x000fc800078e02b2 */
[C---:B------:R-:W-:Y:S01]  /*29ab0*/  IMAD.WIDE R98, R2.reuse, 0x4, R98 ;  /* 0x0000000402627825 */ /* 0x040fe200078e0262 */
[----:B------:R-:W-:Y:S03]  /*29ac0*/  STL.64 [R1+0x9e8], R178 ;  /* 0x0009e8b201007387 */ /* 0x000fe60000100a00 */
[C---:B------:R-:W-:Y:S01]  /*29ad0*/  IMAD.WIDE R24, R2.reuse, 0x4, R194 ;  /* 0x0000000402187825 */ /* 0x040fe200078e02c2 */
[----:B------:R-:W-:Y:S04]  /*29ae0*/  LDGSTS.E [R201+-0x63a00], desc[UR16][R178.64], !P3 ;  /* 0x9c600000b2c97fae */ /* 0x000fe8000d9a1010 */
[----:B------:R4:W-:Y:S04]  /*29af0*/  STL.64 [R1+0x758], R98 ;  /* 0x0007586201007387 */ /* 0x0009e80000100a00 */
[----:B------:R4:W-:Y:S04]  /*29b00*/  LDGSTS.E [R93+-0x63800], desc[UR16][R98.64], !P5 ;  /* 0x9c800000625d7fae */ /* 0x0009e8000e9a1010 */
[----:B------:R2:W-:Y:S04]  /*29b10*/  STL.64 [R1+0x9e0], R24 ;  /* 0x0009e01801007387 */ /* 0x0005e80000100a00 */
[----:B------:R-:W-:Y:S01]  /*29b20*/  LDGSTS.E [R0+-0x63600], desc[UR16][R24.64], !P5 ;  /* 0x9ca0000018007fae */ /* 0x000fe2000e9a1010 */
[----:B----4-:R-:W-:-:S03]  /*29b30*/  IMAD.WIDE R98, R2, 0x4, R162 ;  /* 0x0000000402627825 */ /* 0x010fc600078e02a2 */
[----:B------:R-:W4:Y:S04]  /*29b40*/  LDL.LU.64 R162, [R1+0x130] ;  /* 0x0001300001a27983 */ /* 0x000f280000300a00 */
[----:B------:R-:W4:Y:S04]  /*29b50*/  LDL.LU.64 R178, [R1+0x128] ;  /* 0x0001280001b27983 */ /* 0x000f280000300a00 */
[----:B------:R-:W-:Y:S04]  /*29b60*/  STL.64 [R1+0x748], R98 ;  /* 0x0007486201007387 */ /* 0x000fe80000100a00 */
[----:B------:R1:W-:Y:S01]  /*29b70*/  LDGSTS.E [R201+-0x63400], desc[UR16][R98.64], !P4 ;  /* 0x9cc0000062c97fae */ /* 0x0003e2000e1a1010 */
[----:B------:R-:W-:Y:S01]  /*29b80*/  ISETP.GE.U32.AND P3, PT, R252, 0x7ffffd0b, PT ;  /* 0x7ffffd0bfc00780c */ /* 0x000fe20003f66070 */
[----:B---3--:R-:W-:Y:S01]  /*29b90*/  VIADD R252, R114, 0xfffffd89 ;  /* 0xfffffd8972fc7836 */ /* 0x008fe20000000000 */
[----:B-1----:R-:W-:Y:S01]  /*29ba0*/  IADD3 R201, PT, PT, R130, -0x278, RZ ;  /* 0xfffffd8882c97810 */ /* 0x002fe20007ffe0ff */
[----:B--2---:R-:W-:-:S02]  /*29bb0*/  IMAD.WIDE R24, R2, 0x4, R146 ;  /* 0x0000000402187825 */ /* 0x004fc400078e0292 */
[----:B------:R-:W2:Y:S04]  /*29bc0*/  LDL.LU.64 R146, [R1+0x118] ;  /* 0x0001180001927983 */ /* 0x000ea80000300a00 */
[----:B------:R-:W3:Y:S04]  /*29bd0*/  LDL.LU.64 R194, [R1+0x110] ;  /* 0x0001100001c27983 */ /* 0x000ee80000300a00 */
[----:B------:R1:W-:Y:S04]  /*29be0*/  STL.64 [R1+0x9d8], R24 ;  /* 0x0009d81801007387 */ /* 0x0003e80000100a00 */
[----:B------:R1:W-:Y:S02]  /*29bf0*/  LDGSTS.E [R93+-0x63200], desc[UR16][R24.64], !P4 ;  /* 0x9ce00000185d7fae */ /* 0x0003e4000e1a1010 */
[----:B-1----:R-:W1:Y:S01]  /*29c00*/  LDC R25, c[0x0][0x3a0] ;  /* 0x0000e800ff197b82 */ /* 0x002e620000000800 */
[----:B------:R-:W-:-:S07]  /*29c10*/  IMAD.WIDE R8, R2, 0x4, R248 ;  /* 0x0000000402087825 */ /* 0x000fce00078e02f8 */
[----:B------:R-:W1:Y:S01]  /*29c20*/  LDC R24, c[0x0][0x3a0] ;  /* 0x0000e800ff187b82 */ /* 0x000e620000000800 */
[C---:B------:R-:W-:Y:S01]  /*29c30*/  IMAD.WIDE R98, R2.reuse, 0x4, R230 ;  /* 0x0000000402627825 */ /* 0x040fe200078e02e6 */
[----:B------:R1:W-:Y:S04]  /*29c40*/  STL.64 [R1+0x730], R8 ;  /* 0x0007300801007387 */ /* 0x0003e80000100a00 */
[----:B------:R1:W-:Y:S04]  /*29c50*/  LDGSTS.E [R0+-0x63000], desc[UR16][R8.64], !P6 ;  /* 0x9d00000008007fae */ /* 0x0003e8000f1a1010 */
[----:B------:R-:W-:Y:S04]  /*29c60*/  STL.64 [R1+0x9d0], R98 ;  /* 0x0009d06201007387 */ /* 0x000fe80000100a00 */
[----:B------:R-:W3:Y:S01]  /*29c70*/  LDL.LU.64 R114, [R1+0x100] ;  /* 0x0001000001727983 */ /* 0x000ee20000300a00 */
[----:B-1----:R-:W-:Y:S01]  /*29c80*/  IMAD.WIDE R8, R2, 0x4, R214 ;  /* 0x0000000402087825 */ /* 0x002fe200078e02d6 */
[----:B------:R-:W-:-:S02]  /*29c90*/  ISETP.GE.U32.AND P4, PT, R252, 0x7ffffd0a, PT ;  /* 0x7ffffd0afc00780c */ /* 0x000fc40003f86070 */
[----:B------:R-:W-:Y:S04]  /*29ca0*/  LDGSTS.E [R93+-0x62e00], desc[UR16][R98.64], !P6 ;  /* 0x9d200000625d7fae */ /* 0x000fe8000f1a1010 */
[----:B------:R1:W-:Y:S04]  /*29cb0*/  STL.64 [R1+0x728], R8 ;  /* 0x0007280801007387 */ /* 0x0003e80000100a00 */
[----:B------:R-:W3:Y:S04]  /*29cc0*/  LDL.LU.64 R214, [R1+0xf8] ;  /* 0x0000f80001d67983 */ /* 0x000ee80000300a00 */
[----:B------:R-:W3:Y:S01]  /*29cd0*/  LDL.LU.64 R130, [R1+0xe8] ;  /* 0x0000e80001827983 */ /* 0x000ee20000300a00 */
[----:B------:R-:W-:Y:S01]  /*29ce0*/  VIADD R252, R82, 0x100000 ;  /* 0x0010000052fc7836 */ /* 0x000fe20000000000 */
[----:B------:R-:W-:-:S02]  /*29cf0*/  ISETP.GE.U32.AND P5, PT, R201, 0x7ffffd09, PT ;  /* 0x7ffffd09c900780c */ /* 0x000fc40003fa6070 */
[----:B------:R1:W-:Y:S01]  /*29d00*/  LDGSTS.E [R0+-0x62c00], desc[UR16][R8.64], !P3 ;  /* 0x9d40000008007fae */ /* 0x0003e2000d9a1010 */
[----:B------:R-:W-:Y:S01]  /*29d10*/  VIADD R201, R82, 0x100000 ;  /* 0x0010000052c97836 */ /* 0x000fe20000000000 */
[----:B-1----:R-:W1:Y:S08]  /*29d20*/  LDC R9, c[0x0][0x3a0] ;  /* 0x0000e800ff097b82 */ /* 0x002e700000000800 */
[----:B------:R-:W1:Y:S01]  /*29d30*/  LDC R8, c[0x0][0x3a0] ;  /* 0x0000e800ff087b82 */ /* 0x000e620000000800 */
[----:B----4-:R-:W-:-:S04]  /*29d40*/  IMAD.WIDE R162, R2, 0x4, R162 ;  /* 0x0000000402a27825 */ /* 0x010fc800078e02a2 */
[----:B------:R-:W-:Y:S01]  /*29d50*/  IMAD.WIDE R178, R2, 0x4, R178 ;  /* 0x0000000402b27825 */ /* 0x000fe200078e02b2 */
[----:B------:R4:W-:Y:S04]  /*29d60*/  STL.64 [R1+0x9c8], R162 ;  /* 0x0009c8a201007387 */ /* 0x0009e80000100a00 */
[----:B------:R1:W-:Y:S04]  /*29d70*/  LDGSTS.E [R252+-0x62a00], desc[UR16][R162.64], !P3 ;  /* 0x9d600000a2fc7fae */ /* 0x0003e8000d9a1010 */
[----:B------:R2:W-:Y:S04]  /*29d80*/  STL.64 [R1+0x710], R178 ;  /* 0x000710b201007387 */ /* 0x0005e80000100a00 */
[----:B------:R-:W-:Y:S04]  /*29d90*/  LDGSTS.E [R201+-0x62800], desc[UR16][R178.64], !P4 ;  /* 0x9d800000b2c97fae */ /* 0x000fe8000e1a1010 */
[----:B----4-:R-:W4:Y:S01]  /*29da0*/  LDL.LU.64 R162, [R1+0xe0] ;  /* 0x0000e00001a27983 */ /* 0x010f220000300a00 */
[----:B-1----:R-:W-:-:S04]  /*29db0*/  IADD3 R252, PT, PT, R25, -0x279, RZ ;  /* 0xfffffd8719fc7810 */ /* 0x002fc80007ffe0ff */
[----:B------:R-:W-:Y:S01]  /*29dc0*/  ISETP.GE.U32.AND P3, PT, R252, 0x7ffffd08, PT ;  /* 0x7ffffd08fc00780c */ /* 0x000fe20003f66070 */
[----:B------:R-:W-:Y:S02]  /*29dd0*/  VIADD R252, R24, 0xfffffd86 ;  /* 0xfffffd8618fc7836 */ /* 0x000fe40000000000 */
[----:B--2---:R-:W-:-:S04]  /*29de0*/  IMAD.WIDE R146, R2, 0x4, R146 ;  /* 0x0000000402927825 */ /* 0x004fc800078e0292 */
[C---:B---3--:R-:W-:Y:S01]  /*29df0*/  IMAD.WIDE R98, R2.reuse, 0x4, R194 ;  /* 0x0000000402627825 */ /* 0x048fe200078e02c2 */
[----:B------:R1:W-:Y:S04]  /*29e00*/  STL.64 [R1+0x9c0], R146 ;  /* 0x0009c09201007387 */ /* 0x0003e80000100a00 */
[----:B------:R2:W-:Y:S04]  /*29e10*/  STL.64 [R1+0x6f8], R98 ;  /* 0x0006f86201007387 */ /* 0x0005e80000100a00 */
[----:B------:R-:W3:Y:S04]  /*29e20*/  LDL.LU.64 R194, [R1+0xd0] ;  /* 0x0000d00001c27983 */ /* 0x000ee80000300a00 */
[----:B------:R1:W-:Y:S04]  /*29e30*/  LDGSTS.E [R93+-0x62600], desc[UR16][R146.64], !P4 ;  /* 0x9da00000925d7fae */ /* 0x0003e8000e1a1010 */
[----:B------:R2:W-:Y:S04]  /*29e40*/  LDGSTS.E [R0+-0x62400], desc[UR16][R98.64], !P5 ;  /* 0x9dc0000062007fae */ /* 0x0005e8000e9a1010 */
[----:B------:R-:W3:Y:S01]  /*29e50*/  LDL.LU.64 R178, [R1+0xc8] ;  /* 0x0000c80001b27983 */ /* 0x000ee20000300a00 */
[----:B-1----:R-:W1:Y:S01]  /*29e60*/  LDC R146, c[0x0][0x3a0] ;  /* 0x0000e800ff927b82 */ /* 0x002e620000000800 */
[----:B------:R-:W-:-:S05]  /*29e70*/  IMAD.WIDE R114, R2, 0x4, R114 ;  /* 0x0000000402727825 */ /* 0x000fca00078e0272 */
[----:B------:R1:W-:Y:S04]  /*29e80*/  STL.64 [R1+0x9b8], R114 ;  /* 0x0009b87201007387 */ /* 0x0003e80000100a00 */
[----:B------:R1:W-:Y:S01]  /*29e90*/  LDGSTS.E [R201+-0x62200], desc[UR16][R114.64], !P5 ;  /* 0x9de0000072c97fae */ /* 0x0003e2000e9a1010 */
[----:B--2---:R-:W-:-:S04]  /*29ea0*/  IMAD.WIDE R98, R2, 0x4, R214 ;  /* 0x0000000402627825 */ /* 0x004fc800078e02d6 */
[----:B------:R-:W-:Y:S01]  /*29eb0*/  IMAD.WIDE R24, R2, 0x4, R130 ;  /* 0x0000000402187825 */ /* 0x000fe200078e0282 */
[----:B------:R2:W-:Y:S04]  /*29ec0*/  STL.64 [R1+0x6f0], R98 ;  /* 0x0006f06201007387 */ /* 0x0005e80000100a00 */
[----:B------:R3:W-:Y:S04]  /*29ed0*/  STL.64 [R1+0x9b0], R24 ;  /* 0x0009b01801007387 */ /* 0x0007e80000100a00 */
[----:B------:R-:W3:Y:S04]  /*29ee0*/  LDL.LU.64 R248, [R1+0xb8] ;  /* 0x0000b80001f87983 */ /* 0x000ee80000300a00 */
[----:B-1----:R-:W3:Y:S04]  /*29ef0*/  LDL.LU.64 R114, [R1+0xb0] ;  /* 0x0000b00001727983 */ /* 0x002ee80000300a00 */
[----:B------:R-:W-:Y:S01]  /*29f00*/  LDGSTS.E [R93+-0x62000], desc[UR16][R98.64], !P3 ;  /* 0x9e000000625d7fae */ /* 0x000fe2000d9a1010 */
[----:B------:R-:W-:Y:S01]  /*29f10*/  ISETP.GE.U32.AND P4, PT, R252, 0x7ffffd07, PT ;  /* 0x7ffffd07fc00780c */ /* 0x000fe20003f86070 */
[----:B------:R-:W-:-:S02]  /*29f20*/  VIADD R201, R9, 0xfffffd85 ;  /* 0xfffffd8509c97836 */ /* 0x000fc40000000000 */
[----:B------:R-:W-:Y:S04]  /*29f30*/  LDGSTS.E [R0+-0x61e00], desc[UR16][R24.64], !P3 ;  /* 0x9e20000018007fae */ /* 0x000fe8000d9a1010 */
[----:B--2---:R-:W2:Y:S04]  /*29f40*/  LDL.LU.64 R98, [R1+0xa0] ;  /* 0x0000a00001627983 */ /* 0x004ea80000300a00 */
[----:B------:R-:W2:Y:S01]  /*29f50*/  LDL.LU.64 R130, [R1+0x98] ;  /* 0x0000980001827983 */ /* 0x000ea20000300a00 */
[----:B------:R-:W-:Y:S01]  /*29f60*/  ISETP.GE.U32.AND P5, PT, R201, 0x7ffffd06, PT ;  /* 0x7ffffd06c900780c */ /* 0x000fe20003fa6070 */
[----:B------:R-:W-:Y:S01]  /*29f70*/  VIADD R201, R82, 0x100000 ;  /* 0x0010000052c97836 */ /* 0x000fe20000000000 */
[----:B------:R-:W-:Y:S01]  /*29f80*/  IADD3 R252, PT, PT, R8, -0x27c, RZ ;  /* 0xfffffd8408fc7810 */ /* 0x000fe20007ffe0ff */
[----:B----4-:R-:W-:-:S05]  /*29f90*/  IMAD.WIDE R162, R2, 0x4, R162 ;  /* 0x0000000402a27825 */ /* 0x010fca00078e02a2 */
[----:B------:R1:W-:Y:S04]  /*29fa0*/  STL.64 [R1+0x6d0], R162 ;  /* 0x0006d0a201007387 */ /* 0x0003e80000100a00 */
[----:B------:R4:W-:Y:S02]  /*29fb0*/  LDGSTS.E [R201+-0x61c00], desc[UR16][R162.64], !P4 ;  /* 0x9e400000a2c97fae */ /* 0x0009e4000e1a1010 */
[----:B----4-:R-:W-:-:S05]  /*29fc0*/  VIADD R201, R146, 0xfffffd83 ;  /* 0xfffffd8392c97836 */ /* 0x010fca0000000000 */
[----:B------:R-:W-:Y:S01]  /*29fd0*/  ISETP.GE.U32.AND P3, PT, R201, 0x7ffffd04, PT ;  /* 0x7ffffd04c900780c */ /* 0x000fe20003f66070 */
[----:B------:R-:W-:Y:S02]  /*29fe0*/  VIADD R201, R82, 0x100000 ;  /* 0x0010000052c97836 */ /* 0x000fe40000000000 */
[----:B---3--:R-:W-:-:S05]  /*29ff0*/  IMAD.WIDE R24, R2, 0x4, R194 ;  /* 0x0000000402187825 */ /* 0x008fca00078e02c2 */
[----:B------:R3:W-:Y:S04]  /*2a000*/  STL.64 [R1+0x9a8], R24 ;  /* 0x0009a81801007387 */ /* 0x0007e80000100a00 */
[----:B------:R-:W4:Y:S01]  /*2a010*/  LDL.LU.64 R230, [R1+0x88] ;  /* 0x0000880001e67983 */ /* 0x000f220000300a00 */
[----:B------:R-:W-:-:S03]  /*2a020*/  IMAD.WIDE R8, R2, 0x4, R178 ;  /* 0x0000000402087825 */ /* 0x000fc600078e02b2 */
[----:B------:R3:W-:Y:S01]  /*2a030*/  LDGSTS.E [R93+-0x61a00], desc[UR16][R24.64], !P4 ;  /* 0x9e600000185d7fae */ /* 0x0007e2000e1a1010 */
[----:B------:R-:W-:-:S03]  /*2a040*/  ISETP.GE.U32.AND P4, PT, R252, 0x7ffffd05, PT ;  /* 0x7ffffd05fc00780c */ /* 0x000fc60003f86070 */
[----:B------:R1:W-:Y:S04]  /*2a050*/  STL.64 [R1+0x6b8], R8 ;  /* 0x0006b80801007387 */ /* 0x0003e80000100a00 */
[----:B------:R-:W4:Y:S01]  /*2a060*/  LDL.LU.64 R214, [R1+0x78] ;  /* 0x0000780001d67983 */ /* 0x000f220000300a00 */
[----:B------:R-:W-:-:S03]  /*2a070*/  IADD3 R252, PT, PT, R82, 0x100000, RZ ;  /* 0x0010000052fc7810 */ /* 0x000fc60007ffe0ff */
[----:B------:R-:W4:Y:S04]  /*2a080*/  LDL.LU.64 R194, [R1+0x68] ;  /* 0x0000680001c27983 */ /* 0x000f280000300a00 */
[----:B------:R3:W-:Y:S04]  /*2a090*/  LDGSTS.E [R0+-0x61800], desc[UR16][R8.64], !P5 ;  /* 0x9e80000008007fae */ /* 0x0007e8000e9a1010 */
[----:B------:R-:W4:Y:S04]  /*2a0a0*/  LDL.LU.64 R178, [R1+0x58] ;  /* 0x0000580001b27983 */ /* 0x000f280000300a00 */
[----:B-1----:R-:W4:Y:S04]  /*2a0b0*/  LDL.LU.64 R162, [R1+0x50] ;  /* 0x0000500001a27983 */ /* 0x002f280000300a00 */
[----:B------:R-:W4:Y:S01]  /*2a0c0*/  LDL.LU.64 R146, [R1+0x20] ;  /* 0x0000200001927983 */ /* 0x000f220000300a00 */
[----:B---3--:R-:W-:-:S04]  /*2a0d0*/  IMAD.WIDE R24, R2, 0x4, R248 ;  /* 0x0000000402187825 */ /* 0x008fc800078e02f8 */
[C---:B------:R-:W-:Y:S01]  /*2a0e0*/  IMAD.WIDE R8, R2.reuse, 0x4, R114 ;  /* 0x0000000402087825 */ /* 0x040fe200078e0272 */
[----:B------:R1:W-:Y:S04]  /*2a0f0*/  LDGSTS.E [R252+-0x61600], desc[UR16][R24.64], !P5 ;  /* 0x9ea0000018fc7fae */ /* 0x0003e8000e9a1010 */
[----:B------:R-:W3:Y:S04]  /*2a100*/  LDL.LU.64 R114, [R1+0x18] ;  /* 0x0000180001727983 */ /* 0x000ee80000300a00 */
[----:B------:R2:W-:Y:S04]  /*2a110*/  STL.64 [R1+0x998], R24 ;  /* 0x0009981801007387 */ /* 0x0005e80000100a00 */
[----:B------:R2:W-:Y:S01]  /*2a120*/  STL.64 [R1+0x698], R8 ;  /* 0x0006980801007387 */ /* 0x0005e20000100a00 */
[----:B-1----:R-:W1:Y:S01]  /*2a130*/  LDC R252, c[0x0][0x3a0] ;  /* 0x0000e800fffc7b82 */ /* 0x002e620000000800 */
[----:B--2---:R-:W-:-:S02]  /*2a140*/  IMAD.WIDE R248, R2, 0x4, R98 ;  /* 0x0000000402f87825 */ /* 0x004fc400078e0262 */
[----:B------:R1:W-:Y:S02]  /*2a150*/  LDGSTS.E [R201+-0x61400], desc[UR16][R8.64], !P4 ;  /* 0x9ec0000008c97fae */ /* 0x0003e4000e1a1010 */
[----:B------:R-:W-:Y:S02]  /*2a160*/  IMAD.WIDE R98, R2, 0x4, R130 ;  /* 0x0000000402627825 */ /* 0x000fe400078e0282 */
[----:B------:R-:W-:Y:S04]  /*2a170*/  LDGSTS.E [R93+-0x61200], desc[UR16][R248.64], !P4 ;  /* 0x9ee00000f85d7fae */ /* 0x000fe8000e1a1010 */
[----:B------:R-:W2:Y:S04]  /*2a180*/  LDL.LU.64 R130, [R1+0x48] ;  /* 0x0000480001827983 */ /* 0x000ea80000300a00 */
[----:B------:R1:W-:Y:S04]  /*2a190*/  STL.64 [R1+0x990], R248 ;  /* 0x000990f801007387 */ /* 0x0003e80000100a00 */
[----:B------:R-:W2:Y:S04]  /*2a1a0*/  LDL.LU.64 R24, [R1+0x11f0] ;  /* 0x0011f00001187983 */ /* 0x000ea80000300a00 */
[----:B------:R-:W2:Y:S04]  /*2a1b0*/  LDL.LU.64 R8, [R1+0x11e8] ;  /* 0x0011e80001087983 */ /* 0x000ea80000300a00 */
[----:B------:R1:W-:Y:S04]  /*2a1c0*/  STL.64 [R1+0x678], R98 ;  /* 0x0006786201007387 */ /* 0x0003e80000100a00 */
[----:B-1----:R-:W2:Y:S04]  /*2a1d0*/  LDL.LU.64 R248, [R1+0x11e0] ;  /* 0x0011e00001f87983 */ /* 0x002ea80000300a00 */
[----:B------:R1:W-:Y:S04]  /*2a1e0*/  LDGSTS.E [R0+-0x61000], desc[UR16][R98.64], !P3 ;  /* 0x9f00000062007fae */ /* 0x0003e8000d9a1010 */
[----:B------:R-:W1:Y:S01]  /*2a1f0*/  LDL.LU.64 R98, [R1+0x11d8] ;  /* 0x0011d80001627983 */ /* 0x000e620000300a00 */
[----:B------:R-:W-:-:S02]  /*2a200*/  VIADD R201, R252, 0xfffffd82 ;  /* 0xfffffd82fcc97836 */ /* 0x000fc40000000000 */
[----:B------:R-:W4:Y:S02]  /*2a210*/  LDC R252, c[0x0][0x3a0] ;  /* 0x0000e800fffc7b82 */ /* 0x000f240000000800 */
[----:B----4-:R-:W-:-:S04]  /*2a220*/  IADD3 R252, PT, PT, R252, -0x27f, RZ ;  /* 0xfffffd81fcfc7810 */ /* 0x010fc80007ffe0ff */
[----:B------:R-:W-:Y:S02]  /*2a230*/  ISETP.GE.U32.AND P5, PT, R252, 0x7ffffd02, PT ;  /* 0x7ffffd02fc00780c */ /* 0x000fe40003fa6070 */
[----:B------:R-:W4:Y:S01]  /*2a240*/  LDC R252, c[0x0][0x3a0] ;  /* 0x0000e800fffc7b82 */ /* 0x000f220000000800 */
[----:B------:R-:W-:Y:S01]  /*2a250*/  ISETP.GE.U32.AND P4, PT, R201, 0x7ffffd03, PT ;  /* 0x7ffffd03c900780c */ /* 0x000fe20003f86070 */
[----:B------:R-:W-:Y:S02]  /*2a260*/  VIADD R201, R82, 0x100000 ;  /* 0x0010000052c97836 */ /* 0x000fe40000000000 */
[----:B----4-:R-:W-:Y:S02]  /*2a270*/  VIADD R252, R252, 0xfffffd80 ;  /* 0xfffffd80fcfc7836 */ /* 0x010fe40000000000 */
[----:B------:R-:W-:-:S04]  /*2a280*/  IMAD.WIDE R70, R3, 0x4, R70 ;  /* 0x0000000403467825 */ /* 0x000fc800078e0246 */
[----:B------:R-:W-:-:S04]  /*2a290*/  IMAD.WIDE R54, R3, 0x4, R54 ;  /* 0x0000000403367825 */ /* 0x000fc800078e0236 */
[----:B------:R-:W-:-:S04]  /*2a2a0*/  IMAD.WIDE R38, R3, 0x4, R38 ;  /* 0x0000000403267825 */ /* 0x000fc800078e0226 */
[----:B------:R-:W-:-:S04]  /*2a2b0*/  IMAD.WIDE R22, R3, 0x4, R22 ;  /* 0x0000000403167825 */ /* 0x000fc800078e0216 */
[----:B------:R-:W-:-:S04]  /*2a2c0*/  IMAD.WIDE R6, R3, 0x4, R6 ;  /* 0x0000000403067825 */ /* 0x000fc800078e0206 */
[----:B------:R-:W-:-:S04]  /*2a2d0*/  IMAD.WIDE R250, R3, 0x4, R250 ;  /* 0x0000000403fa7825 */ /* 0x000fc800078e02fa */
[----:B------:R-:W-:-:S05]  /*2a2e0*/  IMAD.WIDE R230, R2, 0x4, R230 ;  /* 0x0000000402e67825 */ /* 0x000fca00078e02e6 */
[----:B------:R-:W-:Y:S01]  /*2a2f0*/  LDGSTS.E [R201+-0x60e00], desc[UR16][R230.64], !P3 ;  /* 0x9f200000e6c97fae */ /* 0x000fe2000d9a1010 */
[----:B------:R-:W-:-:S03]  /*2a300*/  ISETP.GE.U32.AND P3, PT, R252, 0x7ffffd01, PT ;  /* 0x7ffffd01fc00780c */ /* 0x000fc60003f66070 */
[----:B------:R4:W-:Y:S01]  /*2a310*/  STL.64 [R1+0x988], R230 ;  /* 0x000988e601007387 */ /* 0x0009e20000100a00 */
[----:B------:R-:W-:-:S04]  /*2a320*/  IMAD.WIDE R214, R2, 0x4, R214 ;  /* 0x0000000402d67825 */ /* 0x000fc800078e02d6 */
[----:B------:R-:W-:Y:S01]  /*2a330*/  IMAD.WIDE R194, R2, 0x4, R194 ;  /* 0x0000000402c27825 */ /* 0x000fe200078e02c2 */
[----:B------:R-:W-:Y:S01]  /*2a340*/  IADD3 R252, PT, PT, R82, 0x100000, RZ ;  /* 0x0010000052fc7810 */ /* 0x000fe20007ffe0ff */
[----:B------:R-:W-:Y:S04]  /*2a350*/  LDGSTS.E [R93+-0x60c00], desc[UR16][R214.64], !P4 ;  /* 0x9f400000d65d7fae */ /* 0x000fe8000e1a1010 */
[----:B----4-:R-:W4:Y:S01]  /*2a360*/  LDL.LU.64 R230, [R1+0x11d0] ;  /* 0x0011d00001e67983 */ /* 0x010f220000300a00 */
[----:B------:R-:W-:-:S03]  /*2a370*/  IMAD.WIDE R178, R2, 0x4, R178 ;  /* 0x0000000402b27825 */ /* 0x000fc600078e02b2 */
[----:B------:R3:W-:Y:S01]  /*2a380*/  STL.64 [R1+0x650], R214 ;  /* 0x000650d601007387 */ /* 0x0007e20000100a00 */
[----:B------:R-:W-:-:S03]  /*2a390*/  IMAD.WIDE R162, R2, 0x4, R162 ;  /* 0x0000000402a27825 */ /* 0x000fc600078e02a2 */
[----:B------:R3:W-:Y:S01]  /*2a3a0*/  STL.64 [R1+0x980], R194 ;  /* 0x000980c201007387 */ /* 0x0007e20000100a00 */
[----:B------:R-:W-:-:S03]  /*2a3b0*/  IMAD.WIDE R146, R2, 0x4, R146 ;  /* 0x0000000402927825 */ /* 0x000fc600078e0292 */
[----:B------:R-:W-:Y:S04]  /*2a3c0*/  LDGSTS.E [R0+-0x60a00], desc[UR16][R194.64], !P4 ;  /* 0x9f600000c2007fae */ /* 0x000fe8000e1a1010 */
[----:B---3--:R-:W3:Y:S04]  /*2a3d0*/  LDL.LU.64 R214, [R1+0x11c8] ;  /* 0x0011c80001d67983 */ /* 0x008ee80000300a00 */
[----:B------:R-:W-:Y:S04]  /*2a3e0*/  LDGSTS.E [R252+-0x60800], desc[UR16][R178.64], !P5 ;  /* 0x9f800000b2fc7fae */ /* 0x000fe8000e9a1010 */
[----:B------:R-:W3:Y:S04]  /*2a3f0*/  LDL.LU.64 R194, [R1+0x11c0] ;  /* 0x0011c00001c27983 */ /* 0x000ee80000300a00 */
[----:B------:R2:W-:Y:S04]  /*2a400*/  STL.64 [R1+0x630], R178 ;  /* 0x000630b201007387 */ /* 0x0005e80000100a00 */
[----:B------:R2:W-:Y:S04]  /*2a410*/  STL.64 [R1+0x978], R162 ;  /* 0x000978a201007387 */ /* 0x0005e80000100a00 */
[----:B------:R-:W-:Y:S04]  /*2a420*/  LDGSTS.E [R201+-0x60600], desc[UR16][R162.64], !P5 ;  /* 0x9fa00000a2c97fae */ /* 0x000fe8000e9a1010 */
[----:B--2---:R-:W2:Y:S01]  /*2a430*/  LDL.LU.64 R178, [R1+0x11b8] ;  /* 0x0011b80001b27983 */ /* 0x004ea20000300a00 */
[----:B------:R-:W-:-:S03]  /*2a440*/  IMAD.WIDE R114, R2, 0x4, R114 ;  /* 0x0000000402727825 */ /* 0x000fc600078e0272 */
[----:B------:R1:W-:Y:S04]  /*2a450*/  STL.64 [R1+0x608], R146 ;  /* 0x0006089201007387 */ /* 0x0003e80000100a00 */
[----:B------:R-:W2:Y:S04]  /*2a460*/  LDL.LU.64 R162, [R1+0x11b0] ;  /* 0x0011b00001a27983 */ /* 0x000ea80000300a00 */
[----:B------:R-:W-:Y:S04]  /*2a470*/  LDGSTS.E [R93+-0x60400], desc[UR16][R146.64], !P3 ;  /* 0x9fc00000925d7fae */ /* 0x000fe8000d9a1010 */
[----:B------:R1:W-:Y:S01]  /*2a480*/  LDGSTS.E [R0+-0x60200], desc[UR16][R114.64], !P3 ;  /* 0x9fe0000072007fae */ /* 0x0003e2000d9a1010 */
[----:B------:R-:W-:-:S03]  /*2a490*/  IMAD.WIDE R246, R3, 0x4, R246 ;  /* 0x0000000403f67825 */ /* 0x000fc600078e02f6 */
[----:B------:R-:W0:Y:S01]  /*2a4a0*/  LDGDEPBAR ;  /* 0x00000000000079af */ /* 0x000e220000000000 */
[----:B------:R-:W-:-:S03]  /*2a4b0*/  IMAD.WIDE R130, R3, 0x4, R130 ;  /* 0x0000000403827825 */ /* 0x000fc600078e0282 */
[----:B-1----:R-:W2:Y:S04]  /*2a4c0*/  LDL.LU.64 R146, [R1+0x11a8] ;  /* 0x0011a80001927983 */ /* 0x002ea80000300a00 */
[----:B------:R-:W-:Y:S04]  /*2a4d0*/  STL.64 [R1+0x970], R114 ;  /* 0x0009707201007387 */ /* 0x000fe80000100a00 */
[----:B------:R1:W-:Y:S04]  /*2a4e0*/  STL.64 [R1+0x550], R130 ;  /* 0x0005508201007387 */ /* 0x0003e80000100a00 */
[----:B-1----:R-:W2:Y:S04]  /*2a4f0*/  LDL.LU.64 R130, [R1+0x11a0] ;  /* 0x0011a00001827983 */ /* 0x002ea80000300a00 */
[----:B------:R-:W2:Y:S01]  /*2a500*/  LDL.LU.64 R114, [R1+0x1198] ;  /* 0x0011980001727983 */ /* 0x000ea20000300a00 */
[----:B------:R-:W-:-:S05]  /*2a510*/  IMAD.WIDE R98, R3, 0x4, R98 ;  /* 0x0000000403627825 */ /* 0x000fca00078e0262 */
[----:B------:R1:W-:Y:S04]  /*2a520*/  STL.64 [R1+0x548], R98 ;  /* 0x0005486201007387 */ /* 0x0003e80000100a00 */
[----:B-1----:R-:W2:Y:S04]  /*2a530*/  LDL.LU.64 R98, [R1+0x1190] ;  /* 0x0011900001627983 */ /* 0x002ea80000300a00 */
        /* <DEDUP_REMOVED lines=9> */
[----:B-1----:R-:W3:Y:S04]  /*2a5d0*/  LDL.LU.64 R6, [R1+0x1168] ;  /* 0x0011680001067983 */ /* 0x002ee80000300a00 */
[----:B------:R1:W-:Y:S04]  /*2a5e0*/  STL.64 [R1+0x518], R250 ;  /* 0x000518fa01007387 */ /* 0x0003e80000100a00 */
[----:B-1----:R-:W3:Y:S01]  /*2a5f0*/  LDL.LU.64 R250, [R1+0x1160] ;  /* 0x0011600001fa7983 */ /* 0x002ee20000300a00 */
        /* <DEDUP_REMOVED lines=26> */
[----:B--2---:R-:W-:-:S04]  /*2a7a0*/  IMAD.WIDE R22, R3, 0x4, R22 ;  /* 0x0000000403167825 */ /* 0x004fc800078e0216 */
[----:B---3--:R-:W-:-:S05]  /*2a7b0*/  IMAD.WIDE R250, R3, 0x4, R250 ;  /* 0x0000000403fa7825 */ /* 0x008fca00078e02fa */
[----:B------:R1:W-:Y:S02]  /*2a7c0*/  STL.64 [R1+0x510], R250 ;  /* 0x000510fa01007387 */ /* 0x0003e40000100a00 */
[----:B-1----:R-:W-:-:S04]  /*2a7d0*/  IMAD.WIDE R250, R3, 0x4, R248 ;  /* 0x0000000403fa7825 */ /* 0x002fc800078e02f8 */
[C---:B------:R-:W-:Y:S01]  /*2a7e0*/  IMAD.WIDE R248, R3.reuse, 0x4, R244 ;  /* 0x0000000403f87825 */ /* 0x040fe200078e02f4 */
[----:B------:R1:W-:Y:S03]  /*2a7f0*/  STL.64 [R1+0x508], R250 ;  /* 0x000508fa01007387 */ /* 0x0003e60000100a00 */
[C---:B------:R-:W-:Y:S01]  /*2a800*/  IMAD.WIDE R244, R3.reuse, 0x4, R6 ;  /* 0x0000000403f47825 */ /* 0x040fe200078e0206 */
[----:B------:R-:W-:Y:S03]  /*2a810*/  STL.64 [R1+0x500], R246 ;  /* 0x000500f601007387 */ /* 0x000fe60000100a00 */
[C---:B------:R-:W-:Y:S01]  /*2a820*/  IMAD.WIDE R6, R3.reuse, 0x4, R8 ;  /* 0x0000000403067825 */ /* 0x040fe200078e0208 */
[----:B------:R-:W-:Y:S03]  /*2a830*/  STL.64 [R1+0x4f8], R248 ;  /* 0x0004f8f801007387 */ /* 0x000fe60000100a00 */
[C---:B-1----:R-:W-:Y:S01]  /*2a840*/  IMAD.WIDE R250, R3.reuse, 0x4, R4 ;  /* 0x0000000403fa7825 */ /* 0x042fe200078e0204 */
[----:B------:R-:W-:Y:S04]  /*2a850*/  STL.64 [R1+0x4f0], R242 ;  /* 0x0004f0f201007387 */ /* 0x000fe80000100a00 */
[----:B------:R-:W-:Y:S04]  /*2a860*/  STL.64 [R1+0x4e8], R240 ;  /* 0x0004e8f001007387 */ /* 0x000fe80000100a00 */
[----:B------:R-:W-:Y:S04]  /*2a870*/  STL.64 [R1+0x4e0], R238 ;  /* 0x0004e0ee01007387 */ /* 0x000fe80000100a00 */
[----:B------:R-:W-:Y:S01]  /*2a880*/  STL.64 [R1+0x4d0], R244 ;  /* 0x0004d0f401007387 */ /* 0x000fe20000100a00 */
[----:B------:R-:W-:-:S03]  /*2a890*/  IMAD.WIDE R4, R3, 0x4, R24 ;  /* 0x0000000403047825 */ /* 0x000fc600078e0218 */
        /* <DEDUP_REMOVED lines=8> */
[----:B------:R1:W-:Y:S04]  /*2a920*/  STL.64 [R1+0x488], R4 ;  /* 0x0004880401007387 */ /* 0x0003e80000100a00 */
[----:B------:R-:W-:Y:S04]  /*2a930*/  STL.64 [R1+0x498], R20 ;  /* 0x0004981401007387 */ /* 0x000fe80000100a00 */
[----:B------:R-:W-:Y:S01]  /*2a940*/  STL.64 [R1+0x480], R26 ;  /* 0x0004801a01007387 */ /* 0x000fe20000100a00 */
[----:B-1----:R-:W-:-:S03]  /*2a950*/  IMAD.WIDE R4, R3, 0x4, R38 ;  /* 0x0000000403047825 */ /* 0x002fc600078e0226 */
[----:B------:R-:W-:Y:S04]  /*2a960*/  STL.64 [R1+0x478], R28 ;  /* 0x0004781c01007387 */ /* 0x000fe80000100a00 */
[----:B------:R-:W-:Y:S04]  /*2a970*/  STL.64 [R1+0x470], R30 ;  /* 0x0004701e01007387 */ /* 0x000fe80000100a00 */
[----:B------:R-:W-:Y:S04]  /*2a980*/  STL.64 [R1+0x468], R32 ;  /* 0x0004682001007387 */ /* 0x000fe80000100a00 */
[----:B------:R1:W-:Y:S04]  /*2a990*/  STL.64 [R1+0x450], R4 ;  /* 0x0004500401007387 */ /* 0x0003e80000100a00 */
[----:B------:R-:W-:Y:S04]  /*2a9a0*/  STL.64 [R1+0x460], R34 ;  /* 0x0004602201007387 */ /* 0x000fe80000100a00 */
[----:B------:R-:W-:Y:S04]  /*2a9b0*/  STL.64 [R1+0x458], R36 ;  /* 0x0004582401007387 */ /* 0x000fe80000100a00 */
[----:B------:R-:W-:Y:S01]  /*2a9c0*/  STL.64 [R1+0x448], R40 ;  /* 0x0004482801007387 */ /* 0x000fe20000100a00 */
[----:B-1----:R-:W-:-:S03]  /*2a9d0*/  IMAD.WIDE R4, R3, 0x4, R54 ;  /* 0x0000000403047825 */ /* 0x002fc600078e0236 */
[----:B------:R-:W-:Y:S04]  /*2a9e0*/  STL.64 [R1+0x440], R42 ;  /* 0x0004402a01007387 */ /* 0x000fe80000100a00 */
        /* <DEDUP_REMOVED lines=11> */
[----:B------:R-:W2:Y:S04]  /*2aaa0*/  LDL.LU.64 R54, [R1+0x60] ;  /* 0x0000600001367983 */ /* 0x000ea80000300a00 */
[----:B------:R-:W3:Y:S04]  /*2aab0*/  LDL.LU.64 R38, [R1+0x70] ;  /* 0x0000700001267983 */ /* 0x000ee80000300a00 */
[----:B------:R1:W-:Y:S04]  /*2aac0*/  STL.64 [R1+0x3d0], R4 ;  /* 0x0003d00401007387 */ /* 0x0003e80000100a00 */
[----:B-1----:R-:W2:Y:S01]  /*2aad0*/  LDL.LU.64 R4, [R1+0x80] ;  /* 0x0000800001047983 */ /* 0x002ea20000300a00 */
        /* <DEDUP_REMOVED lines=145> */
[C---:B----4-:R-:W-:Y:S01]  /*2b3f0*/  IMAD.WIDE R230, R3.reuse, 0x4, R230 ;  /* 0x0000000403e67825 */ /* 0x050fe200078e02e6 */
        /* <DEDUP_REMOVED lines=9> */
[C---:B--2---:R-:W-:Y:S01]  /*2b490*/  IMAD.WIDE R94, R3.reuse, 0x4, R4 ;  /* 0x00000004035e7825 */ /* 0x044fe200078e0204 */
[----:B------:R-:W-:Y:S03]  /*2b4a0*/  STL.64 [R1+0x180], R236 ;  /* 0x000180ec01007387 */ /* 0x000fe60000100a00 */
[----:B------:R-:W-:-:S02]  /*2b4b0*/  IMAD.WIDE R4, R3, 0x4, R198 ;  /* 0x0000000403047825 */ /* 0x000fc400078e02c6 */
[----:B------:R-:W2:Y:S04]  /*2b4c0*/  LDL.LU.64 R198, [R1+0x1158] ;  /* 0x0011580001c67983 */ /* 0x000ea80000300a00 */
[----:B------:R-:W-:Y:S04]  /*2b4d0*/  STL.64 [R1+0x558], R4 ;  /* 0x0005580401007387 */ /* 0x000fe80000100a00 */
[----:B------:R1:W-:Y:S01]  /*2b4e0*/  STL.64 [R1+0x1178], R4 ;  /* 0x0011780401007387 */ /* 0x0003e20000100a00 */
[----:B------:R-:W-:-:S04]  /*2b4f0*/  IMAD.WIDE R202, R3, 0x4, R54 ;  /* 0x0000000403ca7825 */ /* 0x000fc800078e0236 */
[----:B---3--:R-:W-:Y:S01]  /*2b500*/  IMAD.WIDE R196, R3, 0x4, R38 ;  /* 0x0000000403c47825 */ /* 0x008fe200078e0226 */
[----:B-1----:R-:W3:Y:S04]  /*2b510*/  LDL.64 R4, [R1+0x550] ;  /* 0x0005500001047983 */ /* 0x002ee80000100a00 */
[----:B--2---:R1:W-:Y:S04]  /*2b520*/  STL.64 [R1+0x1170], R198 ;  /* 0x001170c601007387 */ /* 0x0043e80000100a00 */
[----:B-1----:R-:W2:Y:S04]  /*2b530*/  LDL.64 R198, [R1+0x510] ;  /* 0x0005100001c67983 */ /* 0x002ea80000100a00 */
[----:B------:R1:W-:Y:S04]  /*2b540*/  STL [R1+0x1168], R92 ;  /* 0x0011685c01007387 */ /* 0x0003e80000100800 */
[----:B---3--:R-:W-:Y:S04]  /*2b550*/  LDGSTS.E [R91+-0x20000], desc[UR16][R4.64], P1 ;  /* 0xe0000000045b7fae */ /* 0x008fe800089a1010 */
[----:B-1----:R-:W3:Y:S04]  /*2b560*/  LDL.64 R92, [R1+0x450] ;  /* 0x00045000015c7983 */ /* 0x002ee80000100a00 */
[----:B------:R1:W-:Y:S04]  /*2b570*/  STL.64 [R1+0x1160], R82 ;  /* 0x0011605201007387 */ /* 0x0003e80000100a00 */
[----:B-1----:R-:W4:Y:S04]  /*2b580*/  LDL.64 R82, [R1+0x410] ;  /* 0x0004100001527983 */ /* 0x002f280000100a00 */
[----:B------:R1:W-:Y:S04]  /*2b590*/  STL.64 [R1+0x1158], R2 ;  /* 0x0011580201007387 */ /* 0x0003e80000100a00 */
[----:B------:R-:W4:Y:S04]  /*2b5a0*/  LDL.64 R70, [R1+0x548] ;  /* 0x0005480001467983 */ /* 0x000f280000100a00 */
[----:B------:R-:W4:Y:S04]  /*2b5b0*/  LDL.64 R54, [R1+0x508] ;  /* 0x0005080001367983 */ /* 0x000f280000100a00 */
[----:B-1----:R-:W4:Y:S04]  /*2b5c0*/  LDL.64 R2, [R1+0x3d0] ;  /* 0x0003d00001027983 */ /* 0x002f280000100a00 */
[----:B------:R-:W4:Y:S04]  /*2b5d0*/  LDL.64 R38, [R1+0x488] ;  /* 0x0004880001267983 */ /* 0x000f280000100a00 */
[----:B------:R-:W4:Y:S04]  /*2b5e0*/  LDL.LU.64 R4, [R1+0x1178] ;  /* 0x0011780001047983 */ /* 0x000f280000300a00 */
[----:B--2---:R-:W-:Y:S04]  /*2b5f0*/  LDGSTS.E [R91+-0x1fc00], desc[UR16][R198.64], P1 ;  /* 0xe0400000c65b7fae */ /* 0x004fe800089a1010 */
[----:B------:R-:W-:Y:S04]  /*2b600*/  LDGSTS.E [R91+-0x1f800], desc[UR16][R244.64], P1 ;  /* 0xe0800000f45b7fae */ /* 0x000fe800089a1010 */
[----:B------:R-:W-:Y:S04]  /*2b610*/  LDGSTS.E [R91+-0x1f400], desc[UR16][R22.64], P1 ;  /* 0xe0c00000165b7fae */ /* 0x000fe800089a1010 */
[----:B------:R-:W5:Y:S04]  /*2b620*/  LDL.LU.64 R198, [R1+0x1170] ;  /* 0x0011700001c67983 */ /* 0x000f680000300a00 */
[----:B------:R-:W2:Y:S04]  /*2b630*/  LDL.64 R244, [R1+0x500] ;  /* 0x0005000001f47983 */ /* 0x000ea80000100a00 */
[----:B------:R-:W2:Y:S04]  /*2b640*/  LDL.64 R22, [R1+0x540] ;  /* 0x0005400001167983 */ /* 0x000ea80000100a00 */
[----:B---3--:R-:W-:Y:S04]  /*2b650*/  LDGSTS.E [R91+-0x1f000], desc[UR16][R92.64], P1 ;  /* 0xe10000005c5b7fae */ /* 0x008fe800089a1010 */
[----:B----4-:R-:W-:Y:S04]  /*2b660*/  LDGSTS.E [R91+-0x1ec00], desc[UR16][R82.64], P1 ;  /* 0xe1400000525b7fae */ /* 0x010fe800089a1010 */
[----:B------:R-:W5:Y:S04]  /*2b670*/  LDL.LU R92, [R1+0x1168] ;  /* 0x00116800015c7983 */ /* 0x000f680000300800 */
[----:B------:R-:W5:Y:S04]  /*2b680*/  LDL.LU.64 R82, [R1+0x1160] ;  /* 0x0011600001527983 */ /* 0x000f680000300a00 */
        /* <DEDUP_REMOVED lines=12> */
[----:B------:R-:W5:Y:S04]  /*2b750*/  LDL.LU.64 R2, [R1+0x1158] ;  /* 0x0011580001027983 */ /* 0x000f680000300a00 */
[----:B------:R-:W-:Y:S04]  /*2b760*/  LDGSTS.E [R90+-0x1f780], desc[UR16][R6.64], P1 ;  /* 0xe0880000065a7fae */ /* 0x000fe800089a1010 */
[----:B------:R-:W-:Y:S04]  /*2b770*/  LDGSTS.E [R90+-0x1f380], desc[UR16][R38.64], P1 ;  /* 0xe0c80000265a7fae */ /* 0x000fe800089a1010 */
[----:B------:R-:W-:Y:S04]  /*2b780*/  LDGSTS.E [R90+-0x1ef80], desc[UR16][R40.64], P1 ;  /* 0xe1080000285a7fae */ /* 0x000fe800089a1010 */
        /* <DEDUP_REMOVED lines=13> */
[----:B------:R-:W-:Y:S04]  /*2b860*/  LDGSTS.E [R89+-0x1fb00], desc[UR16][R244.64], P1 ;  /* 0xe0500000f4597fae */ /* 0x000fe800089a1010 */
[----:B------:R-:W-:Y:S04]  /*2b870*/  LDGSTS.E [R89+-0x1f700], desc[UR16][R10.64], P1 ;  /* 0xe09000000a597fae */ /* 0x000fe800089a1010 */
[----:B------:R-:W-:Y:S04]  /*2b880*/  LDGSTS.E [R89+-0x1f300], desc[UR16][R26.64], P1 ;  /* 0xe0d000001a597fae */ /* 0x000fe800089a1010 */
        /* <DEDUP_REMOVED lines=51> */
[----:B------:R-:W-:Y:S04]  /*2bbc0*/  LDGSTS.E [R86+-0x1f180], desc[UR16][R32.64], P1 ;  /* 0xe0e8000020567fae */ /* 0x000fe800089a1010 */
[----:B------:R-:W-:Y:S04]  /*2bbd0*/  LDGSTS.E [R86+-0x1ed80], desc[UR16][R48.64], P1 ;  /* 0xe128000030567fae */ /* 0x000fe800089a1010 */
        /* <DEDUP_REMOVED lines=11> */
[----:B------:R-:W1:Y:S02]  /*2bc90*/  S2R R201, SR_TID.X ;  /* 0x0000000000c97919 */ /* 0x000e640000002100 */
[C---:B-1----:R-:W-:Y:S01]  /*2bca0*/  IMAD.SHL.U32 R81, R201.reuse, 0x40, RZ ;  /* 0x00000040c9517824 */ /* 0x042fe200078e00ff */
[C---:B------:R-:W-:Y:S01]  /*2bcb0*/  LOP3.LUT R252, R201.reuse, 0x60, RZ, 0xc0, !PT ;  /* 0x00000060c9fc7812 */ /* 0x040fe200078ec0ff */
[----:B------:R-:W-:-:S03]  /*2bcc0*/  IMAD.SHL.U32 R0, R201, 0x10, RZ ;  /* 0x00000010c9007824 */ /* 0x000fc600078e00ff */
[----:B------:R-:W-:Y:S02]  /*2bcd0*/  LOP3.LUT R81, R81, 0x600, RZ, 0xc0, !PT ;  /* 0x0000060051517812 */ /* 0x000fe400078ec0ff */
[----:B------:R-:W-:Y:S02]  /*2bce0*/  LOP3.LUT R0, R0, 0x70, RZ, 0xc0, !PT ;  /* 0x0000007000007812 */ /* 0x000fe400078ec0ff */
[----:B------:R-:W-:-:S05]  /*2bcf0*/  LEA R81, R252, R81, 0x2 ;  /* 0x00000051fc517211 */ /* 0x000fca00078e10ff */
[----:B------:R-:W-:Y:S01]  /*2bd00*/  IMAD.IADD R81, R0, 0x1, R81 ;  /* 0x0000000100517824 */ /* 0x000fe200078e0251 */
        /* <DEDUP_REMOVED lines=32> */
[----:B------:R-:W0:Y:S01]  /*2bf10*/  LDGDEPBAR ;  /* 0x00000000000079af */ /* 0x000e220000000000 */
[----:B------:R-:W-:-:S04]  /*2bf20*/  DEPBAR.LE SB0, 0x8 ;  /* 0x000082000000791a */ /* 0x000fc80000000000 */
[----:B------:R-:W-:Y:S06]  /*2bf30*/  BAR.SYNC.DEFER_BLOCKING 0x0 ;  /* 0x0000000000007b1d */ /* 0x000fec0000010000 */
[----:B-1----:R-:W1:Y:S04]  /*2bf40*/  LDSM.16.M88.4 R16, [R81+UR7+0x13800] ;  /* 0x013800075110783b */ /* 0x002e680008000200 */
[----:B--2---:R-:W2:Y:S04]  /*2bf50*/  LDSM.16.M88.4 R20, [R81+UR7+0x14800] ;  /* 0x014800075114783b */ /* 0x004ea80008000200 */
[----:B------:R-:W-:Y:S04]  /*2bf60*/  LDSM.16.M88.4 R24, [R81+UR7+0x15800] ;  /* 0x015800075118783b */ /* 0x000fe80008000200 */
[----:B---3--:R-:W-:Y:S04]  /*2bf70*/  LDSM.16.M88.4 R4, [R81+UR7] ;  /* 0x000000075104783b */ /* 0x008fe80008000200 */
[----:B------:R-:W-:Y:S04]  /*2bf80*/  LDSM.16.M88.4 R8, [R81+UR7+0x800] ;  /* 0x000800075108783b */ /* 0x000fe80008000200 */
[----:B------:R-:W-:Y:S04]  /*2bf90*/  LDSM.16.M88.4 R204, [R81+UR7+0x1000] ;  /* 0x0010000751cc783b */ /* 0x000fe80008000200 */
[----:B------:R-:W-:Y:S04]  /*2bfa0*/  LDSM.16.M88.4 R12, [R81+UR7+0x1800] ;  /* 0x00180007510c783b */ /* 0x000fe80008000200 */
[----:B------:R-:W-:Y:S04]  /*2bfb0*/  LDSM.16.M88.4 R192, [R81+UR7+0x2000] ;  /* 0x0020000751c0783b */ /* 0x000fe80008000200 */
[----:B------:R-:W-:Y:S04]  /*2bfc0*/  LDSM.16.M88.4 R184, [R81+UR7+0x2800] ;  /* 0x0028000751b8783b */ /* 0x000fe80008000200 */
[----:B------:R-:W-:Y:S04]  /*2bfd0*/  LDSM.16.M88.4 R188, [R81+UR7+0x3000] ;  /* 0x0030000751bc783b */ /* 0x000fe80008000200 */
[----:B-1----:R-:W-:Y:S04]  /*2bfe0*/  STL.64 [R1], R16 ;  /* 0x0000001001007387 */ /* 0x002fe80000100a00 */
[----:B------:R-:W-:Y:S04]  /*2bff0*/  STL.64 [R1+0x8], R18 ;  /* 0x0000081201007387 */ /* 0x000fe80000100a00 */
[----:B------:R-:W1:Y:S04]  /*2c000*/  LDSM.16.M88.4 R16, [R81+UR7+0x15000] ;  /* 0x015000075110783b */ /* 0x000e680008000200 */
[----:B--2---:R-:W-:Y:S04]  /*2c010*/  STL.64 [R1+0x20], R20 ;  /* 0x0000201401007387 */ /* 0x004fe80000100a00 */
[----:B------:R-:W-:Y:S04]  /*2c020*/  STL.64 [R1+0x28], R22 ;  /* 0x0000281601007387 */ /* 0x000fe80000100a00 */
[----:B------:R-:W2:Y:S04]  /*2c030*/  LDSM.16.M88.4 R20, [R81+UR7+0x16000] ;  /* 0x016000075114783b */ /* 0x000ea80008000200 */
[----:B------:R-:W-:Y:S04]  /*2c040*/  LDSM.16.M88.4 R176, [R81+UR7+0x3800] ;  /* 0x0038000751b0783b */ /* 0x000fe80008000200 */
[----:B------:R-:W-:Y:S04]  /*2c050*/  LDSM.16.M88.4 R180, [R81+UR7+0x4000] ;  /* 0x0040000751b4783b */ /* 0x000fe80008000200 */
[----:B------:R-:W-:Y:S04]  /*2c060*/  LDSM.16.M88.4 R168, [R81+UR7+0x4800] ;  /* 0x0048000751a8783b */ /* 0x000fe80008000200 */
[----:B------:R-:W-:Y:S04]  /*2c070*/  LDSM.16.M88.4 R172, [R81+UR7+0x5000] ;  /* 0x0050000751ac783b */ /* 0x000fe80008000200 */
[----:B------:R-:W-:Y:S04]  /*2c080*/  LDSM.16.M88.4 R160, [R81+UR7+0x5800] ;  /* 0x0058000751a0783b */ /* 0x000fe80008000200 */
[----:B------:R-:W-:Y:S04]  /*2c090*/  LDSM.16.M88.4 R164, [R81+UR7+0x6000] ;  /* 0x0060000751a4783b */ /* 0x000fe80008000200 */
[----:B-1----:R-:W-:Y:S04]  /*2c0a0*/  STL.64 [R1+0x10], R16 ;  /* 0x0000101001007387 */ /* 0x002fe80000100a00 */
[----:B------:R-:W-:Y:S04]  /*2c0b0*/  STL.64 [R1+0x18], R18 ;  /* 0x0000181201007387 */ /* 0x000fe80000100a00 */
[----:B------:R-:W1:Y:S04]  /*2c0c0*/  LDSM.16.M88.4 R16, [R81+UR7+0x16800] ;  /* 0x016800075110783b */ /* 0x000e680008000200 */
[----:B------:R-:W-:Y:S04]  /*2c0d0*/  STL.64 [R1+0x40], R24 ;  /* 0x0000401801007387 */ /* 0x000fe80000100a00 */
[----:B------:R-:W-:Y:S04]  /*2c0e0*/  STL.64 [R1+0x48], R26 ;  /* 0x0000481a01007387 */ /* 0x000fe80000100a00 */
[----:B------:R-:W3:Y:S04]  /*2c0f0*/  LDSM.16.M88.4 R24, [R81+UR7+0x17000] ;  /* 0x017000075118783b */ /* 0x000ee80008000200 */
[----:B--2---:R-:W-:Y:S04]  /*2c100*/  STL.64 [R1+0x30], R20 ;  /* 0x0000301401007387 */ /* 0x004fe80000100a00 */
[----:B------:R-:W-:Y:S04]  /*2c110*/  STL.64 [R1+0x38], R22 ;  /* 0x0000381601007387 */ /* 0x000fe80000100a00 */
[----:B------:R-:W2:Y:S04]  /*2c120*/  LDSM.16.M88.4 R20, [R81+UR7+0x17800] ;  /* 0x017800075114783b */ /* 0x000ea80008000200 */
[----:B------:R-:W-:Y:S04]  /*2c130*/  LDSM.16.M88.4 R152, [R81+UR7+0x6800] ;  /* 0x006800075198783b */ /* 0x000fe80008000200 */
[----:B------:R-:W-:Y:S04]  /*2c140*/  LDSM.16.M88.4 R156, [R81+UR7+0x7000] ;  /* 0x00700007519c783b */ /* 0x000fe80008000200 */
[----:B------:R-:W-:Y:S04]  /*2c150*/  LDSM.16.M88.4 R144, [R81+UR7+0x7800] ;  /* 0x007800075190783b */ /* 0x000fe80008000200 */
[----:B-1----:R-:W-:Y:S04]  /*2c160*/  STL.64 [R1+0x60], R16 ;  /* 0x0000601001007387 */ /* 0x002fe80000100a00 */
[----:B------:R-:W-:Y:S04]  /*2c170*/  STL.64 [R1+0x68], R18 ;  /* 0x0000681201007387 */ /* 0x000fe80000100a00 */
[----:B------:R-:W1:Y:S04]  /*2c180*/  LDSM.16.M88.4 R16, [R81+UR7+0x18000] ;  /* 0x018000075110783b */ /* 0x000e680008000200 */
[----:B---3--:R-:W-:Y:S04]  /*2c190*/  STL.64 [R1+0x50], R24 ;  /* 0x0000501801007387 */ /* 0x008fe80000100a00 */
        /* <DEDUP_REMOVED lines=52> */
[----:B------:R-:W-:Y:S04]  /*2c4e0*/  LDSM.16.M88.4 R20, [R81+UR7+0x1f000] ;  /* 0x01f000075114783b */ /* 0x000fe80008000200 */
[----:B------:R-:W-:Y:S04]  /*2c4f0*/  LDSM.16.M88.4 R100, [R81+UR7+0xe000] ;  /* 0x00e000075164783b */ /* 0x000fe80008000200 */
[----:B------:R-:W-:Y:S04]  /*2c500*/  LDSM.16.M88.4 R212, [R81+UR7+0xe800] ;  /* 0x00e8000751d4783b */ /* 0x000fe80008000200 */
[----:B------:R-:W-:Y:S04]  /*2c510*/  LDSM.16.M88.4 R208, [R81+UR7+0xf000] ;  /* 0x00f0000751d0783b */ /* 0x000fe80008000200 */
[----:B-1----:R-:W-:Y:S04]  /*2c520*/  STL.64 [R1+0x130], R16 ;  /* 0x0001301001007387 */ /* 0x002fe80000100a00 */
[----:B------:R-:W-:Y:S04]  /*2c530*/  STL.64 [R1+0x138], R18 ;  /* 0x0001381201007387 */ /* 0x000fe80000100a00 */
[----:B------:R-:W1:Y:S04]  /*2c540*/  LDSM.16.M88.4 R16, [R81+UR7+0x1f800] ;  /* 0x01f800075110783b */ /* 0x000e680008000200 */
[----:B---3--:R2:W-:Y:S04]  /*2c550*/  STL.64 [R1+0x160], R24 ;  /* 0x0001601801007387 */ /* 0x0085e80000100a00 */
[----:B------:R2:W-:Y:S04]  /*2c560*/  STL.64 [R1+0x168], R26 ;  /* 0x0001681a01007387 */ /* 0x0005e80000100a00 */
[----:B------:R2:W3:Y:S04]  /*2c570*/  LDSM.16.M88.4 R216, [R81+UR7+0xf800] ;  /* 0x00f8000751d8783b */ /* 0x0004e80008000200 */
[----:B------:R2:W4:Y:S04]  /*2c580*/  LDSM.16.M88.4 R220, [R81+UR7+0x10000] ;  /* 0x0100000751dc783b */ /* 0x0005280008000200 */
[----:B------:R2:W2:Y:S04]  /*2c590*/  LDSM.16.M88.4 R228, [R81+UR7+0x10800] ;  /* 0x0108000751e4783b */ /* 0x0004a80008000200 */
[----:B------:R1:W2:Y:S04]  /*2c5a0*/  LDSM.16.M88.4 R224, [R81+UR7+0x11000] ;  /* 0x0110000751e0783b */ /* 0x0002a80008000200 */
[----:B------:R1:W2:Y:S04]  /*2c5b0*/  LDSM.16.M88.4 R236, [R81+UR7+0x11800] ;  /* 0x0118000751ec783b */ /* 0x0002a80008000200 */
[----:B------:R1:W2:Y:S04]  /*2c5c0*/  LDSM.16.M88.4 R232, [R81+UR7+0x12000] ;  /* 0x0120000751e8783b */ /* 0x0002a80008000200 */
[----:B------:R2:W2:Y:S04]  /*2c5d0*/  LDSM.16.M88.4 R244, [R81+UR7+0x12800] ;  /* 0x0128000751f4783b */ /* 0x0004a80008000200 */
[----:B-1----:R1:W-:Y:S04]  /*2c5e0*/  STL.64 [R1+0x170], R16 ;  /* 0x0001701001007387 */ /* 0x0023e80000100a00 */
[----:B------:R1:W-:Y:S04]  /*2c5f0*/  STL.64 [R1+0x150], R20 ;  /* 0x0001501401007387 */ /* 0x0003e80000100a00 */
[----:B------:R1:W-:Y:S04]  /*2c600*/  STL.64 [R1+0x158], R22 ;  /* 0x0001581601007387 */ /* 0x0003e80000100a00 */
[----:B------:R1:W-:Y:S04]  /*2c610*/  STL.64 [R1+0x178], R18 ;  /* 0x0001781201007387 */ /* 0x0003e80000100a00 */
[----:B------:R1:W1:Y:S04]  /*2c620*/  LDSM.16.M88.4 R240, [R81+UR7+0x13000] ;  /* 0x0130000751f0783b */ /* 0x0002680008000200 */
[----:B------:R1:W1:Y:S01]  /*2c630*/  LDSM.16.M88.4 R248, [R81+UR7+0x14000] ;  /* 0x0140000751f8783b */ /* 0x0002620008000200 */
[----:B---34-:R-:W-:Y:S05]  /*2c640*/  @!P0 BRA `(.L_x_6) ;  /* 0x0000000800088947 */ /* 0x018fea0003800000 */
[----:B-1----:R-:W-:Y:S01]  /*2c650*/  IMAD.MOV.U32 R16, RZ, RZ, R4 ;  /* 0x000000ffff107224 */ /* 0x002fe200078e0004 */
[----:B------:R-:W-:Y:S01]  /*2c660*/  MOV R17, R6 ;  /* 0x0000000600117202 */ /* 0x000fe20000000f00 */
[----:B------:R-:W-:Y:S01]  /*2c670*/  IMAD.MOV.U32 R18, RZ, RZ, R8 ;  /* 0x000000ffff127224 */ /* 0x000fe200078e0008 */
[----:B------:R-:W-:Y:S01]  /*2c680*/  MOV R20, R204 ;  /* 0x000000cc00147202 */ /* 0x000fe20000000f00 */
[----:B------:R-:W-:Y:S01]  /*2c690*/  IMAD.MOV.U32 R19, RZ, RZ, R10 ;  /* 0x000000ffff137224 */ /* 0x000fe200078e000a */
[----:B------:R-:W-:Y:S01]  /*2c6a0*/  MOV R23, R14 ;  /* 0x0000000e00177202 */ /* 0x000fe20000000f00 */
[----:B------:R-:W-:Y:S01]  /*2c6b0*/  IMAD.MOV.U32 R21, RZ, RZ, R206 ;  /* 0x000000ffff157224 */ /* 0x000fe200078e00ce */
[----:B--2---:R-:W-:Y:S01]  /*2c6c0*/  MOV R26, R184 ;  /* 0x000000b8001a7202 */ /* 0x004fe20000000f00 */
[----:B------:R-:W-:Y:S01]  /*2c6d0*/  IMAD.MOV.U32 R22, RZ, RZ, R12 ;  /* 0x000000ffff167224 */ /* 0x000fe200078e000c */
[----:B------:R-:W-:Y:S01]  /*2c6e0*/  MOV R29, R190 ;  /* 0x000000be001d7202 */ /* 0x000fe20000000f00 */
        /* <DEDUP_REMOVED lines=38> */
[----:B------:R-:W-:-:S02]  /*2c950*/  IMAD.MOV.U32 R52, RZ, RZ, R140 ;  /* 0x000000ffff347224 */ /* 0x000fc400078e008c */
[----:B------:R-:W-:Y:S02]  /*2c960*/  IMAD.MOV.U32 R54, RZ, RZ, R128 ;  /* 0x000000ffff367224 */ /* 0x000fe400078e0080 */
[----:B------:R-:W-:Y:S02]  /*2c970*/  IMAD.MOV.U32 R55, RZ, RZ, R130 ;  /* 0x000000ffff377224 */ /* 0x000fe400078e0082 */
[----:B------:R-:W-:Y:S02]  /*2c980*/  IMAD.MOV.U32 R57, RZ, RZ, R134 ;  /* 0x000000ffff397224 */ /* 0x000fe400078e0086 */
[----:B------:R-:W-:Y:S02]  /*2c990*/  IMAD.MOV.U32 R58, RZ, RZ, R120 ;  /* 0x000000ffff3a7224 */ /* 0x000fe400078e0078 */
[----:B------:R-:W-:Y:S02]  /*2c9a0*/  IMAD.MOV.U32 R60, RZ, RZ, R124 ;  /* 0x000000ffff3c7224 */ /* 0x000fe400078e007c */
        /* <DEDUP_REMOVED lines=13> */
[----:B------:R-:W-:Y:S01]  /*2ca80*/  IMAD.MOV.U32 R5, RZ, RZ, R7 ;  /* 0x000000ffff057224 */ /* 0x000fe200078e0007 */
[----:B------:R-:W-:Y:S01]  /*2ca90*/  MOV R7, R11 ;  /* 0x0000000b00077202 */ /* 0x000fe20000000f00 */
[----:B------:R1:W-:Y:S01]  /*2caa0*/  STTM.x64 tmem[UR11+0x100], R16 ;  /* 0x00010010000079ed */ /* 0x0003e2000834000b */
[----:B------:R-:W-:Y:S02]  /*2cab0*/  IMAD.MOV.U32 R6, RZ, RZ, R9 ;  /* 0x000000ffff067224 */ /* 0x000fe400078e0009 */
[----:B------:R-:W-:Y:S02]  /*2cac0*/  IMAD.MOV.U32 R11, RZ, RZ, R15 ;  /* 0x000000ffff0b7224 */ /* 0x000fe400078e000f */
[----:B------:R-:W-:Y:S02]  /*2cad0*/  IMAD.MOV.U32 R8, RZ, RZ, R205 ;  /* 0x000000ffff087224 */ /* 0x000fe400078e00cd */
[----:B------:R-:W-:Y:S02]  /*2cae0*/  IMAD.MOV.U32 R9, RZ, RZ, R207 ;  /* 0x000000ffff097224 */ /* 0x000fe400078e00cf */
[----:B------:R-:W-:-:S02]  /*2caf0*/  IMAD.MOV.U32 R12, RZ, RZ, R193 ;  /* 0x000000ffff0c7224 */ /* 0x000fc400078e00c1 */
[----:B------:R-:W-:Y:S02]  /*2cb00*/  IMAD.MOV.U32 R14, RZ, RZ, R185 ;  /* 0x000000ffff0e7224 */ /* 0x000fe400078e00b9 */
[----:B------:R-:W-:Y:S01]  /*2cb10*/  IMAD.MOV.U32 R15, RZ, RZ, R187 ;  /* 0x000000ffff0f7224 */ /* 0x000fe200078e00bb */
[----:B-1----:R-:W-:Y:S01]  /*2cb20*/  MOV R16, R189 ;  /* 0x000000bd00107202 */ /* 0x002fe20000000f00 */
        /* <DEDUP_REMOVED lines=50> */
[----:B------:R-:W-:-:S04]  /*2ce50*/  IMAD.MOV.U32 R66, RZ, RZ, R217 ;  /* 0x000000ffff427224 */ /* 0x000fc800078e00d9 */
[----:B------:R3:W-:Y:S03]  /*2ce60*/  STTM.x64 tmem[UR11+0x180], R4 ;  /* 0x00018004000079ed */ /* 0x0007e6000834000b */
.L_x_6:
[----:B---3--:R-:W3:Y:S01]  /*2ce70*/  LDL.LU.64 R56, [R1+0x190] ;  /* 0x0001900001387983 */ /* 0x008ee20000300a00 */
[----:B-----5:R-:W-:Y:S01]  /*2ce80*/  SHF.R.S32.HI R0, RZ, 0x1f, R3 ;  /* 0x0000001fff007819 */ /* 0x020fe20000011403 */
[----:B------:R-:W4:Y:S02]  /*2ce90*/  LDC R252, c[0x0][0x3a0] ;  /* 0x0000e800fffc7b82 */ /* 0x000f240000000800 */
[----:B--2---:R-:W2:Y:S04]  /*2cea0*/  LDL.LU.64 R52, [R1+0x480] ;  /* 0x0004800001347983 */ /* 0x004ea80000300a00 */
[----:B------:R-:W2:Y:S01]  /*2ceb0*/  LDL.LU.64 R24, [R1+0x418] ;  /* 0x0004180001187983 */ /* 0x000ea20000300a00 */
[C---:B------:R-:W-:Y:S01]  /*2cec0*/  SHF.L.U32 R80, R3.reuse, 0x2, RZ ;  /* 0x0000000203507819 */ /* 0x040fe200000006ff */
[----:B------:R-:W1:Y:S02]  /*2ced0*/  LDC R93, c[0x0][0x3a0] ;  /* 0x0000e800ff5d7b82 */ /* 0x000e640000000800 */
[----:B-1----:R-:W2:Y:S04]  /*2cee0*/  LDL.LU.64 R16, [R1+0x3d8] ;  /* 0x0003d80001107983 */ /* 0x002ea80000300a00 */
[----:B------:R-:W2:Y:S02]  /*2cef0*/  LDL.LU.64 R48, [R1+0x378] ;  /* 0x0003780001307983 */ /* 0x000ea40000300a00 */
[----:B------:R-:W1:Y:S02]  /*2cf00*/  LDC R201, c[0x0][0x3a0] ;  /* 0x0000e800ffc97b82 */ /* 0x000e640000000800 */
[----:B------:R-:W2:Y:S04]  /*2cf10*/  LDL.LU.64 R30, [R1+0x268] ;  /* 0x00026800011e7983 */ /* 0x000ea80000300a00 */
[----:B------:R-:W2:Y:S04]  /*2cf20*/  LDL.LU.64 R8, [R1+0x1d8] ;  /* 0x0001d80001087983 */ /* 0x000ea80000300a00 */
[----:B------:R-:W2:Y:S04]  /*2cf30*/  LDL.LU.64 R58, [R1+0x288] ;  /* 0x00028800013a7983 */ /* 0x000ea80000300a00 */
[----:B------:R-:W2:Y:S04]  /*2cf40*/  LDL.LU.64 R44, [R1+0x188] ;  /* 0x00018800012c7983 */ /* 0x000ea80000300a00 */
[----:B------:R-:W2:Y:S04]  /*2cf50*/  LDL.LU.64 R64, [R1+0x198] ;  /* 0x0001980001407983 */ /* 0x000ea80000300a00 */
        /* <DEDUP_REMOVED lines=31> */
[----:B------:R-:W-:-:S03]  /*2d150*/  SHF.L.U64.HI R3, R3, 0x2, R0 ;  /* 0x0000000203037819 */ /* 0x000fc60000010200 */
[----:B------:R-:W4:Y:S04]  /*2d160*/  LDL.LU.64 R76, [R1+0x210] ;  /* 0x00021000014c7983 */ /* 0x000f280000300a00 */
[----:B------:R-:W4:Y:S01]  /*2d170*/  LDL.LU.64 R100, [R1+0x1d0] ;  /* 0x0001d00001647983 */ /* 0x000f220000300a00 */
[----:B--2---:R-:W-:Y:S02]  /*2d180*/  IMAD.MOV.U32 R72, RZ, RZ, R64 ;  /* 0x000000ffff487224 */ /* 0x004fe400078e0040 */
[----:B------:R-:W-:Y:S01]  /*2d190*/  IMAD.MOV.U32 R73, RZ, RZ, R65 ;  /* 0x000000ffff497224 */ /* 0x000fe200078e0041 */
[-C--:B---3--:R-:W-:Y:S02]  /*2d1a0*/  IADD3 R98, P3, PT, R106, R80.reuse, RZ ;  /* 0x000000506a627210 */ /* 0x088fe40007f7e0ff */
[----:B----4-:R-:W-:-:S02]  /*2d1b0*/  IADD3 R74, P4, PT, R96, R80, RZ ;  /* 0x00000050604a7210 */ /* 0x010fc40007f9e0ff */
[----:B------:R-:W-:Y:S01]  /*2d1c0*/  IADD3 R64, P5, PT, R70, R80, RZ ;  /* 0x0000005046407210 */ /* 0x000fe20007fbe0ff */
[--C-:B------:R-:W-:Y:S01]  /*2d1d0*/  IMAD.X R99, R107, 0x1, R3.reuse, P3 ;  /* 0x000000016b637824 */ /* 0x100fe200018e0603 */
[----:B------:R-:W-:Y:S01]  /*2d1e0*/  IADD3.X R75, PT, PT, R97, R3, RZ, P4, !PT ;  /* 0x00000003614b7210 */ /* 0x000fe200027fe4ff */
[----:B------:R-:W-:Y:S02]  /*2d1f0*/  IMAD.MOV.U32 R70, RZ, RZ, R62 ;  /* 0x000000ffff467224 */ /* 0x000fe400078e003e */
[----:B------:R-:W-:Y:S01]  /*2d200*/  IMAD.X R65, R71, 0x1, R3, P5 ;  /* 0x0000000147417824 */ /* 0x000fe200028e0603 */
[----:B------:R-:W-:Y:S01]  /*2d210*/  MOV R71, R63 ;  /* 0x0000003f00477202 */ /* 0x000fe20000000f00 */
[----:B------:R-:W-:Y:S01]  /*2d220*/  IMAD.MOV.U32 R62, RZ, RZ, R60 ;  /* 0x000000ffff3e7224 */ /* 0x000fe200078e003c */
[----:B------:R-:W-:Y:S01]  /*2d230*/  MOV R60, R58 ;  /* 0x0000003a003c7202 */ /* 0x000fe20000000f00 */
[----:B------:R-:W-:Y:S02]  /*2d240*/  IMAD.MOV.U32 R63, RZ, RZ, R61 ;  /* 0x000000ffff3f7224 */ /* 0x000fe400078e003d */
[----:B------:R-:W-:Y:S01]  /*2d250*/  IMAD.MOV.U32 R61, RZ, RZ, R59 ;  /* 0x000000ffff3d7224 */ /* 0x000fe200078e003b */
[----:B------:R-:W-:Y:S01]  /*2d260*/  MOV R59, R57 ;  /* 0x00000039003b7202 */ /* 0x000fe20000000f00 */
[----:B------:R-:W-:-:S02]  /*2d270*/  IMAD.MOV.U32 R58, RZ, RZ, R56 ;  /* 0x000000ffff3a7224 */ /* 0x000fc400078e0038 */
[----:B------:R-:W-:Y:S01]  /*2d280*/  IMAD.MOV.U32 R56, RZ, RZ, R52 ;  /* 0x000000ffff387224 */ /* 0x000fe200078e0034 */
[----:B------:R-:W-:-:S05]  /*2d290*/  IADD3 R110, P1, PT, R112, R80, RZ ;  /* 0x00000050706e7210 */ /* 0x000fca0007f3e0ff */
[----:B------:R-:W-:Y:S01]  /*2d2a0*/  IMAD.X R111, R113, 0x1, R3, P1 ;  /* 0x00000001716f7824 */ /* 0x000fe200008e0603 */
[----:B------:R-:W-:Y:S01]  /*2d2b0*/  MOV R52, R48 ;  /* 0x0000003000347202 */ /* 0x000fe20000000f00 */
[----:B------:R-:W-:-:S03]  /*2d2c0*/  IMAD.MOV.U32 R57, RZ, RZ, R53 ;  /* 0x000000ffff397224 */ /* 0x000fc600078e0035 */
[----:B------:R-:W-:Y:S01]  /*2d2d0*/  STL.64 [R1+0xc70], R110 ;  /* 0x000c706e01007387 */ /* 0x000fe20000100a00 */
[----:B------:R-:W-:-:S03]  /*2d2e0*/  IMAD.MOV.U32 R53, RZ, RZ, R49 ;  /* 0x000000ffff357224 */ /* 0x000fc600078e0031 */
[----:B------:R-:W-:Y:S04]  /*2d2f0*/  STL.64 [R1+0xcf8], R98 ;  /* 0x000cf86201007387 */ /* 0x000fe80000100a00 */
[----:B------:R2:W-:Y:S04]  /*2d300*/  STL.64 [R1+0xd80], R74 ;  /* 0x000d804a01007387 */ /* 0x0005e80000100a00 */
[----:B------:R3:W-:Y:S04]  /*2d310*/  STL.64 [R1+0xe00], R64 ;  /* 0x000e004001007387 */ /* 0x0007e80000100a00 */
[----:B------:R-:W4:Y:S04]  /*2d320*/  LDL.LU.64 R48, [R1+0x278] ;  /* 0x0002780001307983 */ /* 0x000f280000300a00 */
[----:B------:R-:W4:Y:S01]  /*2d330*/  LDL.LU.64 R112, [R1+0x450] ;  /* 0x0004500001707983 */ /* 0x000f220000300a00 */
[----:B------:R-:W-:-:S02]  /*2d340*/  IADD3 R106, P3, PT, R108, R80, RZ ;  /* 0x000000506c6a7210 */ /* 0x000fc40007f7e0ff */
[-C--:B--2---:R-:W-:Y:S01]  /*2d350*/  IADD3 R74, P4, PT, R102, R80.reuse, RZ ;  /* 0x00000050664a7210 */ /* 0x084fe20007f9e0ff */
[----:B------:R-:W2:Y:S01]  /*2d360*/  LDL.LU.64 R98, [R1+0x508] ;  /* 0x0005080001627983 */ /* 0x000ea20000300a00 */
[-C--:B---3--:R-:W-:Y:S02]  /*2d370*/  IADD3 R64, P5, PT, R68, R80.reuse, RZ ;  /* 0x0000005044407210 */ /* 0x088fe40007fbe0ff */
[----:B------:R-:W-:Y:S01]  /*2d380*/  IADD3.X R107, PT, PT, R109, R3, RZ, P3, !PT ;  /* 0x000000036d6b7210 */ /* 0x000fe20001ffe4ff */
[--C-:B------:R-:W-:Y:S01]  /*2d390*/  IMAD.X R75, R103, 0x1, R3.reuse, P4 ;  /* 0x00000001674b7824 */ /* 0x100fe200020e0603 */
[----:B------:R-:W3:Y:S01]  /*2d3a0*/  LDL.LU.64 R96, [R1+0x4c8] ;  /* 0x0004c80001607983 */ /* 0x000ee20000300a00 */
[----:B------:R-:W-:Y:S01]  /*2d3b0*/  IMAD.X R65, R69, 0x1, R3, P5 ;  /* 0x0000000145417824 */ /* 0x000fe200028e0603 */
[----:B----4-:R-:W-:-:S05]  /*2d3c0*/  IADD3 R110, P1, PT, R112, R80, RZ ;  /* 0x00000050706e7210 */ /* 0x010fca0007f3e0ff */
[----:B------:R-:W-:-:S05]  /*2d3d0*/  IMAD.X R111, R113, 0x1, R3, P1 ;  /* 0x00000001716f7824 */ /* 0x000fca00008e0603 */
[----:B------:R-:W-:Y:S04]  /*2d3e0*/  STL.64 [R1+0xe88], R110 ;  /* 0x000e886e01007387 */ /* 0x000fe80000100a00 */
[----:B------:R4:W-:Y:S04]  /*2d3f0*/  STL.64 [R1+0xf08], R106 ;  /* 0x000f086a01007387 */ /* 0x0009e80000100a00 */
[----:B------:R1:W-:Y:S04]  /*2d400*/  STL.64 [R1+0xf90], R74 ;  /* 0x000f904a01007387 */ /* 0x0003e80000100a00 */
[----:B------:R2:W-:Y:S04]  /*2d410*/  STL.64 [R1+0x1008], R64 ;  /* 0x0010084001007387 */ /* 0x0005e80000100a00 */
[----:B----4-:R-:W4:Y:S01]  /*2d420*/  LDL.LU.64 R106, [R1+0x350] ;  /* 0x00035000016a7983 */ /* 0x010f220000300a00 */
[----:B------:R-:W-:-:S05]  /*2d430*/  IADD3 R68, P3, PT, R78, R80, RZ ;  /* 0x000000504e447210 */ /* 0x000fca0007f7e0ff */
[----:B------:R-:W-:Y:S01]  /*2d440*/  IMAD.X R69, R79, 0x1, R3, P3 ;  /* 0x000000014f457824 */ /* 0x000fe200018e0603 */
[-C--:B-1----:R-:W-:Y:S02]  /*2d450*/  IADD3 R74, P4, PT, R104, R80.reuse, RZ ;  /* 0x00000050684a7210 */ /* 0x082fe40007f9e0ff */
[----:B--2---:R-:W-:-:S03]  /*2d460*/  IADD3 R64, P5, PT, R66, R80, RZ ;  /* 0x0000005042407210 */ /* 0x004fc60007fbe0ff */
[----:B------:R-:W-:Y:S01]  /*2d470*/  IMAD.X R75, R105, 0x1, R3, P4 ;  /* 0x00000001694b7824 */ /* 0x000fe200020e0603 */
[----:B------:R-:W-:Y:S02]  /*2d480*/  IADD3.X R65, PT, PT, R67, R3, RZ, P5, !PT ;  /* 0x0000000343417210 */ /* 0x000fe40002ffe4ff */
[----:B----4-:R-:W-:-:S04]  /*2d490*/  IADD3 R102, P1, PT, R106, R80, RZ ;  /* 0x000000506a667210 */ /* 0x010fc80007f3e0ff */
[----:B------:R-:W-:-:S05]  /*2d4a0*/  IADD3.X R103, PT, PT, R107, R3, RZ, P1, !PT ;  /* 0x000000036b677210 */ /* 0x000fca0000ffe4ff */
[----:B------:R-:W-:Y:S04]  /*2d4b0*/  STL.64 [R1+0x1040], R102 ;  /* 0x0010406601007387 */ /* 0x000fe80000100a00 */
[----:B------:R1:W-:Y:S02]  /*2d4c0*/  STL.64 [R1+0x1078], R68 ;  /* 0x0010784401007387 */ /* 0x0003e40000100a00 */
[----:B-1----:R-:W-:Y:S01]  /*2d4d0*/  IMAD.MOV.U32 R68, RZ, RZ, R62 ;  /* 0x000000ffff447224 */ /* 0x002fe200078e003e */
[----:B------:R-:W-:Y:S01]  /*2d4e0*/  MOV R69, R63 ;  /* 0x0000003f00457202 */ /* 0x000fe20000000f00 */
[----:B------:R-:W-:Y:S01]  /*2d4f0*/  IMAD.MOV.U32 R62, RZ, RZ, R60 ;  /* 0x000000ffff3e7224 */ /* 0x000fe200078e003c */
[----:B------:R-:W-:Y:S01]  /*2d500*/  MOV R60, R58 ;  /* 0x0000003a003c7202 */ /* 0x000fe20000000f00 */
[----:B------:R-:W-:-:S02]  /*2d510*/  IMAD.MOV.U32 R63, RZ, RZ, R61 ;  /* 0x000000ffff3f7224 */ /* 0x000fc400078e003d */
[----:B------:R-:W-:Y:S01]  /*2d520*/  IMAD.MOV.U32 R61, RZ, RZ, R59 ;  /* 0x000000ffff3d7224 */ /* 0x000fe200078e003b */
[----:B------:R-:W-:Y:S01]  /*2d530*/  MOV R59, R57 ;  /* 0x00000039003b7202 */ /* 0x000fe20000000f00 */
[----:B------:R-:W-:Y:S02]  /*2d540*/  IMAD.MOV.U32 R58, RZ, RZ, R56 ;  /* 0x000000ffff3a7224 */ /* 0x000fe400078e0038 */
[----:B------:R-:W-:Y:S01]  /*2d550*/  IMAD.MOV.U32 R56, RZ, RZ, R54 ;  /* 0x000000ffff387224 */ /* 0x000fe200078e0036 */
[----:B------:R-:W-:Y:S01]  /*2d560*/  MOV R54, R52 ;  /* 0x0000003400367202 */ /* 0x000fe20000000f00 */
[----:B------:R-:W-:Y:S02]  /*2d570*/  IMAD.MOV.U32 R57, RZ, RZ, R55 ;  /* 0x000000ffff397224 */ /* 0x000fe400078e0037 */
[----:B------:R-:W-:Y:S01]  /*2d580*/  IMAD.MOV.U32 R55, RZ, RZ, R53 ;  /* 0x000000ffff377224 */ /* 0x000fe200078e0035 */
[----:B------:R-:W-:Y:S01]  /*2d590*/  MOV R53, R51 ;  /* 0x0000003300357202 */ /* 0x000fe20000000f00 */
[----:B------:R-:W-:-:S02]  /*2d5a0*/  IMAD.MOV.U32 R52, RZ, RZ, R50 ;  /* 0x000000ffff347224 */ /* 0x000fc400078e0032 */
[----:B------:R-:W-:Y:S01]  /*2d5b0*/  IMAD.MOV.U32 R50, RZ, RZ, R46 ;  /* 0x000000ffff327224 */ /* 0x000fe200078e002e */
[----:B------:R-:W-:Y:S01]  /*2d5c0*/  MOV R46, R38 ;  /* 0x00000026002e7202 */ /* 0x000fe20000000f00 */
[----:B------:R-:W-:Y:S02]  /*2d5d0*/  IMAD.MOV.U32 R51, RZ, RZ, R47 ;  /* 0x000000ffff337224 */ /* 0x000fe400078e002f */
[----:B------:R-:W-:Y:S02]  /*2d5e0*/  IMAD.MOV.U32 R47, RZ, RZ, R39 ;  /* 0x000000ffff2f7224 */ /* 0x000fe400078e0027 */
[----:B------:R-:W2:Y:S04]  /*2d5f0*/  LDL.LU.64 R38, [R1+0x420] ;  /* 0x0004200001267983 */ /* 0x000ea80000300a00 */
[----:B------:R-:W4:Y:S04]  /*2d600*/  LDL.LU.64 R102, [R1+0x408] ;  /* 0x0004080001667983 */ /* 0x000f280000300a00 */
[----:B------:R-:W2:Y:S04]  /*2d610*/  LDL.LU.64 R78, [R1+0x3c8] ;  /* 0x0003c800014e7983 */ /* 0x000ea80000300a00 */
[----:B------:R1:W-:Y:S04]  /*2d620*/  STL.64 [R1+0x10b0], R74 ;  /* 0x0010b04a01007387 */ /* 0x0003e80000100a00 */
[----:B------:R3:W-:Y:S04]  /*2d630*/  STL.64 [R1+0x10e0], R64 ;  /* 0x0010e04001007387 */ /* 0x0007e80000100a00 */
[----:B------:R-:W2:Y:S01]  /*2d640*/  LDL.LU.64 R106, [R1+0x250] ;  /* 0x00025000016a7983 */ /* 0x000ea20000300a00 */
[----:B------:R-:W-:-:S05]  /*2d650*/  IADD3 R66, P3, PT, R76, R80, RZ ;  /* 0x000000504c427210 */ /* 0x000fca0007f7e0ff */
[----:B------:R-:W-:Y:S01]  /*2d660*/  IMAD.X R67, R77, 0x1, R3, P3 ;  /* 0x000000014d437824 */ /* 0x000fe200018e0603 */
[-C--:B-1----:R-:W-:Y:S02]  /*2d670*/  IADD3 R74, P4, PT, R100, R80.reuse, RZ ;  /* 0x00000050644a7210 */ /* 0x082fe40007f9e0ff */
[----:B---3--:R-:W-:-:S03]  /*2d680*/  IADD3 R64, P5, PT, R72, R80, RZ ;  /* 0x0000005048407210 */ /* 0x008fc60007fbe0ff */
[--C-:B------:R-:W-:Y:S02]  /*2d690*/  IMAD.X R75, R101, 0x1, R3.reuse, P4 ;  /* 0x00000001654b7824 */ /* 0x100fe400020e0603 */
[----:B------:R-:W-:Y:S01]  /*2d6a0*/  IMAD.X R65, R73, 0x1, R3, P5 ;  /* 0x0000000149417824 */ /* 0x000fe200028e0603 */
[----:B--2---:R-:W-:-:S05]  /*2d6b0*/  IADD3 R104, P1, PT, R106, R80, RZ ;  /* 0x000000506a687210 */ /* 0x004fca0007f3e0ff */
[----:B------:R-:W-:-:S05]  /*2d6c0*/  IMAD.X R105, R107, 0x1, R3, P1 ;  /* 0x000000016b697824 */ /* 0x000fca00008e0603 */
[----:B------:R-:W-:Y:S04]  /*2d6d0*/  STL.64 [R1+0x1108], R104 ;  /* 0x0011086801007387 */ /* 0x000fe80000100a00 */
[----:B------:R1:W-:Y:S02]  /*2d6e0*/  STL.64 [R1+0x1128], R66 ;  /* 0x0011284201007387 */ /* 0x0003e40000100a00 */
[----:B-1----:R-:W-:Y:S01]  /*2d6f0*/  MOV R66, R62 ;  /* 0x0000003e00427202 */ /* 0x002fe20000000f00 */
        /* <DEDUP_REMOVED lines=15> */
[----:B------:R-:W2:Y:S04]  /*2d7f0*/  LDL.LU.64 R42, [R1+0x2e0] ;  /* 0x0002e000012a7983 */ /* 0x000ea80000300a00 */
[----:B------:R-:W3:Y:S04]  /*2d800*/  LDL.LU.64 R106, [R1+0x308] ;  /* 0x00030800016a7983 */ /* 0x000ee80000300a00 */
[----:B------:R-:W2:Y:S04]  /*2d810*/  LDL.LU.64 R76, [R1+0x2c8] ;  /* 0x0002c800014c7983 */ /* 0x000ea80000300a00 */
[----:B------:R-:W-:Y:S04]  /*2d820*/  STL.64 [R1+0x1140], R74 ;  /* 0x0011404a01007387 */ /* 0x000fe80000100a00 */
[----:B------:R1:W-:Y:S04]  /*2d830*/  STL.64 [R1+0x1150], R64 ;  /* 0x0011504001007387 */ /* 0x0003e80000100a00 */
[----:B------:R-:W2:Y:S01]  /*2d840*/  LDL.LU.64 R104, [R1+0x548] ;  /* 0x0005480001687983 */ /* 0x000ea20000300a00 */
[----:B------:R-:W-:-:S05]  /*2d850*/  IADD3 R72, P3, PT, R98, R80, RZ ;  /* 0x0000005062487210 */ /* 0x000fca0007f7e0ff */
[----:B------:R-:W-:Y:S01]  /*2d860*/  IMAD.X R73, R99, 0x1, R3, P3 ;  /* 0x0000000163497824 */ /* 0x000fe200018e0603 */
[-C--:B-1----:R-:W-:Y:S02]  /*2d870*/  IADD3 R64, P5, PT, R70, R80.reuse, RZ ;  /* 0x0000005046407210 */ /* 0x082fe40007fbe0ff */
[----:B------:R-:W-:Y:S02]  /*2d880*/  IADD3 R74, P4, PT, R96, R80, RZ ;  /* 0x00000050604a7210 */ /* 0x000fe40007f9e0ff */
[----:B------:R-:W-:-:S03]  /*2d890*/  IADD3.X R65, PT, PT, R71, R3, RZ, P5, !PT ;  /* 0x0000000347417210 */ /* 0x000fc60002ffe4ff */
[----:B------:R-:W-:Y:S01]  /*2d8a0*/  IMAD.X R75, R97, 0x1, R3, P4 ;  /* 0x00000001614b7824 */ /* 0x000fe200020e0603 */
[----:B--2---:R-:W-:-:S04]  /*2d8b0*/  IADD3 R100, P1, PT, R104, R80, RZ ;  /* 0x0000005068647210 */ /* 0x004fc80007f3e0ff */
        /* <DEDUP_REMOVED lines=27> */
[----:B------:R-:W2:Y:S01]  /*2da70*/  LDL.LU.64 R8, [R1+0x1a0] ;  /* 0x0001a00001087983 */ /* 0x000ea20000300a00 */
[----:B------:R-:W-:Y:S01]  /*2da80*/  IMAD.MOV.U32 R58, RZ, RZ, R46 ;  /* 0x000000ffff3a7224 */ /* 0x000fe200078e002e */
[----:B------:R-:W-:Y:S01]  /*2da90*/  MOV R46, R44 ;  /* 0x0000002c002e7202 */ /* 0x000fe20000000f00 */
        /* <DEDUP_REMOVED lines=9> */
[----:B------:R1:W-:Y:S01]  /*2db30*/  STL.64 [R1+0xd00], R74 ;  /* 0x000d004a01007387 */ /* 0x0003e20000100a00 */
[----:B------:R-:W-:Y:S01]  /*2db40*/  IMAD.MOV.U32 R31, RZ, RZ, R15 ;  /* 0x000000ffff1f7224 */ /* 0x000fe200078e000f */
[----:B------:R-:W-:Y:S01]  /*2db50*/  MOV R15, R13 ;  /* 0x0000000d000f7202 */ /* 0x000fe20000000f00 */
[----:B------:R-:W-:Y:S01]  /*2db60*/  IMAD.MOV.U32 R14, RZ, RZ, R12 ;  /* 0x000000ffff0e7224 */ /* 0x000fe200078e000c */
[----:B------:R3:W-:Y:S04]  /*2db70*/  STL.64 [R1+0xd88], R64 ;  /* 0x000d884001007387 */ /* 0x0007e80000100a00 */
[----:B------:R-:W2:Y:S04]  /*2db80*/  LDL.LU.64 R12, [R1+0x298] ;  /* 0x00029800010c7983 */ /* 0x000ea80000300a00 */
[----:B------:R-:W2:Y:S01]  /*2db90*/  LDL.LU.64 R112, [R1+0x448] ;  /* 0x0004480001707983 */ /* 0x000ea20000300a00 */
[----:B----4-:R-:W-:-:S02]  /*2dba0*/  IADD3 R98, P3, PT, R102, R80, RZ ;  /* 0x0000005066627210 */ /* 0x010fc40007f7e0ff */
[-C--:B-1----:R-:W-:Y:S01]  /*2dbb0*/  IADD3 R74, P4, PT, R78, R80.reuse, RZ ;  /* 0x000000504e4a7210 */ /* 0x082fe20007f9e0ff */
[----:B------:R-:W4:Y:S01]  /*2dbc0*/  LDL.LU.64 R96, [R1+0x500] ;  /* 0x0005000001607983 */ /* 0x000f220000300a00 */
[----:B---3--:R-:W-:Y:S01]  /*2dbd0*/  IADD3 R64, P5, PT, R68, R80, RZ ;  /* 0x0000005044407210 */ /* 0x008fe20007fbe0ff */
[--C-:B------:R-:W-:Y:S01]  /*2dbe0*/  IMAD.X R99, R103, 0x1, R3.reuse, P3 ;  /* 0x0000000167637824 */ /* 0x100fe200018e0603 */
[----:B------:R-:W-:Y:S01]  /*2dbf0*/  IADD3.X R75, PT, PT, R79, R3, RZ, P4, !PT ;  /* 0x000000034f4b7210 */ /* 0x000fe200027fe4ff */
[----:B------:R-:W3:Y:S01]  /*2dc00*/  LDL.LU.64 R100, [R1+0x4c0] ;  /* 0x0004c00001647983 */ /* 0x000ee20000300a00 */
[----:B------:R-:W-:Y:S02]  /*2dc10*/  IMAD.MOV.U32 R68, RZ, RZ, R62 ;  /* 0x000000ffff447224 */ /* 0x000fe400078e003e */
[----:B------:R-:W-:Y:S01]  /*2dc20*/  IMAD.X R65, R69, 0x1, R3, P5 ;  /* 0x0000000145417824 */ /* 0x000fe200028e0603 */
[----:B------:R-:W-:Y:S01]  /*2dc30*/  MOV R69, R63 ;  /* 0x0000003f00457202 */ /* 0x000fe20000000f00 */
[----:B------:R-:W-:Y:S01]  /*2dc40*/  IMAD.MOV.U32 R62, RZ, RZ, R60 ;  /* 0x000000ffff3e7224 */ /* 0x000fe200078e003c */
[----:B------:R-:W-:Y:S01]  /*2dc50*/  MOV R60, R58 ;  /* 0x0000003a003c7202 */ /* 0x000fe20000000f00 */
[----:B------:R-:W-:-:S02]  /*2dc60*/  IMAD.MOV.U32 R63, RZ, RZ, R61 ;  /* 0x000000ffff3f7224 */ /* 0x000fc400078e003d */
[----:B------:R-:W-:Y:S01]  /*2dc70*/  IMAD.MOV.U32 R61, RZ, RZ, R59 ;  /* 0x000000ffff3d7224 */ /* 0x000fe200078e003b */
[----:B------:R-:W-:Y:S01]  /*2dc80*/  MOV R59, R31 ;  /* 0x0000001f003b7202 */ /* 0x000fe20000000f00 */
[----:B------:R-:W-:Y:S02]  /*2dc90*/  IMAD.MOV.U32 R58, RZ, RZ, R30 ;  /* 0x000000ffff3a7224 */ /* 0x000fe400078e001e */
[----:B------:R-:W-:Y:S02]  /*2dca0*/  IMAD.MOV.U32 R30, RZ, RZ, R24 ;  /* 0x000000ffff1e7224 */ /* 0x000fe400078e0018 */
[----:B------:R-:W-:Y:S01]  /*2dcb0*/  IMAD.MOV.U32 R31, RZ, RZ, R25 ;  /* 0x000000ffff1f7224 */ /* 0x000fe200078e0019 */
[----:B--2---:R-:W-:-:S05]  /*2dcc0*/  IADD3 R110, P1, PT, R112, R80, RZ ;  /* 0x00000050706e7210 */ /* 0x004fca0007f3e0ff */
[----:B------:R-:W-:-:S05]  /*2dcd0*/  IMAD.X R111, R113, 0x1, R3, P1 ;  /* 0x00000001716f7824 */ /* 0x000fca00008e0603 */
[----:B------:R-:W-:Y:S04]  /*2dce0*/  STL.64 [R1+0xe10], R110 ;  /* 0x000e106e01007387 */ /* 0x000fe80000100a00 */
[----:B------:R1:W-:Y:S04]  /*2dcf0*/  STL.64 [R1+0xe90], R98 ;  /* 0x000e906201007387 */ /* 0x0003e80000100a00 */
[----:B------:R2:W-:Y:S04]  /*2dd00*/  STL.64 [R1+0xf18], R74 ;  /* 0x000f184a01007387 */ /* 0x0005e80000100a00 */
[----:B------:R3:W-:Y:S04]  /*2dd10*/  STL.64 [R1+0xf98], R64 ;  /* 0x000f984001007387 */ /* 0x0007e80000100a00 */
[----:B------:R-:W4:Y:S04]  /*2dd20*/  LDL.LU.64 R24, [R1+0x398] ;  /* 0x0003980001187983 */ /* 0x000f280000300a00 */
[----:B------:R-:W4:Y:S01]  /*2dd30*/  LDL.LU.64 R112, [R1+0x348] ;  /* 0x0003480001707983 */ /* 0x000f220000300a00 */
[----:B-1----:R-:W-:-:S02]  /*2dd40*/  IADD3 R98, P3, PT, R106, R80, RZ ;  /* 0x000000506a627210 */ /* 0x002fc40007f7e0ff */
[-C--:B--2---:R-:W-:Y:S01]  /*2dd50*/  IADD3 R74, P4, PT, R76, R80.reuse, RZ ;  /* 0x000000504c4a7210 */ /* 0x084fe20007f9e0ff */
[----:B------:R-:W2:Y:S01]  /*2dd60*/  LDL.LU.64 R78, [R1+0x400] ;  /* 0x00040000014e7983 */ /* 0x000ea20000300a00 */
[----:B---3--:R-:W-:Y:S01]  /*2dd70*/  IADD3 R64, P5, PT, R66, R80, RZ ;  /* 0x0000005042407210 */ /* 0x008fe20007fbe0ff */
[--C-:B------:R-:W-:Y:S02]  /*2dd80*/  IMAD.X R99, R107, 0x1, R3.reuse, P3 ;  /* 0x000000016b637824 */ /* 0x100fe400018e0603 */
[----:B------:R-:W-:Y:S01]  /*2dd90*/  IMAD.X R75, R77, 0x1, R3, P4 ;  /* 0x000000014d4b7824 */ /* 0x000fe200020e0603 */
[----:B------:R-:W-:Y:S01]  /*2dda0*/  IADD3.X R65, PT, PT, R67, R3, RZ, P5, !PT ;  /* 0x0000000343417210 */ /* 0x000fe20002ffe4ff */
[----:B------:R-:W-:Y:S01]  /*2ddb0*/  IMAD.MOV.U32 R66, RZ, RZ, R62 ;  /* 0x000000ffff427224 */ /* 0x000fe200078e003e */
[----:B------:R-:W3:Y:S01]  /*2ddc0*/  LDL.LU.64 R102, [R1+0x3c0] ;  /* 0x0003c00001667983 */ /* 0x000ee20000300a00 */
[----:B------:R-:W-:Y:S01]  /*2ddd0*/  IMAD.MOV.U32 R67, RZ, RZ, R63 ;  /* 0x000000ffff437224 */ /* 0x000fe200078e003f */
        /* <DEDUP_REMOVED lines=9> */
[----:B------:R-:W-:Y:S01]  /*2de70*/  IMAD.MOV.U32 R48, RZ, RZ, R14 ;  /* 0x000000ffff307224 */ /* 0x000fe200078e000e */
[----:B----4-:R-:W-:-:S04]  /*2de80*/  IADD3 R110, P1, PT, R112, R80, RZ ;  /* 0x00000050706e7210 */ /* 0x010fc80007f3e0ff */
[----:B------:R-:W-:-:S05]  /*2de90*/  IADD3.X R111, PT, PT, R113, R3, RZ, P1, !PT ;  /* 0x00000003716f7210 */ /* 0x000fca0000ffe4ff */
[----:B------:R-:W-:Y:S04]  /*2dea0*/  STL.64 [R1+0x1010], R110 ;  /* 0x0010106e01007387 */ /* 0x000fe80000100a00 */
[----:B------:R-:W-:Y:S04]  /*2deb0*/  STL.64 [R1+0x1048], R98 ;  /* 0x0010486201007387 */ /* 0x000fe80000100a00 */
[----:B------:R1:W-:Y:S04]  /*2dec0*/  STL.64 [R1+0x1080], R74 ;  /* 0x0010804a01007387 */ /* 0x0003e80000100a00 */
[----:B------:R4:W-:Y:S04]  /*2ded0*/  STL.64 [R1+0x10b8], R64 ;  /* 0x0010b84001007387 */ /* 0x0009e80000100a00 */
[----:B------:R-:W2:Y:S04]  /*2dee0*/  LDL.LU.64 R14, [R1+0x4a0] ;  /* 0x0004a000010e7983 */ /* 0x000ea80000300a00 */
[----:B------:R-:W2:Y:S01]  /*2def0*/  LDL.LU.64 R112, [R1+0x248] ;  /* 0x0002480001707983 */ /* 0x000ea20000300a00 */
[----:B------:R-:W-:-:S02]  /*2df00*/  IADD3 R106, P3, PT, R108, R80, RZ ;  /* 0x000000506c6a7210 */ /* 0x000fc40007f7e0ff */
[-C--:B-1----:R-:W-:Y:S01]  /*2df10*/  IADD3 R74, P4, PT, R104, R80.reuse, RZ ;  /* 0x00000050684a7210 */ /* 0x082fe20007f9e0ff */
[----:B------:R-:W3:Y:S01]  /*2df20*/  LDL.LU.64 R76, [R1+0x300] ;  /* 0x00030000014c7983 */ /* 0x000ee20000300a00 */
[-C--:B----4-:R-:W-:Y:S01]  /*2df30*/  IADD3 R64, P5, PT, R72, R80.reuse, RZ ;  /* 0x0000005048407210 */ /* 0x090fe20007fbe0ff */
[--C-:B------:R-:W-:Y:S01]  /*2df40*/  IMAD.X R107, R109, 0x1, R3.reuse, P3 ;  /* 0x000000016d6b7824 */ /* 0x100fe200018e0603 */
[----:B------:R-:W-:Y:S01]  /*2df50*/  IADD3.X R75, PT, PT, R105, R3, RZ, P4, !PT ;  /* 0x00000003694b7210 */ /* 0x000fe200027fe4ff */
[----:B------:R-:W4:Y:S02]  /*2df60*/  LDL.LU.64 R98, [R1+0x2c0] ;  /* 0x0002c00001627983 */ /* 0x000f240000300a00 */
[----:B------:R-:W-:Y:S01]  /*2df70*/  IMAD.X R65, R73, 0x1, R3, P5 ;  /* 0x0000000149417824 */ /* 0x000fe200028e0603 */
[----:B--2---:R-:W-:-:S05]  /*2df80*/  IADD3 R110, P1, PT, R112, R80, RZ ;  /* 0x00000050706e7210 */ /* 0x004fca0007f3e0ff */
[----:B------:R-:W-:-:S05]  /*2df90*/  IMAD.X R111, R113, 0x1, R3, P1 ;  /* 0x00000001716f7824 */ /* 0x000fca00008e0603 */
[----:B------:R-:W-:Y:S04]  /*2dfa0*/  STL.64 [R1+0x10e8], R110 ;  /* 0x0010e86e01007387 */ /* 0x000fe80000100a00 */
[----:B------:R1:W-:Y:S04]  /*2dfb0*/  STL.64 [R1+0x1110], R106 ;  /* 0x0011106a01007387 */ /* 0x0003e80000100a00 */
[----:B------:R2:W-:Y:S04]  /*2dfc0*/  STL.64 [R1+0x1130], R74 ;  /* 0x0011304a01007387 */ /* 0x0005e80000100a00 */
[----:B------:R3:W-:Y:S04]  /*2dfd0*/  STL.64 [R1+0x1148], R64 ;  /* 0x0011484001007387 */ /* 0x0007e80000100a00 */
[----:B-1----:R-:W4:Y:S01]  /*2dfe0*/  LDL.LU.64 R106, [R1+0x540] ;  /* 0x00054000016a7983 */ /* 0x002f220000300a00 */
[----:B------:R-:W-:-:S04]  /*2dff0*/  IADD3 R72, P3, PT, R96, R80, RZ ;  /* 0x0000005060487210 */ /* 0x000fc80007f7e0ff */
[----:B------:R-:W-:Y:S02]  /*2e000*/  IADD3.X R73, PT, PT, R97, R3, RZ, P3, !PT ;  /* 0x0000000361497210 */ /* 0x000fe40001ffe4ff */
[-C--:B--2---:R-:W-:Y:S02]  /*2e010*/  IADD3 R74, P4, PT, R100, R80.reuse, RZ ;  /* 0x00000050644a7210 */ /* 0x084fe40007f9e0ff */
[----:B---3--:R-:W-:-:S03]  /*2e020*/  IADD3 R64, P5, PT, R70, R80, RZ ;  /* 0x0000005046407210 */ /* 0x008fc60007fbe0ff */
[----:B------:R-:W-:Y:S01]  /*2e030*/  IMAD.X R75, R101, 0x1, R3, P4 ;  /* 0x00000001654b7824 */ /* 0x000fe200020e0603 */
[----:B------:R-:W-:Y:S02]  /*2e040*/  IADD3.X R65, PT, PT, R71, R3, RZ, P5, !PT ;  /* 0x0000000347417210 */ /* 0x000fe40002ffe4ff */
[----:B----4-:R-:W-:-:S05]  /*2e050*/  IADD3 R104, P1, PT, R106, R80, RZ ;  /* 0x000000506a687210 */ /* 0x010fca0007f3e0ff */
[----:B------:R-:W-:-:S05]  /*2e060*/  IMAD.X R105, R107, 0x1, R3, P1 ;  /* 0x000000016b697824 */ /* 0x000fca00008e0603 */
[----:B------:R-:W-:Y:S04]  /*2e070*/  STL.64 [R1+0xbc0], R104 ;  /* 0x000bc06801007387 */ /* 0x000fe80000100a00 */
[----:B------:R1:W-:Y:S02]  /*2e080*/  STL.64 [R1+0xc08], R72 ;  /* 0x000c084801007387 */ /* 0x0003e40000100a00 */
[----:B-1----:R-:W-:Y:S01]  /*2e090*/  IMAD.MOV.U32 R72, RZ, RZ, R62 ;  /* 0x000000ffff487224 */ /* 0x002fe200078e003e */
        /* <DEDUP_REMOVED lines=10> */
[----:B------:R-:W3:Y:S04]  /*2e140*/  LDL.LU.64 R106, [R1+0x200] ;  /* 0x00020000016a7983 */ /* 0x000ee80000300a00 */
[----:B------:R-:W4:Y:S04]  /*2e150*/  LDL.LU.64 R96, [R1+0x1c0] ;  /* 0x0001c00001607983 */ /* 0x000f280000300a00 */
[----:B------:R1:W-:Y:S04]  /*2e160*/  STL.64 [R1+0xc88], R74 ;  /* 0x000c884a01007387 */ /* 0x0003e80000100a00 */
        /* <DEDUP_REMOVED lines=23> */
[----:B------:R-:W-:Y:S02]  /*2e2e0*/  IMAD.MOV.U32 R55, RZ, RZ, R37 ;  /* 0x000000ffff377224 */ /* 0x000fe400078e0025 */
[----:B------:R-:W2:Y:S04]  /*2e2f0*/  LDL.LU.64 R36, [R1+0x370] ;  /* 0x0003700001247983 */ /* 0x000ea80000300a00 */
[----:B------:R-:W2:Y:S04]  /*2e300*/  LDL.LU.64 R100, [R1+0x4f8] ;  /* 0x0004f80001647983 */ /* 0x000ea80000300a00 */
[----:B------:R-:W2:Y:S04]  /*2e310*/  LDL.LU.64 R78, [R1+0x4b8] ;  /* 0x0004b800014e7983 */ /* 0x000ea80000300a00 */
[----:B------:R-:W-:Y:S04]  /*2e320*/  STL.64 [R1+0xea0], R74 ;  /* 0x000ea04a01007387 */ /* 0x000fe80000100a00 */
[----:B------:R-:W-:Y:S04]  /*2e330*/  STL.64 [R1+0xf28], R64 ;  /* 0x000f284001007387 */ /* 0x000fe80000100a00 */
[----:B------:R-:W2:Y:S01]  /*2e340*/  LDL.LU.64 R104, [R1+0x340] ;  /* 0x0003400001687983 */ /* 0x000ea20000300a00 */
[----:B------:R-:W-:-:S04]  /*2e350*/  IADD3 R68, P3, PT, R76, R80, RZ ;  /* 0x000000504c447210 */ /* 0x000fc80007f7e0ff */
[----:B------:R-:W-:Y:S02]  /*2e360*/  IADD3.X R69, PT, PT, R77, R3, RZ, P3, !PT ;  /* 0x000000034d457210 */ /* 0x000fe40001ffe4ff */
[----:B--2---:R-:W-:-:S05]  /*2e370*/  IADD3 R102, P1, PT, R104, R80, RZ ;  /* 0x0000005068667210 */ /* 0x004fca0007f3e0ff */
        /* <DEDUP_REMOVED lines=15> */
[----:B------:R-:W-:Y:S02]  /*2e470*/  IMAD.MOV.U32 R30, RZ, RZ, R22 ;  /* 0x000000ffff1e7224 */ /* 0x000fe400078e0016 */
[----:B------:R-:W-:-:S02]  /*2e480*/  IMAD.MOV.U32 R31, RZ, RZ, R23 ;  /* 0x000000ffff1f7224 */ /* 0x000fc400078e0017 */
[----:B------:R-:W2:Y:S01]  /*2e490*/  LDL.LU.64 R22, [R1+0x218] ;  /* 0x0002180001167983 */ /* 0x000ea20000300a00 */
[-C--:B------:R-:W-:Y:S02]  /*2e4a0*/  IADD3 R64, P5, PT, R66, R80.reuse, RZ ;  /* 0x0000005042407210 */ /* 0x080fe40007fbe0ff */
[----:B------:R-:W-:Y:S01]  /*2e4b0*/  IADD3 R74, P4, PT, R98, R80, RZ ;  /* 0x00000050624a7210 */ /* 0x000fe20007f9e0ff */
[----:B------:R-:W-:Y:S01]  /*2e4c0*/  IMAD.MOV.U32 R66, RZ, RZ, R62 ;  /* 0x000000ffff427224 */ /* 0x000fe200078e003e */
[----:B------:R-:W3:Y:S01]  /*2e4d0*/  LDL.LU.64 R104, [R1+0x3f8] ;  /* 0x0003f80001687983 */ /* 0x000ee20000300a00 */
[----:B------:R-:W-:Y:S01]  /*2e4e0*/  IMAD.X R65, R67, 0x1, R3, P5 ;  /* 0x0000000143417824 */ /* 0x000fe200028e0603 */
[----:B------:R-:W-:Y:S01]  /*2e4f0*/  IADD3.X R75, PT, PT, R99, R3, RZ, P4, !PT ;  /* 0x00000003634b7210 */ /* 0x000fe200027fe4ff */
[----:B------:R-:W-:Y:S01]  /*2e500*/  IMAD.MOV.U32 R62, RZ, RZ, R60 ;  /* 0x000000ffff3e7224 */ /* 0x000fe200078e003c */
[----:B------:R-:W-:Y:S01]  /*2e510*/  MOV R67, R63 ;  /* 0x0000003f00437202 */ /* 0x000fe20000000f00 */
[----:B------:R-:W-:Y:S01]  /*2e520*/  IMAD.MOV.U32 R63, RZ, RZ, R61 ;  /* 0x000000ffff3f7224 */ /* 0x000fe200078e003d */
[----:B------:R-:W-:Y:S01]  /*2e530*/  MOV R60, R58 ;  /* 0x0000003a003c7202 */ /* 0x000fe20000000f00 */
[----:B------:R-:W-:Y:S01]  /*2e540*/  IMAD.MOV.U32 R61, RZ, RZ, R59 ;  /* 0x000000ffff3d7224 */ /* 0x000fe200078e003b */
[----:B------:R-:W-:Y:S01]  /*2e550*/  MOV R59, R55 ;  /* 0x00000037003b7202 */ /* 0x000fe20000000f00 */
[----:B------:R-:W-:Y:S01]  /*2e560*/  IMAD.MOV.U32 R58, RZ, RZ, R54 ;  /* 0x000000ffff3a7224 */ /* 0x000fe200078e0036 */
[----:B------:R-:W4:Y:S01]  /*2e570*/  LDL.LU.64 R76, [R1+0x3b8] ;  /* 0x0003b800014c7983 */ /* 0x000f220000300a00 */
[----:B------:R-:W-:-:S02]  /*2e580*/  IMAD.MOV.U32 R54, RZ, RZ, R30 ;  /* 0x000000ffff367224 */ /* 0x000fc400078e001e */
[----:B------:R-:W-:Y:S01]  /*2e590*/  IMAD.MOV.U32 R55, RZ, RZ, R31 ;  /* 0x000000ffff377224 */ /* 0x000fe200078e001f */
[----:B------:R4:W-:Y:S04]  /*2e5a0*/  STL.64 [R1+0x1050], R74 ;  /* 0x0010504a01007387 */ /* 0x0009e80000100a00 */
[----:B------:R1:W-:Y:S01]  /*2e5b0*/  STL.64 [R1+0x1088], R64 ;  /* 0x0010884001007387 */ /* 0x0003e20000100a00 */
[----:B--2---:R-:W-:Y:S01]  /*2e5c0*/  MOV R30, R22 ;  /* 0x00000016001e7202 */ /* 0x004fe20000000f00 */
[----:B------:R-:W-:Y:S01]  /*2e5d0*/  IMAD.MOV.U32 R31, RZ, RZ, R23 ;  /* 0x000000ffff1f7224 */ /* 0x000fe200078e0017 */
[----:B------:R-:W-:Y:S01]  /*2e5e0*/  MOV R23, R13 ;  /* 0x0000000d00177202 */ /* 0x000fe20000000f00 */
[----:B------:R-:W-:Y:S02]  /*2e5f0*/  IMAD.MOV.U32 R22, RZ, RZ, R12 ;  /* 0x000000ffff167224 */ /* 0x000fe400078e000c */
[----:B------:R-:W2:Y:S04]  /*2e600*/  LDL.LU.64 R12, [R1+0x2d8] ;  /* 0x0002d800010c7983 */ /* 0x000ea80000300a00 */
[----:B------:R-:W2:Y:S01]  /*2e610*/  LDL.LU.64 R112, [R1+0x240] ;  /* 0x0002400001707983 */ /* 0x000ea20000300a00 */
[----:B---3--:R-:W-:-:S02]  /*2e620*/  IADD3 R102, P3, PT, R106, R80, RZ ;  /* 0x000000506a667210 */ /* 0x008fc40007f7e0ff */
[-C--:B----4-:R-:W-:Y:S01]  /*2e630*/  IADD3 R74, P4, PT, R96, R80.reuse, RZ ;  /* 0x00000050604a7210 */ /* 0x090fe20007f9e0ff */
[----:B------:R-:W3:Y:S01]  /*2e640*/  LDL.LU.64 R108, [R1+0x2f8] ;  /* 0x0002f800016c7983 */ /* 0x000ee20000300a00 */
[-C--:B-1----:R-:W-:Y:S01]  /*2e650*/  IADD3 R64, P5, PT, R72, R80.reuse, RZ ;  /* 0x0000005048407210 */ /* 0x082fe20007fbe0ff */
[--C-:B------:R-:W-:Y:S01]  /*2e660*/  IMAD.X R103, R107, 0x1, R3.reuse, P3 ;  /* 0x000000016b677824 */ /* 0x100fe200018e0603 */
[----:B------:R-:W-:Y:S01]  /*2e670*/  IADD3.X R75, PT, PT, R97, R3, RZ, P4, !PT ;  /* 0x00000003614b7210 */ /* 0x000fe200027fe4ff */
[----:B------:R-:W4:Y:S02]  /*2e680*/  LDL.LU.64 R98, [R1+0x2b8] ;  /* 0x0002b80001627983 */ /* 0x000f240000300a00 */
[----:B------:R-:W-:Y:S01]  /*2e690*/  IMAD.X R65, R73, 0x1, R3, P5 ;  /* 0x0000000149417824 */ /* 0x000fe200028e0603 */
[----:B--2---:R-:W-:-:S05]  /*2e6a0*/  IADD3 R110, P1, PT, R112, R80, RZ ;  /* 0x00000050706e7210 */ /* 0x004fca0007f3e0ff */
[----:B------:R-:W-:-:S05]  /*2e6b0*/  IMAD.X R111, R113, 0x1, R3, P1 ;  /* 0x00000001716f7824 */ /* 0x000fca00008e0603 */
[----:B------:R-:W-:Y:S04]  /*2e6c0*/  STL.64 [R1+0x10c0], R110 ;  /* 0x0010c06e01007387 */ /* 0x000fe80000100a00 */
[----:B------:R-:W-:Y:S04]  /*2e6d0*/  STL.64 [R1+0x10f0], R102 ;  /* 0x0010f06601007387 */ /* 0x000fe80000100a00 */
[----:B------:R-:W-:Y:S04]  /*2e6e0*/  STL.64 [R1+0x1118], R74 ;  /* 0x0011184a01007387 */ /* 0x000fe80000100a00 */
[----:B------:R1:W-:Y:S04]  /*2e6f0*/  STL.64 [R1+0x1138], R64 ;  /* 0x0011384001007387 */ /* 0x0003e80000100a00 */
[----:B------:R-:W2:Y:S01]  /*2e700*/  LDL.LU.64 R112, [R1+0x538] ;  /* 0x0005380001707983 */ /* 0x000ea20000300a00 */
[----:B------:R-:W-:-:S02]  /*2e710*/  IADD3 R96, P3, PT, R100, R80, RZ ;  /* 0x0000005064607210 */ /* 0x000fc40007f7e0ff */
[-C--:B------:R-:W-:Y:S01]  /*2e720*/  IADD3 R72, P4, PT, R78, R80.reuse, RZ ;  /* 0x000000504e487210 */ /* 0x080fe20007f9e0ff */
[----:B------:R-:W3:Y:S01]  /*2e730*/  LDL.LU.64 R106, [R1+0x1f8] ;  /* 0x0001f800016a7983 */ /* 0x000ee20000300a00 */
[----:B------:R-:W-:Y:S02]  /*2e740*/  IADD3.X R97, PT, PT, R101, R3, RZ, P3, !PT ;  /* 0x0000000365617210 */ /* 0x000fe40001ffe4ff */
[----:B-1----:R-:W-:Y:S01]  /*2e750*/  IADD3 R64, P5, PT, R70, R80, RZ ;  /* 0x0000005046407210 */ /* 0x002fe20007fbe0ff */
[--C-:B------:R-:W-:Y:S01]  /*2e760*/  IMAD.X R73, R79, 0x1, R3.reuse, P4 ;  /* 0x000000014f497824 */ /* 0x100fe200020e0603 */
[----:B------:R-:W3:Y:S01]  /*2e770*/  LDL.LU.64 R102, [R1+0x1b8] ;  /* 0x0001b80001667983 */ /* 0x000ee20000300a00 */
[----:B------:R-:W-:Y:S02]  /*2e780*/  MOV R70, R62 ;  /* 0x0000003e00467202 */ /* 0x000fe40000000f00 */
[----:B------:R-:W-:Y:S01]  /*2e790*/  IMAD.X R65, R71, 0x1, R3, P5 ;  /* 0x0000000147417824 */ /* 0x000fe200028e0603 */
[----:B------:R-:W3:Y:S01]  /*2e7a0*/  LDL.LU.64 R74, [R1+0x180] ;  /* 0x00018000014a7983 */ /* 0x000ee20000300a00 */
        /* <DEDUP_REMOVED lines=20> */
[-C--:B---3--:R-:W-:Y:S01]  /*2e8f0*/  IADD3 R64, P5, PT, R68, R80.reuse, RZ ;  /* 0x0000005044407210 */ /* 0x088fe20007fbe0ff */
[--C-:B------:R-:W-:Y:S01]  /*2e900*/  IMAD.X R97, R105, 0x1, R3.reuse, P3 ;  /* 0x0000000169617824 */ /* 0x100fe200018e0603 */
[----:B------:R-:W-:Y:S01]  /*2e910*/  IADD3.X R73, PT, PT, R77, R3, RZ, P4, !PT ;  /* 0x000000034d497210 */ /* 0x000fe200027fe4ff */
[----:B------:R-:W3:Y:S02]  /*2e920*/  LDL.LU.64 R78, [R1+0x4b0] ;  /* 0x0004b000014e7983 */ /* 0x000ee40000300a00 */
[----:B------:R-:W-:Y:S01]  /*2e930*/  IMAD.X R65, R69, 0x1, R3, P5 ;  /* 0x0000000145417824 */ /* 0x000fe200028e0603 */
[----:B----4-:R-:W-:-:S05]  /*2e940*/  IADD3 R110, P1, PT, R112, R80, RZ ;  /* 0x00000050706e7210 */ /* 0x010fca0007f3e0ff */
[----:B------:R-:W-:-:S05]  /*2e950*/  IMAD.X R111, R113, 0x1, R3, P1 ;  /* 0x00000001716f7824 */ /* 0x000fca00008e0603 */
[----:B------:R-:W-:Y:S04]  /*2e960*/  STL.64 [R1+0xd18], R110 ;  /* 0x000d186e01007387 */ /* 0x000fe80000100a00 */
[----:B------:R-:W-:Y:S04]  /*2e970*/  STL.64 [R1+0xda0], R96 ;  /* 0x000da06001007387 */ /* 0x000fe80000100a00 */
[----:B------:R-:W-:Y:S04]  /*2e980*/  STL.64 [R1+0xe20], R72 ;  /* 0x000e204801007387 */ /* 0x000fe80000100a00 */
[----:B------:R-:W-:Y:S04]  /*2e990*/  STL.64 [R1+0xea8], R64 ;  /* 0x000ea84001007387 */ /* 0x000fe80000100a00 */
[----:B------:R-:W4:Y:S02]  /*2e9a0*/  LDL.LU.64 R76, [R1+0x338] ;  /* 0x00033800014c7983 */ /* 0x000f240000300a00 */
[----:B----4-:R-:W-:-:S05]  /*2e9b0*/  IADD3 R68, P1, PT, R76, R80, RZ ;  /* 0x000000504c447210 */ /* 0x010fca0007f3e0ff */
[----:B------:R-:W-:-:S05]  /*2e9c0*/  IMAD.X R69, R77, 0x1, R3, P1 ;  /* 0x000000014d457824 */ /* 0x000fca00008e0603 */
[----:B------:R1:W-:Y:S02]  /*2e9d0*/  STL.64 [R1+0xf30], R68 ;  /* 0x000f304401007387 */ /* 0x0003e40000100a00 */
[----:B-1----:R-:W-:Y:S01]  /*2e9e0*/  MOV R68, R62 ;  /* 0x0000003e00447202 */ /* 0x002fe20000000f00 */
        /* <DEDUP_REMOVED lines=15> */
[----:B------:R-:W4:Y:S01]  /*2eae0*/  LDL.LU.64 R42, [R1+0x320] ;  /* 0x00032000012a7983 */ /* 0x000f220000300a00 */
[-C--:B------:R-:W-:Y:S01]  /*2eaf0*/  IADD3 R104, P3, PT, R108, R80.reuse, RZ ;  /* 0x000000506c687210 */ /* 0x080fe20007f7e0ff */
[----:B------:R-:W-:Y:S01]  /*2eb00*/  IMAD.MOV.U32 R76, RZ, RZ, R68 ;  /* 0x000000ffff4c7224 */ /* 0x000fe200078e0044 */
[-C--:B------:R-:W-:Y:S01]  /*2eb10*/  IADD3 R72, P4, PT, R98, R80.reuse, RZ ;  /* 0x0000005062487210 */ /* 0x080fe20007f9e0ff */
[----:B------:R-:W-:Y:S01]  /*2eb20*/  IMAD.MOV.U32 R77, RZ, RZ, R69 ;  /* 0x000000ffff4d7224 */ /* 0x000fe200078e0045 */
[----:B------:R-:W-:Y:S01]  /*2eb30*/  IADD3 R64, P5, PT, R66, R80, RZ ;  /* 0x0000005042407210 */ /* 0x000fe20007fbe0ff */
[----:B------:R-:W-:Y:S01]  /*2eb40*/  IMAD.MOV.U32 R69, RZ, RZ, R63 ;  /* 0x000000ffff457224 */ /* 0x000fe200078e003f */
[----:B------:R-:W-:Y:S01]  /*2eb50*/  MOV R68, R62 ;  /* 0x0000003e00447202 */ /* 0x000fe20000000f00 */
[----:B------:R-:W-:Y:S01]  /*2eb60*/  IMAD.MOV.U32 R62, RZ, RZ, R60 ;  /* 0x000000ffff3e7224 */ /* 0x000fe200078e003c */
[----:B------:R-:W-:Y:S01]  /*2eb70*/  MOV R63, R61 ;  /* 0x0000003d003f7202 */ /* 0x000fe20000000f00 */
[----:B------:R-:W-:Y:S01]  /*2eb80*/  IMAD.MOV.U32 R60, RZ, RZ, R58 ;  /* 0x000000ffff3c7224 */ /* 0x000fe200078e003a */
[----:B------:R-:W-:Y:S01]  /*2eb90*/  MOV R58, R56 ;  /* 0x00000038003a7202 */ /* 0x000fe20000000f00 */
[----:B------:R-:W-:Y:S01]  /*2eba0*/  IMAD.MOV.U32 R61, RZ, RZ, R59 ;  /* 0x000000ffff3d7224 */ /* 0x000fe200078e003b */
[----:B------:R-:W-:Y:S01]  /*2ebb0*/  IADD3.X R73, PT, PT, R99, R3, RZ, P4, !PT ;  /* 0x0000000363497210 */ /* 0x000fe200027fe4ff */
[----:B------:R-:W-:Y:S01]  /*2ebc0*/  IMAD.MOV.U32 R59, RZ, RZ, R57 ;  /* 0x000000ffff3b7224 */ /* 0x000fe200078e0039 */
[----:B------:R-:W-:Y:S01]  /*2ebd0*/  MOV R57, R55 ;  /* 0x0000003700397202 */ /* 0x000fe20000000f00 */
[----:B------:R-:W-:Y:S01]  /*2ebe0*/  IMAD.X R105, R109, 0x1, R3, P3 ;  /* 0x000000016d697824 */ /* 0x000fe200018e0603 */
[----:B------:R-:W2:Y:S01]  /*2ebf0*/  LDL.LU.64 R96, [R1+0x3f0] ;  /* 0x0003f00001607983 */ /* 0x000ea20000300a00 */
[----:B------:R-:W-:-:S02]  /*2ec00*/  IMAD.MOV.U32 R56, RZ, RZ, R54 ;  /* 0x000000ffff387224 */ /* 0x000fc400078e0036 */
[----:B------:R-:W-:Y:S02]  /*2ec10*/  IMAD.MOV.U32 R54, RZ, RZ, R46 ;  /* 0x000000ffff367224 */ /* 0x000fe400078e002e */
[----:B------:R-:W-:Y:S02]  /*2ec20*/  IMAD.MOV.U32 R55, RZ, RZ, R47 ;  /* 0x000000ffff377224 */ /* 0x000fe400078e002f */
[----:B------:R-:W-:Y:S01]  /*2ec30*/  IMAD.X R65, R67, 0x1, R3, P5 ;  /* 0x0000000143417824 */ /* 0x000fe200028e0603 */
[----:B----4-:R-:W-:Y:S01]  /*2ec40*/  MOV R46, R42 ;  /* 0x0000002a002e7202 */ /* 0x010fe20000000f00 */
[----:B------:R-:W-:Y:S02]  /*2ec50*/  IMAD.MOV.U32 R47, RZ, RZ, R43 ;  /* 0x000000ffff2f7224 */ /* 0x000fe400078e002b */
[----:B------:R-:W4:Y:S04]  /*2ec60*/  LDL.LU.64 R42, [R1+0x1a8] ;  /* 0x0001a800012a7983 */ /* 0x000f280000300a00 */
[----:B------:R-:W-:Y:S04]  /*2ec70*/  STL.64 [R1+0xfb8], R104 ;  /* 0x000fb86801007387 */ /* 0x000fe80000100a00 */
[----:B------:R1:W-:Y:S04]  /*2ec80*/  STL.64 [R1+0x1020], R72 ;  /* 0x0010204801007387 */ /* 0x0003e80000100a00 */
[----:B------:R2:W-:Y:S04]  /*2ec90*/  STL.64 [R1+0x1058], R64 ;  /* 0x0010584001007387 */ /* 0x0005e80000100a00 */
[----:B-1----:R-:W3:Y:S01]  /*2eca0*/  LDL.LU.64 R72, [R1+0x238] ;  /* 0x0002380001487983 */ /* 0x002ee20000300a00 */
[----:B------:R-:W-:-:S02]  /*2ecb0*/  IADD3 R104, P3, PT, R106, R80, RZ ;  /* 0x000000506a687210 */ /* 0x000fc40007f7e0ff */
[-C--:B------:R-:W-:Y:S02]  /*2ecc0*/  IADD3 R98, P4, PT, R102, R80.reuse, RZ ;  /* 0x0000005066627210 */ /* 0x080fe40007f9e0ff */
[-C--:B--2---:R-:W-:Y:S01]  /*2ecd0*/  IADD3 R64, P5, PT, R74, R80.reuse, RZ ;  /* 0x000000504a407210 */ /* 0x084fe20007fbe0ff */
[--C-:B------:R-:W-:Y:S02]  /*2ece0*/  IMAD.X R105, R107, 0x1, R3.reuse, P3 ;  /* 0x000000016b697824 */ /* 0x100fe400018e0603 */
[----:B------:R-:W-:Y:S01]  /*2ecf0*/  IMAD.X R99, R103, 0x1, R3, P4 ;  /* 0x0000000167637824 */ /* 0x000fe200020e0603 */
[----:B------:R-:W-:Y:S02]  /*2ed00*/  IADD3.X R65, PT, PT, R75, R3, RZ, P5, !PT ;  /* 0x000000034b417210 */ /* 0x000fe40002ffe4ff */
[----:B---3--:R-:W-:Y:S02]  /*2ed10*/  IADD3 R66, P1, PT, R72, R80, RZ ;  /* 0x0000005048427210 */ /* 0x008fe40007f3e0ff */
[----:B------:R-:W-:Y:S01]  /*2ed20*/  MOV R72, R62 ;  /* 0x0000003e00487202 */ /* 0x000fe20000000f00 */
[----:B------:R-:W-:-:S02]  /*2ed30*/  IMAD.MOV.U32 R62, RZ, RZ, R60 ;  /* 0x000000ffff3e7224 */ /* 0x000fc400078e003c */
[----:B------:R-:W-:Y:S02]  /*2ed40*/  IMAD.X R67, R73, 0x1, R3, P1 ;  /* 0x0000000149437824 */ /* 0x000fe400008e0603 */
[----:B------:R-:W-:Y:S01]  /*2ed50*/  IMAD.MOV.U32 R73, RZ, RZ, R63 ;  /* 0x000000ffff497224 */ /* 0x000fe200078e003f */
[----:B------:R-:W-:Y:S01]  /*2ed60*/  MOV R63, R61 ;  /* 0x0000003d003f7202 */ /* 0x000fe20000000f00 */
[----:B------:R-:W-:Y:S01]  /*2ed70*/  IMAD.MOV.U32 R60, RZ, RZ, R58 ;  /* 0x000000ffff3c7224 */ /* 0x000fe200078e003a */
[----:B------:R-:W-:Y:S01]  /*2ed80*/  MOV R58, R56 ;  /* 0x00000038003a7202 */ /* 0x000fe20000000f00 */
[----:B------:R-:W-:Y:S02]  /*2ed90*/  IMAD.MOV.U32 R61, RZ, RZ, R59 ;  /* 0x000000ffff3d7224 */ /* 0x000fe400078e003b */
[----:B------:R-:W-:Y:S01]  /*2eda0*/  IMAD.MOV.U32 R59, RZ, RZ, R57 ;  /* 0x000000ffff3b7224 */ /* 0x000fe200078e0039 */
[----:B------:R-:W-:Y:S01]  /*2edb0*/  MOV R57, R55 ;  /* 0x0000003700397202 */ /* 0x000fe20000000f00 */
[----:B------:R-:W-:-:S02]  /*2edc0*/  IMAD.MOV.U32 R56, RZ, RZ, R54 ;  /* 0x000000ffff387224 */ /* 0x000fc400078e0036 */
[----:B----4-:R-:W-:Y:S01]  /*2edd0*/  IMAD.MOV.U32 R54, RZ, RZ, R42 ;  /* 0x000000ffff367224 */ /* 0x010fe200078e002a */
[----:B------:R-:W-:Y:S01]  /*2ede0*/  MOV R42, R34 ;  /* 0x00000022002a7202 */ /* 0x000fe20000000f00 */
[----:B------:R-:W-:Y:S01]  /*2edf0*/  IMAD.MOV.U32 R55, RZ, RZ, R43 ;  /* 0x000000ffff377224 */ /* 0x000fe200078e002b */
[----:B------:R1:W-:Y:S01]  /*2ee00*/  STL.64 [R1+0x1090], R66 ;  /* 0x0010904201007387 */ /* 0x0003e20000100a00 */
[----:B------:R-:W-:Y:S01]  /*2ee10*/  IMAD.MOV.U32 R43, RZ, RZ, R35 ;  /* 0x000000ffff2b7224 */ /* 0x000fe200078e0023 */
[----:B------:R-:W-:Y:S01]  /*2ee20*/  MOV R35, R9 ;  /* 0x0000000900237202 */ /* 0x000fe20000000f00 */
[----:B------:R-:W-:Y:S02]  /*2ee30*/  IMAD.MOV.U32 R34, RZ, RZ, R8 ;  /* 0x000000ffff227224 */ /* 0x000fe400078e0008 */
[----:B------:R-:W2:Y:S04]  /*2ee40*/  LDL.LU.64 R8, [R1+0x318] ;  /* 0x0003180001087983 */ /* 0x000ea80000300a00 */
[----:B------:R-:W3:Y:S04]  /*2ee50*/  LDL.LU.64 R108, [R1+0x2b0] ;  /* 0x0002b000016c7983 */ /* 0x000ee80000300a00 */
[----:B-1----:R-:W4:Y:S04]  /*2ee60*/  LDL.LU.64 R66, [R1+0x270] ;  /* 0x0002700001427983 */ /* 0x002f280000300a00 */
[----:B------:R1:W-:Y:S04]  /*2ee70*/  STL.64 [R1+0x10c8], R104 ;  /* 0x0010c86801007387 */ /* 0x0003e80000100a00 */
[----:B------:R1:W-:Y:S04]  /*2ee80*/  STL.64 [R1+0x10f8], R98 ;  /* 0x0010f86201007387 */ /* 0x0003e80000100a00 */
[----:B------:R1:W-:Y:S04]  /*2ee90*/  STL.64 [R1+0x1120], R64 ;  /* 0x0011204001007387 */ /* 0x0003e80000100a00 */
[----:B-1----:R-:W2:Y:S01]  /*2eea0*/  LDL.LU.64 R104, [R1+0x530] ;  /* 0x0005300001687983 */ /* 0x002ea20000300a00 */
[----:B------:R-:W-:-:S02]  /*2eeb0*/  IADD3 R74, P4, PT, R78, R80, RZ ;  /* 0x000000504e4a7210 */ /* 0x000fc40007f9e0ff */
[-C--:B------:R-:W-:Y:S02]  /*2eec0*/  IADD3 R98, P3, PT, R100, R80.reuse, RZ ;  /* 0x0000005064627210 */ /* 0x080fe40007f7e0ff */
[----:B------:R-:W-:-:S03]  /*2eed0*/  IADD3 R64, P5, PT, R70, R80, RZ ;  /* 0x0000005046407210 */ /* 0x000fc60007fbe0ff */
[--C-:B------:R-:W-:Y:S01]  /*2eee0*/  IMAD.X R99, R101, 0x1, R3.reuse, P3 ;  /* 0x0000000165637824 */ /* 0x100fe200018e0603 */
[----:B------:R-:W-:Y:S01]  /*2eef0*/  IADD3.X R75, PT, PT, R79, R3, RZ, P4, !PT ;  /* 0x000000034f4b7210 */ /* 0x000fe200027fe4ff */
[----:B------:R-:W-:Y:S01]  /*2ef00*/  IMAD.X R65, R71, 0x1, R3, P5 ;  /* 0x0000000147417824 */ /* 0x000fe200028e0603 */
[----:B--2---:R-:W-:-:S05]  /*2ef10*/  IADD3 R102, P1, PT, R104, R80, RZ ;  /* 0x0000005068667210 */ /* 0x004fca0007f3e0ff */
[----:B------:R-:W-:-:S05]  /*2ef20*/  IMAD.X R103, R105, 0x1, R3, P1 ;  /* 0x0000000169677824 */ /* 0x000fca00008e0603 */
[----:B------:R1:W-:Y:S04]  /*2ef30*/  STL.64 [R1+0xb70], R102 ;  /* 0x000b706601007387 */ /* 0x0003e80000100a00 */
[----:B------:R-:W2:Y:S04]  /*2ef40*/  LDL.LU.64 R106, [R1+0x1f0] ;  /* 0x0001f000016a7983 */ /* 0x000ea80000300a00 */
[----:B-1----:R-:W2:Y:S04]  /*2ef50*/  LDL.LU.64 R102, [R1+0x1b0] ;  /* 0x0001b00001667983 */ /* 0x002ea80000300a00 */
[----:B------:R-:W-:Y:S04]  /*2ef60*/  STL.64 [R1+0xba0], R98 ;  /* 0x000ba06201007387 */ /* 0x000fe80000100a00 */
[----:B------:R-:W-:Y:S04]  /*2ef70*/  STL.64 [R1+0xbd0], R74 ;  /* 0x000bd04a01007387 */ /* 0x000fe80000100a00 */
[----:B------:R1:W-:Y:S04]  /*2ef80*/  STL.64 [R1+0xc18], R64 ;  /* 0x000c184001007387 */ /* 0x0003e80000100a00 */
[----:B------:R-:W2:Y:S01]  /*2ef90*/  LDL.LU.64 R110, [R1+0x430] ;  /* 0x00043000016e7983 */ /* 0x000ea20000300a00 */
[----:B------:R-:W-:-:S02]  /*2efa0*/  IADD3 R78, P3, PT, R96, R80, RZ ;  /* 0x00000050604e7210 */ /* 0x000fc40007f7e0ff */
[----:B------:R-:W-:Y:S01]  /*2efb0*/  IADD3 R70, P4, PT, R76, R80, RZ ;  /* 0x000000504c467210 */ /* 0x000fe20007f9e0ff */
[----:B------:R-:W3:Y:S01]  /*2efc0*/  LDL.LU.64 R104, [R1+0x4e8] ;  /* 0x0004e80001687983 */ /* 0x000ee20000300a00 */
[----:B------:R-:W-:-:S03]  /*2efd0*/  IADD3.X R79, PT, PT, R97, R3, RZ, P3, !PT ;  /* 0x00000003614f7210 */ /* 0x000fc60001ffe4ff */
[----:B------:R-:W-:Y:S01]  /*2efe0*/  IMAD.X R71, R77, 0x1, R3, P4 ;  /* 0x000000014d477824 */ /* 0x000fe200020e0603 */
[----:B------:R-:W3:Y:S01]  /*2eff0*/  LDL.LU.64 R100, [R1+0x4a8] ;  /* 0x0004a80001647983 */ /* 0x000ee20000300a00 */
[----:B-1----:R-:W-:-:S03]  /*2f000*/  IADD3 R64, P5, PT, R68, R80, RZ ;  /* 0x0000005044407210 */ /* 0x002fc60007fbe0ff */
[----:B------:R-:W3:Y:S02]  /*2f010*/  LDL.LU.64 R74, [R1+0x468] ;  /* 0x00046800014a7983 */ /* 0x000ee40000300a00 */
[----:B------:R-:W-:Y:S01]  /*2f020*/  IMAD.X R65, R69, 0x1, R3, P5 ;  /* 0x0000000145417824 */ /* 0x000fe200028e0603 */
[----:B--2---:R-:W-:-:S05]  /*2f030*/  IADD3 R98, P1, PT, R110, R80, RZ ;  /* 0x000000506e627210 */ /* 0x004fca0007f3e0ff */
[----:B------:R-:W-:-:S05]  /*2f040*/  IMAD.X R99, R111, 0x1, R3, P1 ;  /* 0x000000016f637824 */ /* 0x000fca00008e0603 */
[----:B------:R-:W-:Y:S04]  /*2f050*/  STL.64 [R1+0xca0], R98 ;  /* 0x000ca06201007387 */ /* 0x000fe80000100a00 */
[----:B------:R-:W-:Y:S04]  /*2f060*/  STL.64 [R1+0xd28], R78 ;  /* 0x000d284e01007387 */ /* 0x000fe80000100a00 */
[----:B------:R1:W-:Y:S04]  /*2f070*/  STL.64 [R1+0xdb0], R70 ;  /* 0x000db04601007387 */ /* 0x0003e80000100a00 */
[----:B------:R4:W-:Y:S01]  /*2f080*/  STL.64 [R1+0xe30], R64 ;  /* 0x000e304001007387 */ /* 0x0009e20000100a00 */
[----:B-1----:R-:W-:Y:S01]  /*2f090*/  MOV R70, R62 ;  /* 0x0000003e00467202 */ /* 0x002fe20000000f00 */
        /* <DEDUP_REMOVED lines=15> */
[----:B------:R-:W2:Y:S04]  /*2f190*/  LDL.LU.64 R14, [R1+0x360] ;  /* 0x00036000010e7983 */ /* 0x000ea80000300a00 */
[----:B------:R-:W2:Y:S01]  /*2f1a0*/  LDL.LU.64 R110, [R1+0x330] ;  /* 0x00033000016e7983 */ /* 0x000ea20000300a00 */
[-C--:B------:R-:W-:Y:S02]  /*2f1b0*/  IADD3 R68, P3, PT, R72, R80.reuse, RZ ;  /* 0x0000005048447210 */ /* 0x080fe40007f7e0ff */
[-C--:B---3--:R-:W-:Y:S01]  /*2f1c0*/  IADD3 R96, P4, PT, R108, R80.reuse, RZ ;  /* 0x000000506c607210 */ /* 0x088fe20007f9e0ff */
[----:B------:R-:W3:Y:S02]  /*2f1d0*/  LDL.LU.64 R98, [R1+0x3e8] ;  /* 0x0003e80001627983 */ /* 0x000ee40000300a00 */
[--C-:B------:R-:W-:Y:S01]  /*2f1e0*/  IMAD.X R69, R73, 0x1, R3.reuse, P3 ;  /* 0x0000000149457824 */ /* 0x100fe200018e0603 */
[----:B----4-:R-:W-:Y:S01]  /*2f1f0*/  IADD3 R64, P5, PT, R66, R80, RZ ;  /* 0x0000005042407210 */ /* 0x010fe20007fbe0ff */
[----:B------:R-:W4:Y:S01]  /*2f200*/  LDL.LU.64 R78, [R1+0x3a8] ;  /* 0x0003a800014e7983 */ /* 0x000f220000300a00 */
[----:B------:R-:W-:Y:S01]  /*2f210*/  IMAD.MOV.U32 R72, RZ, RZ, R60 ;  /* 0x000000ffff487224 */ /* 0x000fe200078e003c */
[----:B------:R-:W-:Y:S01]  /*2f220*/  MOV R73, R61 ;  /* 0x0000003d00497202 */ /* 0x000fe20000000f00 */
[----:B------:R-:W-:Y:S01]  /*2f230*/  IMAD.MOV.U32 R60, RZ, RZ, R54 ;  /* 0x000000ffff3c7224 */ /* 0x000fe200078e0036 */
[----:B------:R-:W-:Y:S01]  /*2f240*/  MOV R61, R55 ;  /* 0x00000037003d7202 */ /* 0x000fe20000000f00 */
[----:B------:R-:W-:Y:S01]  /*2f250*/  IMAD.X R97, R109, 0x1, R3, P4 ;  /* 0x000000016d617824 */ /* 0x000fe200020e0603 */
[----:B------:R-:W-:Y:S01]  /*2f260*/  MOV R55, R41 ;  /* 0x0000002900377202 */ /* 0x000fe20000000f00 */
[----:B------:R-:W-:Y:S01]  /*2f270*/  IMAD.MOV.U32 R54, RZ, RZ, R40 ;  /* 0x000000ffff367224 */ /* 0x000fe200078e0028 */
[----:B------:R-:W-:-:S02]  /*2f280*/  IADD3.X R65, PT, PT, R67, R3, RZ, P5, !PT ;  /* 0x0000000343417210 */ /* 0x000fc40002ffe4ff */
[----:B--2---:R-:W-:-:S05]  /*2f290*/  IADD3 R76, P1, PT, R110, R80, RZ ;  /* 0x000000506e4c7210 */ /* 0x004fca0007f3e0ff */
[----:B------:R-:W-:-:S05]  /*2f2a0*/  IMAD.X R77, R111, 0x1, R3, P1 ;  /* 0x000000016f4d7824 */ /* 0x000fca00008e0603 */
[----:B------:R1:W-:Y:S04]  /*2f2b0*/  STL.64 [R1+0xeb8], R76 ;  /* 0x000eb84c01007387 */ /* 0x0003e80000100a00 */
[----:B------:R2:W-:Y:S01]  /*2f2c0*/  STL.64 [R1+0xf38], R68 ;  /* 0x000f384401007387 */ /* 0x0005e20000100a00 */
[----:B------:R-:W-:Y:S01]  /*2f2d0*/  IMAD.MOV.U32 R40, RZ, RZ, R14 ;  /* 0x000000ffff287224 */ /* 0x000fe200078e000e */
[----:B------:R-:W-:Y:S01]  /*2f2e0*/  MOV R14, R4 ;  /* 0x00000004000e7202 */ /* 0x000fe20000000f00 */
[----:B------:R-:W-:Y:S01]  /*2f2f0*/  IMAD.MOV.U32 R41, RZ, RZ, R15 ;  /* 0x000000ffff297224 */ /* 0x000fe200078e000f */
[----:B-1----:R-:W-:Y:S01]  /*2f300*/  MOV R76, R62 ;  /* 0x0000003e004c7202 */ /* 0x002fe20000000f00 */
[----:B------:R-:W-:Y:S01]  /*2f310*/  IMAD.MOV.U32 R77, RZ, RZ, R63 ;  /* 0x000000ffff4d7224 */ /* 0x000fe200078e003f */
[----:B------:R-:W-:Y:S01]  /*2f320*/  MOV R62, R56 ;  /* 0x00000038003e7202 */ /* 0x000fe20000000f00 */
[----:B------:R-:W-:Y:S01]  /*2f330*/  IMAD.MOV.U32 R63, RZ, RZ, R57 ;  /* 0x000000ffff3f7224 */ /* 0x000fe200078e0039 */
[----:B------:R-:W-:Y:S01]  /*2f340*/  MOV R56, R48 ;  /* 0x0000003000387202 */ /* 0x000fe20000000f00 */
[----:B--2---:R-:W-:-:S02]  /*2f350*/  IMAD.MOV.U32 R68, RZ, RZ, R58 ;  /* 0x000000ffff447224 */ /* 0x004fc400078e003a */
[----:B------:R-:W-:Y:S02]  /*2f360*/  IMAD.MOV.U32 R69, RZ, RZ, R59 ;  /* 0x000000ffff457224 */ /* 0x000fe400078e003b */
[----:B------:R-:W-:Y:S02]  /*2f370*/  IMAD.MOV.U32 R58, RZ, RZ, R52 ;  /* 0x000000ffff3a7224 */ /* 0x000fe400078e0034 */
[----:B------:R-:W-:Y:S02]  /*2f380*/  IMAD.MOV.U32 R59, RZ, RZ, R53 ;  /* 0x000000ffff3b7224 */ /* 0x000fe400078e0035 */
[----:B------:R-:W-:Y:S01]  /*2f390*/  IMAD.MOV.U32 R57, RZ, RZ, R49 ;  /* 0x000000ffff397224 */ /* 0x000fe200078e0031 */
[----:B------:R-:W-:Y:S01]  /*2f3a0*/  MOV R49, R19 ;  /* 0x0000001300317202 */ /* 0x000fe20000000f00 */
[----:B------:R-:W-:Y:S01]  /*2f3b0*/  IMAD.MOV.U32 R52, RZ, RZ, R28 ;  /* 0x000000ffff347224 */ /* 0x000fe200078e001c */
[----:B------:R-:W-:Y:S01]  /*2f3c0*/  MOV R28, R20 ;  /* 0x00000014001c7202 */ /* 0x000fe20000000f00 */
[----:B------:R-:W-:-:S02]  /*2f3d0*/  IMAD.MOV.U32 R53, RZ, RZ, R29 ;  /* 0x000000ffff357224 */ /* 0x000fc400078e001d */
[----:B------:R-:W-:Y:S02]  /*2f3e0*/  IMAD.MOV.U32 R48, RZ, RZ, R18 ;  /* 0x000000ffff307224 */ /* 0x000fe400078e0012 */
[----:B------:R-:W-:Y:S01]  /*2f3f0*/  IMAD.MOV.U32 R29, RZ, RZ, R21 ;  /* 0x000000ffff1d7224 */ /* 0x000fe200078e0015 */
[----:B------:R-:W2:Y:S01]  /*2f400*/  LDL.LU.64 R18, [R1+0x1e0] ;  /* 0x0001e00001127983 */ /* 0x000ea20000300a00 */
[----:B------:R-:W-:-:S03]  /*2f410*/  IMAD.MOV.U32 R15, RZ, RZ, R5 ;  /* 0x000000ffff0f7224 */ /* 0x000fc600078e0005 */
[----:B------:R-:W2:Y:S04]  /*2f420*/  LDL.LU.64 R20, [R1+0x220] ;  /* 0x0002200001147983 */ /* 0x000ea80000300a00 */
[----:B------:R-:W2:Y:S04]  /*2f430*/  LDL.LU.64 R4, [R1+0x608] ;  /* 0x0006080001047983 */ /* 0x000ea80000300a00 */
[----:B------:R1:W-:Y:S04]  /*2f440*/  STL.64 [R1+0xfc0], R96 ;  /* 0x000fc06001007387 */ /* 0x0003e80000100a00 */
[----:B------:R3:W-:Y:S04]  /*2f450*/  STL.64 [R1+0x1028], R64 ;  /* 0x0010284001007387 */ /* 0x0007e80000100a00 */
[----:B------:R-:W2:Y:S01]  /*2f460*/  LDL.LU.64 R110, [R1+0x230] ;  /* 0x00023000016e7983 */ /* 0x000ea20000300a00 */
[----:B------:R-:W-:-:S05]  /*2f470*/  IADD3 R66, P3, PT, R106, R80, RZ ;  /* 0x000000506a427210 */ /* 0x000fca0007f7e0ff */
[--C-:B------:R-:W-:Y:S01]  /*2f480*/  IMAD.X R67, R107, 0x1, R3.reuse, P3 ;  /* 0x000000016b437824 */ /* 0x100fe200018e0603 */
[-C--:B-1----:R-:W-:Y:S02]  /*2f490*/  IADD3 R96, P4, PT, R102, R80.reuse, RZ ;  /* 0x0000005066607210 */ /* 0x082fe40007f9e0ff */
[-C--:B---3--:R-:W-:Y:S02]  /*2f4a0*/  IADD3 R64, P5, PT, R202, R80.reuse, RZ ;  /* 0x00000050ca407210 */ /* 0x088fe40007fbe0ff */
[-C--:B--2---:R-:W-:Y:S01]  /*2f4b0*/  IADD3 R108, P1, PT, R110, R80.reuse, RZ ;  /* 0x000000506e6c7210 */ /* 0x084fe20007f3e0ff */
[--C-:B------:R-:W-:Y:S01]  /*2f4c0*/  IMAD.X R97, R103, 0x1, R3.reuse, P4 ;  /* 0x0000000167617824 */ /* 0x100fe200020e0603 */
[----:B------:R-:W-:Y:S01]  /*2f4d0*/  IADD3 R102, P3, PT, R104, R80, RZ ;  /* 0x0000005068667210 */ /* 0x000fe20007f7e0ff */
[----:B------:R-:W1:Y:S02]  /*2f4e0*/  LDC R202, c[0x0][0x3a0] ;  /* 0x0000e800ffca7b82 */ /* 0x000e640000000800 */
[----:B------:R-:W-:-:S05]  /*2f4f0*/  IMAD.X R109, R111, 0x1, R3, P1 ;  /* 0x000000016f6d7824 */ /* 0x000fca00008e0603 */
[----:B------:R-:W-:Y:S04]  /*2f500*/  STL.64 [R1+0x1060], R108 ;  /* 0x0010606c01007387 */ /* 0x000fe80000100a00 */
[----:B------:R2:W-:Y:S01]  /*2f510*/  STL.64 [R1+0x1098], R66 ;  /* 0x0010984201007387 */ /* 0x0005e20000100a00 */
[----:B------:R-:W-:Y:S01]  /*2f520*/  IADD3.X R65, PT, PT, R203, R3, RZ, P5, !PT ;  /* 0x00000003cb417210 */ /* 0x000fe20002ffe4ff */
[----:B------:R-:W-:Y:S01]  /*2f530*/  IMAD.X R103, R105, 0x1, R3, P3 ;  /* 0x0000000169677824 */ /* 0x000fe200018e0603 */
[----:B------:R-:W-:Y:S01]  /*2f540*/  SHF.R.S32.HI R0, RZ, 0x1f, R2 ;  /* 0x0000001fff007819 */ /* 0x000fe20000011402 */
[----:B------:R-:W3:Y:S01]  /*2f550*/  LDC R203, c[0x0][0x3a0] ;  /* 0x0000e800ffcb7b82 */ /* 0x000ee20000000800 */
[----:B--2---:R-:W-:Y:S01]  /*2f560*/  MOV R66, R62 ;  /* 0x0000003e00427202 */ /* 0x004fe20000000f00 */
        /* <DEDUP_REMOVED lines=19> */
[----:B------:R-:W2:Y:S04]  /*2f6a0*/  LDL.LU.64 R32, [R1+0x258] ;  /* 0x0002580001207983 */ /* 0x000ea80000300a00 */
[----:B------:R1:W-:Y:S04]  /*2f6b0*/  STL.64 [R1+0x10d0], R96 ;  /* 0x0010d06001007387 */ /* 0x0003e80000100a00 */
[----:B------:R3:W-:Y:S04]  /*2f6c0*/  STL.64 [R1+0x1100], R64 ;  /* 0x0011004001007387 */ /* 0x0007e80000100a00 */
[----:B------:R-:W2:Y:S01]  /*2f6d0*/  LDL.LU.64 R108, [R1+0x528] ;  /* 0x00052800016c7983 */ /* 0x000ea20000300a00 */
[----:B-1----:R-:W-:-:S02]  /*2f6e0*/  IADD3 R96, P4, PT, R100, R80, RZ ;  /* 0x0000005064607210 */ /* 0x002fc40007f9e0ff */
[----:B---3--:R-:W-:Y:S02]  /*2f6f0*/  IADD3 R64, P5, PT, R74, R80, RZ ;  /* 0x000000504a407210 */ /* 0x008fe40007fbe0ff */
[----:B------:R-:W-:-:S03]  /*2f700*/  IADD3.X R97, PT, PT, R101, R3, RZ, P4, !PT ;  /* 0x0000000365617210 */ /* 0x000fc600027fe4ff */
[----:B------:R-:W-:Y:S01]  /*2f710*/  IMAD.X R65, R75, 0x1, R3, P5 ;  /* 0x000000014b417824 */ /* 0x000fe200028e0603 */
[----:B--2---:R-:W-:-:S05]  /*2f720*/  IADD3 R106, P1, PT, R108, R80, RZ ;  /* 0x000000506c6a7210 */ /* 0x004fca0007f3e0ff */
[----:B------:R-:W-:-:S05]  /*2f730*/  IMAD.X R107, R109, 0x1, R3, P1 ;  /* 0x000000016d6b7824 */ /* 0x000fca00008e0603 */
[----:B------:R-:W-:Y:S04]  /*2f740*/  STL.64 [R1+0xa48], R106 ;  /* 0x000a486a01007387 */ /* 0x000fe80000100a00 */
[----:B------:R1:W-:Y:S04]  /*2f750*/  STL.64 [R1+0xb78], R102 ;  /* 0x000b786601007387 */ /* 0x0003e80000100a00 */
[----:B------:R2:W-:Y:S04]  /*2f760*/  STL.64 [R1+0xba8], R96 ;  /* 0x000ba86001007387 */ /* 0x0005e80000100a00 */
[----:B------:R3:W-:Y:S04]  /*2f770*/  STL.64 [R1+0xbd8], R64 ;  /* 0x000bd84001007387 */ /* 0x0007e80000100a00 */
[----:B-1----:R-:W3:Y:S01]  /*2f780*/  LDL.LU.64 R102, [R1+0x428] ;  /* 0x0004280001667983 */ /* 0x002ee20000300a00 */
[----:B----4-:R-:W-:-:S02]  /*2f790*/  IADD3 R74, P4, PT, R78, R80, RZ ;  /* 0x000000504e4a7210 */ /* 0x010fc40007f9e0ff */
[-C--:B--2---:R-:W-:Y:S02]  /*2f7a0*/  IADD3 R96, P3, PT, R98, R80.reuse, RZ ;  /* 0x0000005062607210 */ /* 0x084fe40007f7e0ff */
[----:B---3--:R-:W-:Y:S01]  /*2f7b0*/  IADD3 R64, P5, PT, R70, R80, RZ ;  /* 0x0000005046407210 */ /* 0x008fe20007fbe0ff */
[----:B------:R-:W-:Y:S01]  /*2f7c0*/  IMAD.X R75, R79, 0x1, R3, P4 ;  /* 0x000000014f4b7824 */ /* 0x000fe200020e0603 */
[----:B------:R-:W-:-:S03]  /*2f7d0*/  IADD3.X R97, PT, PT, R99, R3, RZ, P3, !PT ;  /* 0x0000000363617210 */ /* 0x000fc60001ffe4ff */
[----:B------:R-:W-:Y:S01]  /*2f7e0*/  IMAD.X R65, R71, 0x1, R3, P5 ;  /* 0x0000000147417824 */ /* 0x000fe200028e0603 */
[----:B------:R-:W-:-:S05]  /*2f7f0*/  IADD3 R100, P1, PT, R102, R80, RZ ;  /* 0x0000005066647210 */ /* 0x000fca0007f3e0ff */
[----:B------:R-:W-:-:S05]  /*2f800*/  IMAD.X R101, R103, 0x1, R3, P1 ;  /* 0x0000000167657824 */ /* 0x000fca00008e0603 */
[----:B------:R-:W-:Y:S04]  /*2f810*/  STL.64 [R1+0xc28], R100 ;  /* 0x000c286401007387 */ /* 0x000fe80000100a00 */
[----:B------:R1:W-:Y:S04]  /*2f820*/  STL.64 [R1+0xca8], R96 ;  /* 0x000ca86001007387 */ /* 0x0003e80000100a00 */
[----:B------:R2:W-:Y:S04]  /*2f830*/  STL.64 [R1+0xd30], R74 ;  /* 0x000d304a01007387 */ /* 0x0005e80000100a00 */
[----:B------:R3:W-:Y:S04]  /*2f840*/  STL.64 [R1+0xdb8], R64 ;  /* 0x000db84001007387 */ /* 0x0007e80000100a00 */
[----:B-1----:R-:W4:Y:S01]  /*2f850*/  LDL.LU.64 R96, [R1+0x328] ;  /* 0x0003280001607983 */ /* 0x002f220000300a00 */
[----:B------:R-:W-:-:S02]  /*2f860*/  IADD3 R70, P4, PT, R72, R80, RZ ;  /* 0x0000005048467210 */ /* 0x000fc40007f9e0ff */
[----:B--2---:R-:W-:-:S03]  /*2f870*/  IADD3 R74, P3, PT, R76, R80, RZ ;  /* 0x000000504c4a7210 */ /* 0x004fc60007f7e0ff */
[--C-:B------:R-:W-:Y:S01]  /*2f880*/  IMAD.X R71, R73, 0x1, R3.reuse, P4 ;  /* 0x0000000149477824 */ /* 0x100fe200020e0603 */
[----:B---3--:R-:W-:Y:S01]  /*2f890*/  IADD3 R64, P5, PT, R68, R80, RZ ;  /* 0x0000005044407210 */ /* 0x008fe20007fbe0ff */
[----:B------:R-:W-:-:S03]  /*2f8a0*/  IMAD.X R75, R77, 0x1, R3, P3 ;  /* 0x000000014d4b7824 */ /* 0x000fc600018e0603 */
[----:B------:R-:W-:Y:S01]  /*2f8b0*/  IADD3.X R65, PT, PT, R69, R3, RZ, P5, !PT ;  /* 0x0000000345417210 */ /* 0x000fe20002ffe4ff */
[----:B------:R-:W-:Y:S02]  /*2f8c0*/  IMAD.MOV.U32 R68, RZ, RZ, R56 ;  /* 0x000000ffff447224 */ /* 0x000fe400078e0038 */
[----:B------:R-:W-:Y:S02]  /*2f8d0*/  IMAD.MOV.U32 R69, RZ, RZ, R57 ;  /* 0x000000ffff457224 */ /* 0x000fe400078e0039 */
[----:B------:R-:W-:Y:S01]  /*2f8e0*/  IMAD.MOV.U32 R56, RZ, RZ, R48 ;  /* 0x000000ffff387224 */ /* 0x000fe200078e0030 */
[----:B------:R-:W-:Y:S01]  /*2f8f0*/  MOV R48, R38 ;  /* 0x0000002600307202 */ /* 0x000fe20000000f00 */
[----:B------:R-:W-:Y:S02]  /*2f900*/  IMAD.MOV.U32 R57, RZ, RZ, R49 ;  /* 0x000000ffff397224 */ /* 0x000fe400078e0031 */
[----:B------:R-:W-:Y:S01]  /*2f910*/  IMAD.MOV.U32 R49, RZ, RZ, R39 ;  /* 0x000000ffff317224 */ /* 0x000fe200078e0027 */
[----:B----4-:R-:W-:-:S04]  /*2f920*/  IADD3 R78, P1, PT, R96, R80, RZ ;  /* 0x00000050604e7210 */ /* 0x010fc80007f3e0ff */
[----:B------:R-:W-:-:S05]  /*2f930*/  IADD3.X R79, PT, PT, R97, R3, RZ, P1, !PT ;  /* 0x00000003614f7210 */ /* 0x000fca0000ffe4ff */
[----:B------:R-:W-:Y:S04]  /*2f940*/  STL.64 [R1+0xe40], R78 ;  /* 0x000e404e01007387 */ /* 0x000fe80000100a00 */
[----:B------:R1:W-:Y:S04]  /*2f950*/  STL.64 [R1+0xec0], R74 ;  /* 0x000ec04a01007387 */ /* 0x0003e80000100a00 */
[----:B------:R2:W-:Y:S04]  /*2f960*/  STL.64 [R1+0xf48], R70 ;  /* 0x000f484601007387 */ /* 0x0005e80000100a00 */
[----:B------:R3:W-:Y:S01]  /*2f970*/  STL.64 [R1+0xfc8], R64 ;  /* 0x000fc84001007387 */ /* 0x0007e20000100a00 */
[----:B-1----:R-:W-:-:S02]  /*2f980*/  IMAD.MOV.U32 R74, RZ, RZ, R62 ;  /* 0x000000ffff4a7224 */ /* 0x002fc400078e003e */
        /* <DEDUP_REMOVED lines=14> */
[----:B------:R-:W-:Y:S01]  /*2fa70*/  IMAD.MOV.U32 R46, RZ, RZ, R6 ;  /* 0x000000ffff2e7224 */ /* 0x000fe200078e0006 */
[----:B------:R-:W2:Y:S04]  /*2fa80*/  LDL.LU.64 R42, [R1+0x518] ;  /* 0x00051800012a7983 */ /* 0x000ea80000300a00 */
[----:B------:R-:W4:Y:S04]  /*2fa90*/  LDL.LU.64 R6, [R1+0x630] ;  /* 0x0006300001067983 */ /* 0x000f280000300a00 */
[----:B------:R-:W4:Y:S01]  /*2faa0*/  LDL.LU.64 R38, [R1+0x4d8] ;  /* 0x0004d80001267983 */ /* 0x000f220000300a00 */
[----:B------:R-:W-:Y:S01]  /*2fab0*/  MOV R78, R60 ;  /* 0x0000003c004e7202 */ /* 0x000fe20000000f00 */
[----:B------:R-:W-:Y:S01]  /*2fac0*/  IMAD.MOV.U32 R79, RZ, RZ, R61 ;  /* 0x000000ffff4f7224 */ /* 0x000fe200078e003d */
[----:B------:R-:W-:-:S02]  /*2fad0*/  IADD3 R72, P3, PT, R74, R80, RZ ;  /* 0x000000504a487210 */ /* 0x000fc40007f7e0ff */
[-C--:B------:R-:W-:Y:S02]  /*2fae0*/  IADD3 R76, P1, PT, R78, R80.reuse, RZ ;  /* 0x000000504e4c7210 */ /* 0x080fe40007f3e0ff */
[-C--:B---3--:R-:W-:Y:S01]  /*2faf0*/  IADD3 R64, P4, PT, R66, R80.reuse, RZ ;  /* 0x0000005042407210 */ /* 0x088fe20007f9e0ff */
[--C-:B------:R-:W-:Y:S02]  /*2fb00*/  IMAD.X R73, R75, 0x1, R3.reuse, P3 ;  /* 0x000000014b497824 */ /* 0x100fe400018e0603 */
[--C-:B------:R-:W-:Y:S01]  /*2fb10*/  IMAD.X R77, R79, 0x1, R3.reuse, P1 ;  /* 0x000000014f4d7824 */ /* 0x100fe200008e0603 */
[-C--:B------:R-:W-:Y:S01]  /*2fb20*/  IADD3 R60, P5, PT, R196, R80.reuse, RZ ;  /* 0x00000050c43c7210 */ /* 0x080fe20007fbe0ff */
[----:B------:R-:W-:Y:S01]  /*2fb30*/  IMAD.X R65, R67, 0x1, R3, P4 ;  /* 0x0000000143417824 */ /* 0x000fe200020e0603 */
[----:B------:R-:W-:Y:S01]  /*2fb40*/  IADD3 R66, P3, PT, R68, R80, RZ ;  /* 0x0000005044427210 */ /* 0x000fe20007f7e0ff */
[----:B------:R-:W1:Y:S01]  /*2fb50*/  LDC R196, c[0x0][0x3a0] ;  /* 0x0000e800ffc47b82 */ /* 0x000e620000000800 */
[----:B------:R-:W-:Y:S01]  /*2fb60*/  STL.64 [R1+0x1030], R76 ;  /* 0x0010304c01007387 */ /* 0x000fe20000100a00 */
[----:B------:R-:W-:-:S03]  /*2fb70*/  IADD3.X R61, PT, PT, R197, R3, RZ, P5, !PT ;  /* 0x00000003c53d7210 */ /* 0x000fc60002ffe4ff */
[----:B------:R3:W-:Y:S01]  /*2fb80*/  STL.64 [R1+0x1068], R72 ;  /* 0x0010684801007387 */ /* 0x0007e20000100a00 */
[----:B------:R-:W-:Y:S02]  /*2fb90*/  IADD3.X R67, PT, PT, R69, R3, RZ, P3, !PT ;  /* 0x0000000345437210 */ /* 0x000fe40001ffe4ff */
[----:B------:R-:W-:Y:S01]  /*2fba0*/  SHF.L.U64.HI R0, R2, 0x2, R0 ;  /* 0x0000000202007819 */ /* 0x000fe20000010200 */
[----:B------:R3:W-:Y:S01]  /*2fbb0*/  STL.64 [R1+0x10a0], R64 ;  /* 0x0010a04001007387 */ /* 0x0007e20000100a00 */
[----:B------:R-:W1:Y:S03]  /*2fbc0*/  LDC R197, c[0x0][0x3a0] ;  /* 0x0000e800ffc57b82 */ /* 0x000e660000000800 */
[----:B------:R3:W-:Y:S02]  /*2fbd0*/  STL.64 [R1+0x10d8], R60 ;  /* 0x0010d83c01007387 */ /* 0x0007e40000100a00 */
[----:B---3--:R-:W-:Y:S01]  /*2fbe0*/  MOV R72, R70 ;  /* 0x0000004600487202 */ /* 0x008fe20000000f00 */
[----:B------:R-:W-:-:S03]  /*2fbf0*/  IMAD.MOV.U32 R73, RZ, RZ, R71 ;  /* 0x000000ffff497224 */ /* 0x000fc600078e0047 */
[----:B------:R-:W-:Y:S02]  /*2fc00*/  IADD3 R70, P1, PT, R72, R80, RZ ;  /* 0x0000005048467210 */ /* 0x000fe40007f3e0ff */
[----:B------:R-:W-:Y:S01]  /*2fc10*/  MOV R64, R48 ;  /* 0x0000003000407202 */ /* 0x000fe20000000f00 */
[----:B------:R-:W-:Y:S01]  /*2fc20*/  IMAD.MOV.U32 R60, RZ, RZ, R58 ;  /* 0x000000ffff3c7224 */ /* 0x000fe200078e003a */
[-C--:B------:R-:W-:Y:S02]  /*2fc30*/  IADD3 R58, P4, PT, R62, R80.reuse, RZ ;  /* 0x000000503e3a7210 */ /* 0x080fe40007f9e0ff */
[----:B------:R-:W-:Y:S01]  /*2fc40*/  IADD3 R48, P5, PT, R50, R80, RZ ;  /* 0x0000005032307210 */ /* 0x000fe20007fbe0ff */
[----:B------:R-:W-:Y:S02]  /*2fc50*/  IMAD.X R71, R73, 0x1, R3, P1 ;  /* 0x0000000149477824 */ /* 0x000fe400008e0603 */
[----:B------:R-:W-:Y:S02]  /*2fc60*/  IMAD.MOV.U32 R61, RZ, RZ, R59 ;  /* 0x000000ffff3d7224 */ /* 0x000fe400078e003b */
[----:B------:R-:W-:-:S02]  /*2fc70*/  IMAD.MOV.U32 R65, RZ, RZ, R49 ;  /* 0x000000ffff417224 */ /* 0x000fc400078e0031 */
[--C-:B------:R-:W-:Y:S02]  /*2fc80*/  IMAD.X R59, R63, 0x1, R3.reuse, P4 ;  /* 0x000000013f3b7824 */ /* 0x100fe400020e0603 */
[----:B------:R-:W-:Y:S01]  /*2fc90*/  IMAD.X R49, R51, 0x1, R3, P5 ;  /* 0x0000000133317824 */ /* 0x000fe200028e0603 */
[----:B------:R-:W-:Y:S01]  /*2fca0*/  STL.64 [R1+0x9f0], R70 ;  /* 0x0009f04601007387 */ /* 0x000fe20000100a00 */
[----:B------:R-:W-:-:S03]  /*2fcb0*/  IADD3 R62, P1, PT, R64, R80, RZ ;  /* 0x00000050403e7210 */ /* 0x000fc60007f3e0ff */
[----:B------:R-:W-:Y:S01]  /*2fcc0*/  STL.64 [R1+0xa58], R66 ;  /* 0x000a584201007387 */ /* 0x000fe20000100a00 */
[----:B------:R-:W-:-:S03]  /*2fcd0*/  IADD3 R50, P4, PT, R54, R80, RZ ;  /* 0x0000005036327210 */ /* 0x000fc60007f9e0ff */
[----:B------:R3:W-:Y:S01]  /*2fce0*/  STL.64 [R1+0xb80], R58 ;  /* 0x000b803a01007387 */ /* 0x0007e20000100a00 */
[----:B------:R-:W-:-:S03]  /*2fcf0*/  IMAD.X R63, R65, 0x1, R3, P1 ;  /* 0x00000001413f7824 */ /* 0x000fc600008e0603 */
[----:B------:R1:W-:Y:S01]  /*2fd00*/  STL.64 [R1+0xbb0], R48 ;  /* 0x000bb03001007387 */ /* 0x0003e20000100a00 */
[----:B------:R-:W-:Y:S01]  /*2fd10*/  IMAD.X R51, R55, 0x1, R3, P4 ;  /* 0x0000000137337824 */ /* 0x000fe200020e0603 */
[----:B---3--:R-:W-:Y:S02]  /*2fd20*/  IADD3 R58, P3, PT, R60, R80, RZ ;  /* 0x000000503c3a7210 */ /* 0x008fe40007f7e0ff */
[----:B-1----:R-:W-:Y:S02]  /*2fd30*/  MOV R48, R30 ;  /* 0x0000001e00307202 */ /* 0x002fe40000000f00 */
[-C--:B------:R-:W-:Y:S02]  /*2fd40*/  IADD3 R30, P5, PT, R40, R80.reuse, RZ ;  /* 0x00000050281e7210 */ /* 0x080fe40007fbe0ff */
[----:B------:R-:W-:Y:S01]  /*2fd50*/  IADD3.X R59, PT, PT, R61, R3, RZ, P3, !PT ;  /* 0x000000033d3b7210 */ /* 0x000fe20001ffe4ff */
[----:B------:R-:W-:Y:S01]  /*2fd60*/  IMAD.MOV.U32 R49, RZ, RZ, R31 ;  /* 0x000000ffff317224 */ /* 0x000fe200078e001f */
[----:B------:R-:W-:Y:S01]  /*2fd70*/  STL.64 [R1+0xbe0], R62 ;  /* 0x000be03e01007387 */ /* 0x000fe20000100a00 */
[----:B------:R-:W-:Y:S01]  /*2fd80*/  IMAD.X R31, R41, 0x1, R3, P5 ;  /* 0x00000001291f7824 */ /* 0x000fe200028e0603 */
[----:B------:R-:W-:-:S02]  /*2fd90*/  IADD3 R54, P1, PT, R56, R80, RZ ;  /* 0x0000005038367210 */ /* 0x000fc40007f3e0ff */
[----:B------:R-:W-:Y:S01]  /*2fda0*/  STL.64 [R1+0xc38], R58 ;  /* 0x000c383a01007387 */ /* 0x000fe20000100a00 */
[----:B------:R-:W-:-:S03]  /*2fdb0*/  IADD3 R40, P4, PT, R46, R80, RZ ;  /* 0x000000502e287210 */ /* 0x000fc60007f9e0ff */
[----:B------:R1:W-:Y:S01]  /*2fdc0*/  STL.64 [R1+0xcb8], R50 ;  /* 0x000cb83201007387 */ /* 0x0003e20000100a00 */
[----:B------:R-:W-:-:S03]  /*2fdd0*/  IMAD.X R55, R57, 0x1, R3, P1 ;  /* 0x0000000139377824 */ /* 0x000fc600008e0603 */
[----:B------:R3:W-:Y:S01]  /*2fde0*/  STL.64 [R1+0xd40], R30 ;  /* 0x000d401e01007387 */ /* 0x0007e20000100a00 */
[----:B------:R-:W-:Y:S01]  /*2fdf0*/  IMAD.X R41, R47, 0x1, R3, P4 ;  /* 0x000000012f297824 */ /* 0x000fe200020e0603 */
[----:B-1----:R-:W-:Y:S02]  /*2fe00*/  IADD3 R50, P3, PT, R52, R80, RZ ;  /* 0x0000005034327210 */ /* 0x002fe40007f7e0ff */
[----:B---3--:R-:W-:Y:S02]  /*2fe10*/  MOV R30, R26 ;  /* 0x0000001a001e7202 */ /* 0x008fe40000000f00 */
[-C--:B------:R-:W-:Y:S02]  /*2fe20*/  IADD3 R26, P5, PT, R32, R80.reuse, RZ ;  /* 0x00000050201a7210 */ /* 0x080fe40007fbe0ff */
[----:B------:R-:W-:Y:S01]  /*2fe30*/  IADD3.X R51, PT, PT, R53, R3, RZ, P3, !PT ;  /* 0x0000000335337210 */ /* 0x000fe20001ffe4ff */
[----:B------:R-:W-:Y:S01]  /*2fe40*/  IMAD.MOV.U32 R31, RZ, RZ, R27 ;  /* 0x000000ffff1f7224 */ /* 0x000fe200078e001b */
[----:B------:R-:W-:Y:S01]  /*2fe50*/  STL.64 [R1+0xdc0], R54 ;  /* 0x000dc03601007387 */ /* 0x000fe20000100a00 */
[----:B------:R-:W-:Y:S01]  /*2fe60*/  IMAD.X R27, R33, 0x1, R3, P5 ;  /* 0x00000001211b7824 */ /* 0x000fe200028e0603 */
[----:B------:R-:W-:-:S02]  /*2fe70*/  IADD3 R46, P1, PT, R48, R80, RZ ;  /* 0x00000050302e7210 */ /* 0x000fc40007f3e0ff */
[----:B------:R-:W-:Y:S01]  /*2fe80*/  STL.64 [R1+0xe48], R50 ;  /* 0x000e483201007387 */ /* 0x000fe20000100a00 */
[----:B------:R-:W-:-:S03]  /*2fe90*/  MOV R32, R12 ;  /* 0x0000000c00207202 */ /* 0x000fc60000000f00 */
[----:B------:R1:W-:Y:S01]  /*2fea0*/  STL.64 [R1+0xed0], R40 ;  /* 0x000ed02801007387 */ /* 0x0003e20000100a00 */
[----:B------:R-:W-:Y:S01]  /*2feb0*/  IMAD.MOV.U32 R12, RZ, RZ, R8 ;  /* 0x000000ffff0c7224 */ /* 0x000fe200078e0008 */
[-C--:B------:R-:W-:Y:S02]  /*2fec0*/  IADD3 R8, P5, PT, R94, R80.reuse, RZ ;  /* 0x000000505e087210 */ /* 0x080fe40007fbe0ff */
[----:B------:R3:W-:Y:S01]  /*2fed0*/  STL.64 [R1+0xf58], R26 ;  /* 0x000f581a01007387 */ /* 0x0007e20000100a00 */
[----:B------:R-:W-:Y:S01]  /*2fee0*/  IMAD.X R47, R49, 0x1, R3, P1 ;  /* 0x00000001312f7824 */ /* 0x000fe200008e0603 */
[-C--:B-1----:R-:W-:Y:S02]  /*2fef0*/  IADD3 R40, P3, PT, R44, R80.reuse, RZ ;  /* 0x000000502c287210 */ /* 0x082fe40007f7e0ff */
[----:B---3--:R-:W-:-:S03]  /*2ff00*/  IADD3 R26, P4, PT, R34, R80, RZ ;  /* 0x00000050221a7210 */ /* 0x008fc60007f9e0ff */
[----:B------:R-:W-:Y:S02]  /*2ff10*/  IMAD.X R41, R45, 0x1, R3, P3 ;  /* 0x000000012d297824 */ /* 0x000fe400018e0603 */
[----:B------:R-:W-:Y:S01]  /*2ff20*/  IMAD.MOV.U32 R33, RZ, RZ, R13 ;  /* 0x000000ffff217224 */ /* 0x000fe200078e000d */
[----:B------:R-:W-:Y:S01]  /*2ff30*/  IADD3.X R27, PT, PT, R35, R3, RZ, P4, !PT ;  /* 0x00000003231b7210 */ /* 0x000fe200027fe4ff */
[----:B------:R-:W-:Y:S01]  /*2ff40*/  STL.64 [R1+0xfe0], R46 ;  /* 0x000fe02e01007387 */ /* 0x000fe20000100a00 */
[----:B------:R-:W-:Y:S01]  /*2ff50*/  MOV R13, R9 ;  /* 0x00000009000d7202 */ /* 0x000fe20000000f00 */
[----:B------:R-:W-:Y:S02]  /*2ff60*/  IMAD.X R9, R95, 0x1, R3, P5 ;  /* 0x000000015f097824 */ /* 0x000fe400028e0603 */
[----:B------:R-:W-:Y:S04]  /*2ff70*/  STL.64 [R1+0x1038], R40 ;  /* 0x0010382801007387 */ /* 0x000fe80000100a00 */
[----:B------:R1:W-:Y:S04]  /*2ff80*/  STL.64 [R1+0x1070], R26 ;  /* 0x0010701a01007387 */ /* 0x0003e80000100a00 */
[----:B------:R3:W-:Y:S01]  /*2ff90*/  STL.64 [R1+0x10a8], R8 ;  /* 0x0010a80801007387 */ /* 0x0007e20000100a00 */
[----:B-1----:R-:W-:-:S02]  /*2ffa0*/  IADD3 R26, P4, PT, R28, R80, RZ ;  /* 0x000000501c1a7210 */ /* 0x002fc40007f9e0ff */
[-C--:B---3--:R-:W-:Y:S02]  /*2ffb0*/  IADD3 R8, P5, PT, R14, R80.reuse, RZ ;  /* 0x000000500e087210 */ /* 0x088fe40007fbe0ff */
[-C--:B------:R-:W-:Y:S02]  /*2ffc0*/  IADD3.X R27, PT, PT, R29, R3.reuse, RZ, P4, !PT ;  /* 0x000000031d1b7210 */ /* 0x080fe400027fe4ff */
[----:B------:R-:W-:Y:S02]  /*2ffd0*/  IADD3.X R9, PT, PT, R15, R3, RZ, P5, !PT ;  /* 0x000000030f097210 */ /* 0x000fe40002ffe4ff */
[-C--:B--2---:R-:W-:Y:S02]  /*2ffe0*/  IADD3 R40, P1, PT, R42, R80.reuse, RZ ;  /* 0x000000502a287210 */ /* 0x084fe40007f3e0ff */
[----:B----4-:R-:W-:-:S03]  /*2fff0*/  IADD3 R34, P3, PT, R38, R80, RZ ;  /* 0x0000005026227210 */ /* 0x010fc60007f7e0ff */
[--C-:B------:R-:W-:Y:S01]  /*30000*/  IMAD.X R41, R43, 0x1, R3.reuse, P1 ;  /* 0x000000012b297824 */ /* 0x100fe200008e0603 */
[-C--:B------:R-:W-:Y:S02]  /*30010*/  IADD3 R28, P1, PT, R36, R80.reuse, RZ ;  /* 0x00000050241c7210 */ /* 0x080fe40007f3e0ff */
[----:B------:R-:W-:Y:S02]  /*30020*/  IADD3.X R35, PT, PT, R39, R3, RZ, P3, !PT ;  /* 0x0000000327237210 */ /* 0x000fe40001ffe4ff */
[----:B------:R-:W-:Y:S01]  /*30030*/  IADD3 R14, P3, PT, R16, R80, RZ ;  /* 0x00000050100e7210 */ /* 0x000fe20007f7e0ff */
[--C-:B------:R-:W-:Y:S02]  /*30040*/  IMAD.X R29, R37, 0x1, R3.reuse, P1 ;  /* 0x00000001251d7824 */ /* 0x100fe400008e0603 */
[----:B------:R-:W-:Y:S02]  /*30050*/  STL.64 [R1+0xa00], R34 ;  /* 0x000a002201007387 */ /* 0x000fe40000100a00 */
[----:B------:R-:W-:-:S02]  /*30060*/  IMAD.X R15, R17, 0x1, R3, P3 ;  /* 0x00000001110f7824 */ /* 0x000fc400018e0603 */
[----:B------:R-:W-:Y:S04]  /*30070*/  STL.64 [R1+0x9a0], R40 ;  /* 0x0009a02801007387 */ /* 0x000fe80000100a00 */
[----:B------:R1:W-:Y:S04]  /*30080*/  STL.64 [R1+0xa60], R26 ;  /* 0x000a601a01007387 */ /* 0x0003e80000100a00 */
[----:B-1----:R-:W2:Y:S04]  /*30090*/  LDL.LU.64 R26, [R1+0x568] ;  /* 0x00056800011a7983 */ /* 0x002ea80000300a00 */
[----:B------:R-:W-:Y:S04]  /*300a0*/  STL.64 [R1+0xb88], R8 ;  /* 0x000b880801007387 */ /* 0x000fe80000100a00 */
[----:B------:R-:W3:Y:S04]  /*300b0*/  LDL.LU.64 R16, [R1+0x570] ;  /* 0x0005700001107983 */ /* 0x000ee80000300a00 */
[----:B------:R1:W-:Y:S04]  /*300c0*/  STL.64 [R1+0xbe8], R14 ;  /* 0x000be80e01007387 */ /* 0x0003e80000100a00 */
[----:B------:R-:W-:Y:S04]  /*300d0*/  STL.64 [R1+0xbb8], R28 ;  /* 0x000bb81c01007387 */ /* 0x000fe80000100a00 */
[----:B-1----:R-:W4:Y:S01]  /*300e0*/  LDL.LU.64 R14, [R1+0x578] ;  /* 0x00057800010e7983 */ /* 0x002f220000300a00 */
[----:B------:R-:W-:Y:S01]  /*300f0*/  IMAD.MOV.U32 R34, RZ, RZ, R30 ;  /* 0x000000ffff227224 */ /* 0x000fe200078e001e */
[-C--:B------:R-:W-:Y:S01]  /*30100*/  IADD3 R8, P5, PT, R10, R80.reuse, RZ ;  /* 0x000000500a087210 */ /* 0x080fe20007fbe0ff */
[----:B------:R-:W-:Y:S01]  /*30110*/  IMAD.MOV.U32 R30, RZ, RZ, R18 ;  /* 0x000000ffff1e7224 */ /* 0x000fe200078e0012 */
[----:B------:R-:W-:Y:S01]  /*30120*/  IADD3 R18, P4, PT, R24, R80, RZ ;  /* 0x0000005018127210 */ /* 0x000fe20007f9e0ff */
[----:B------:R-:W-:-:S02]  /*30130*/  IMAD.MOV.U32 R35, RZ, RZ, R31 ;  /* 0x000000ffff237224 */ /* 0x000fc400078e001f */
[----:B------:R-:W-:Y:S01]  /*30140*/  IMAD.MOV.U32 R31, RZ, RZ, R19 ;  /* 0x000000ffff1f7224 */ /* 0x000fe200078e0013 */
[----:B------:R-:W-:Y:S01]  /*30150*/  IADD3.X R19, PT, PT, R25, R3, RZ, P4, !PT ;  /* 0x0000000319137210 */ /* 0x000fe200027fe4ff */
[----:B------:R-:W-:Y:S01]  /*30160*/  IMAD.X R9, R11, 0x1, R3, P5 ;  /* 0x000000010b097824 */ /* 0x000fe200028e0603 */
[----:B------:R-:W2:Y:S04]  /*30170*/  LDL.LU.64 R24, [R1+0x580] ;  /* 0x0005800001187983 */ /* 0x000ea80000300a00 */
[----:B------:R-:W-:Y:S04]  /*30180*/  STL.64 [R1+0xcc8], R8 ;  /* 0x000cc80801007387 */ /* 0x000fe80000100a00 */
[----:B------:R1:W-:Y:S04]  /*30190*/  STL.64 [R1+0xc40], R18 ;  /* 0x000c401201007387 */ /* 0x0003e80000100a00 */
[----:B-1----:R-:W2:Y:S01]  /*301a0*/  LDL.LU.64 R18, [R1+0x588] ;  /* 0x0005880001127983 */ /* 0x002ea20000300a00 */
[----:B------:R-:W-:-:S05]  /*301b0*/  IADD3 R8, P1, PT, R12, R80, RZ ;  /* 0x000000500c087210 */ /* 0x000fca0007f3e0ff */
[--C-:B------:R-:W-:Y:S02]  /*301c0*/  IMAD.X R9, R13, 0x1, R3.reuse, P1 ;  /* 0x000000010d097824 */ /* 0x100fe400008e0603 */
[----:B------:R-:W2:Y:S01]  /*301d0*/  LDL.LU.64 R12, [R1+0x590] ;  /* 0x00059000010c7983 */ /* 0x000ea20000300a00 */
[-C--:B------:R-:W-:Y:S02]  /*301e0*/  IADD3 R28, P3, PT, R32, R80.reuse, RZ ;  /* 0x00000050201c7210 */ /* 0x080fe40007f7e0ff */
[-C--:B------:R-:W-:Y:S02]  /*301f0*/  IADD3 R10, P4, PT, R22, R80.reuse, RZ ;  /* 0x00000050160a7210 */ /* 0x080fe40007f9e0ff */
[-C--:B------:R-:W-:Y:S01]  /*30200*/  IADD3.X R29, PT, PT, R33, R3.reuse, RZ, P3, !PT ;  /* 0x00000003211d7210 */ /* 0x080fe20001ffe4ff */
[----:B------:R1:W-:Y:S02]  /*30210*/  STL.64 [R1+0xd48], R8 ;  /* 0x000d480801007387 */ /* 0x0003e40000100a00 */
[----:B------:R-:W-:Y:S01]  /*30220*/  IMAD.X R11, R23, 0x1, R3, P4 ;  /* 0x00000001170b7824 */ /* 0x000fe200020e0603 */
[----:B------:R-:W-:Y:S01]  /*30230*/  IADD3 R22, P1, PT, R34, R80, RZ ;  /* 0x0000005022167210 */ /* 0x000fe20007f3e0ff */
[----:B-1----:R-:W2:Y:S04]  /*30240*/  LDL.LU.64 R8, [R1+0x598] ;  /* 0x0005980001087983 */ /* 0x002ea80000300a00 */
[----:B------:R-:W2:Y:S04]  /*30250*/  LDL.LU.64 R32, [R1+0x5a0] ;  /* 0x0005a00001207983 */ /* 0x000ea80000300a00 */
[----:B------:R-:W-:Y:S01]  /*30260*/  STL.64 [R1+0xdd0], R28 ;  /* 0x000dd01c01007387 */ /* 0x000fe20000100a00 */
[----:B------:R-:W-:-:S03]  /*30270*/  IADD3.X R23, PT, PT, R35, R3, RZ, P1, !PT ;  /* 0x0000000323177210 */ /* 0x000fc60000ffe4ff */
[----:B------:R1:W-:Y:S04]  /*30280*/  STL.64 [R1+0xe50], R10 ;  /* 0x000e500a01007387 */ /* 0x0003e80000100a00 */
[----:B------:R1:W-:Y:S02]  /*30290*/  STL.64 [R1+0xed8], R22 ;  /* 0x000ed81601007387 */ /* 0x0003e40000100a00 */
[-C--:B-1----:R-:W-:Y:S02]  /*302a0*/  IADD3 R10, P3, PT, R20, R80.reuse, RZ ;  /* 0x00000050140a7210 */ /* 0x082fe40007f7e0ff */
[----:B------:R-:W2:Y:S03]  /*302b0*/  LDL.LU.64 R22, [R1+0x5a8] ;  /* 0x0005a80001167983 */ /* 0x000ea60000300a00 */
[----:B------:R-:W-:Y:S01]  /*302c0*/  IMAD.X R11, R21, 0x1, R3, P3 ;  /* 0x00000001150b7824 */ /* 0x000fe200018e0603 */
[----:B------:R-:W-:Y:S01]  /*302d0*/  IADD3 R28, P4, PT, R30, R80, RZ ;  /* 0x000000501e1c7210 */ /* 0x000fe20007f9e0ff */
[----:B------:R-:W2:Y:S04]  /*302e0*/  LDL.LU.64 R20, [R1+0x5b0] ;  /* 0x0005b00001147983 */ /* 0x000ea80000300a00 */
[----:B------:R1:W-:Y:S01]  /*302f0*/  STL.64 [R1+0xf60], R10 ;  /* 0x000f600a01007387 */ /* 0x0003e20000100a00 */
[----:B------:R-:W-:-:S02]  /*30300*/  IMAD.SHL.U32 R2, R2, 0x4, RZ ;  /* 0x0000000402027824 */ /* 0x000fc400078e00ff */
[----:B------:R-:W-:Y:S01]  /*30310*/  IMAD.X R29, R31, 0x1, R3, P4 ;  /* 0x000000011f1d7824 */ /* 0x000fe200020e0603 */
[----:B-1----:R-:W2:Y:S04]  /*30320*/  LDL.LU.64 R10, [R1+0x5b8] ;  /* 0x0005b800010a7983 */ /* 0x002ea80000300a00 */
[----:B------:R1:W-:Y:S04]  /*30330*/  STL.64 [R1+0xfd8], R28 ;  /* 0x000fd81c01007387 */ /* 0x0003e80000100a00 */
[----:B-1----:R-:W2:Y:S01]  /*30340*/  LDL.LU.64 R28, [R1+0x5c0] ;  /* 0x0005c000011c7983 */ /* 0x002ea20000300a00 */
[----:B---3--:R-:W-:-:S05]  /*30350*/  IADD3 R70, P3, PT, R16, R2, RZ ;  /* 0x0000000210467210 */ /* 0x008fca0007f7e0ff */
[----:B------:R-:W-:Y:S02]  /*30360*/  IMAD.X R71, R17, 0x1, R0, P3 ;  /* 0x0000000111477824 */ /* 0x000fe400018e0600 */
[----:B------:R-:W3:Y:S01]  /*30370*/  LDL.LU.64 R16, [R1+0x5c8] ;  /* 0x0005c80001107983 */ /* 0x000ee20000300a00 */
[----:B----4-:R-:W-:-:S05]  /*30380*/  IADD3 R72, P4, PT, R14, R2, RZ ;  /* 0x000000020e487210 */ /* 0x010fca0007f9e0ff */
[----:B------:R-:W-:Y:S02]  /*30390*/  IMAD.X R73, R15, 0x1, R0, P4 ;  /* 0x000000010f497824 */ /* 0x000fe400020e0600 */
[----:B------:R-:W4:Y:S01]  /*303a0*/  LDL.LU.64 R14, [R1+0x5d0] ;  /* 0x0005d000010e7983 */ /* 0x000f220000300a00 */
[----:B--2---:R-:W-:-:S03]  /*303b0*/  IADD3 R68, P1, PT, R26, R2, RZ ;  /* 0x000000021a447210 */ /* 0x004fc60007f3e0ff */
[----:B------:R-:W2:Y:S01]  /*303c0*/  LDL.LU.64 R30, [R1+0x5d8] ;  /* 0x0005d800011e7983 */ /* 0x000ea20000300a00 */
[----:B------:R-:W-:Y:S02]  /*303d0*/  IADD3.X R69, PT, PT, R27, R0, RZ, P1, !PT ;  /* 0x000000001b457210 */ /* 0x000fe40000ffe4ff */
[----:B------:R-:W-:Y:S01]  /*303e0*/  IADD3 R74, P1, PT, R24, R2, RZ ;  /* 0x00000002184a7210 */ /* 0x000fe20007f3e0ff */
[----:B------:R-:W2:Y:S03]  /*303f0*/  LDL.LU.64 R26, [R1+0x5e0] ;  /* 0x0005e000011a7983 */ /* 0x000ea60000300a00 */
[----:B------:R-:W-:Y:S02]  /*30400*/  IADD3.X R75, PT, PT, R25, R0, RZ, P1, !PT ;  /* 0x00000000194b7210 */ /* 0x000fe40000ffe4ff */
[----:B------:R-:W2:Y:S01]  /*30410*/  LDL.LU.64 R24, [R1+0x5e8] ;  /* 0x0005e80001187983 */ /* 0x000ea20000300a00 */
[----:B------:R-:W-:-:S05]  /*30420*/  IADD3 R76, P3, PT, R18, R2, RZ ;  /* 0x00000002124c7210 */ /* 0x000fca0007f7e0ff */
[----:B------:R-:W-:Y:S02]  /*30430*/  IMAD.X R77, R19, 0x1, R0, P3 ;  /* 0x00000001134d7824 */ /* 0x000fe400018e0600 */
[----:B------:R-:W2:Y:S01]  /*30440*/  LDL.LU.64 R18, [R1+0x5f0] ;  /* 0x0005f00001127983 */ /* 0x000ea20000300a00 */
[----:B------:R-:W-:-:S05]  /*30450*/  IADD3 R78, P1, PT, R12, R2, RZ ;  /* 0x000000020c4e7210 */ /* 0x000fca0007f3e0ff */
[--C-:B------:R-:W-:Y:S02]  /*30460*/  IMAD.X R79, R13, 0x1, R0.reuse, P1 ;  /* 0x000000010d4f7824 */ /* 0x100fe400008e0600 */
[----:B------:R-:W2:Y:S01]  /*30470*/  LDL.LU.64 R12, [R1+0x5f8] ;  /* 0x0005f800010c7983 */ /* 0x000ea20000300a00 */
[-C--:B------:R-:W-:Y:S02]  /*30480*/  IADD3 R94, P4, PT, R8, R2.reuse, RZ ;  /* 0x00000002085e7210 */ /* 0x080fe40007f9e0ff */
[----:B------:R-:W-:Y:S02]  /*30490*/  IADD3 R96, P3, PT, R32, R2, RZ ;  /* 0x0000000220607210 */ /* 0x000fe40007f7e0ff */
[----:B------:R-:W-:Y:S02]  /*304a0*/  IADD3.X R95, PT, PT, R9, R0, RZ, P4, !PT ;  /* 0x00000000095f7210 */ /* 0x000fe400027fe4ff */
[----:B------:R-:W2:Y:S01]  /*304b0*/  LDL.LU.64 R8, [R1+0x600] ;  /* 0x0006000001087983 */ /* 0x000ea20000300a00 */
[----:B------:R-:W-:Y:S01]  /*304c0*/  IMAD.X R97, R33, 0x1, R0, P3 ;  /* 0x0000000121617824 */ /* 0x000fe200018e0600 */
[----:B------:R-:W-:-:S02]  /*304d0*/  IADD3 R98, P1, PT, R22, R2, RZ ;  /* 0x0000000216627210 */ /* 0x000fc40007f3e0ff */
[----:B------:R-:W-:-:S03]  /*304e0*/  IADD3 R100, P3, PT, R20, R2, RZ ;  /* 0x0000000214647210 */ /* 0x000fc60007f7e0ff */
[----:B------:R-:W-:Y:S02]  /*304f0*/  IMAD.X R99, R23, 0x1, R0, P1 ;  /* 0x0000000117637824 */ /* 0x000fe400008e0600 */
[----:B------:R-:W2:Y:S01]  /*30500*/  LDL.LU.64 R22, [R1+0x610] ;  /* 0x0006100001167983 */ /* 0x000ea20000300a00 */
[----:B------:R-:W-:Y:S02]  /*30510*/  IADD3.X R101, PT, PT, R21, R0, RZ, P3, !PT ;  /* 0x0000000015657210 */ /* 0x000fe40001ffe4ff */
[----:B------:R-:W-:-:S05]  /*30520*/  IADD3 R102, P4, PT, R10, R2, RZ ;  /* 0x000000020a667210 */ /* 0x000fca0007f9e0ff */
[----:B------:R-:W-:Y:S02]  /*30530*/  IMAD.X R103, R11, 0x1, R0, P4 ;  /* 0x000000010b677824 */ /* 0x000fe400020e0600 */
[----:B------:R-:W2:Y:S04]  /*30540*/  LDL.LU.64 R10, [R1+0x618] ;  /* 0x00061800010a7983 */ /* 0x000ea80000300a00 */
[----:B------:R-:W2:Y:S04]  /*30550*/  LDL.LU.64 R20, [R1+0x620] ;  /* 0x0006200001147983 */ /* 0x000ea80000300a00 */
[----:B------:R-:W2:Y:S01]  /*30560*/  LDL.LU.64 R32, [R1+0x628] ;  /* 0x0006280001207983 */ /* 0x000ea20000300a00 */
[----:B------:R-:W-:-:S05]  /*30570*/  IADD3 R104, P1, PT, R28, R2, RZ ;  /* 0x000000021c687210 */ /* 0x000fca0007f3e0ff */
[----:B------:R-:W-:Y:S02]  /*30580*/  IMAD.X R105, R29, 0x1, R0, P1 ;  /* 0x000000011d697824 */ /* 0x000fe400008e0600 */
[----:B------:R-:W2:Y:S01]  /*30590*/  LDL.LU.64 R28, [R1+0x638] ;  /* 0x00063800011c7983 */ /* 0x000ea20000300a00 */
[-C--:B---3--:R-:W-:Y:S02]  /*305a0*/  IADD3 R106, P3, PT, R16, R2.reuse, RZ ;  /* 0x00000002106a7210 */ /* 0x088fe40007f7e0ff */
[----:B----4-:R-:W-:-:S05]  /*305b0*/  IADD3 R108, P1, PT, R14, R2, RZ ;  /* 0x000000020e6c7210 */ /* 0x010fca0007f3e0ff */
[----:B------:R-:W-:Y:S02]  /*305c0*/  IMAD.X R109, R15, 0x1, R0, P1 ;  /* 0x000000010f6d7824 */ /* 0x000fe400008e0600 */
[----:B------:R-:W3:Y:S01]  /*305d0*/  LDL.LU.64 R14, [R1+0x640] ;  /* 0x00064000010e7983 */ /* 0x000ee20000300a00 */
[----:B------:R-:W-:-:S03]  /*305e0*/  IADD3.X R107, PT, PT, R17, R0, RZ, P3, !PT ;  /* 0x00000000116b7210 */ /* 0x000fc60001ffe4ff */
[----:B------:R-:W4:Y:S01]  /*305f0*/  LDL.LU.64 R16, [R1+0x648] ;  /* 0x0006480001107983 */ /* 0x000f220000300a00 */
[-C--:B--2---:R-:W-:Y:S02]  /*30600*/  IADD3 R110, P4, PT, R30, R2.reuse, RZ ;  /* 0x000000021e6e7210 */ /* 0x084fe40007f9e0ff */
[----:B------:R-:W-:-:S03]  /*30610*/  IADD3 R112, P3, PT, R26, R2, RZ ;  /* 0x000000021a707210 */ /* 0x000fc60007f7e0ff */
[----:B------:R-:W-:Y:S01]  /*30620*/  IMAD.X R111, R31, 0x1, R0, P4 ;  /* 0x000000011f6f7824 */ /* 0x000fe200020e0600 */
[----:B------:R-:W-:Y:S01]  /*30630*/  IADD3.X R113, PT, PT, R27, R0, RZ, P3, !PT ;  /* 0x000000001b717210 */ /* 0x000fe20001ffe4ff */
[----:B------:R-:W2:Y:S04]  /*30640*/  LDL.LU.64 R30, [R1+0x658] ;  /* 0x00065800011e7983 */ /* 0x000ea80000300a00 */
[----:B------:R-:W2:Y:S01]  /*30650*/  LDL.LU.64 R26, [R1+0x660] ;  /* 0x00066000011a7983 */ /* 0x000ea20000300a00 */
[----:B------:R-:W-:-:S05]  /*30660*/  IADD3 R146, P3, PT, R18, R2, RZ ;  /* 0x0000000212927210 */ /* 0x000fca0007f7e0ff */
[----:B------:R-:W-:Y:S02]  /*30670*/  IMAD.X R147, R19, 0x1, R0, P3 ;  /* 0x0000000113937824 */ /* 0x000fe400018e0600 */
[----:B------:R-:W2:Y:S01]  /*30680*/  LDL.LU.64 R18, [R1+0x668] ;  /* 0x0006680001127983 */ /* 0x000ea20000300a00 */
[----:B------:R-:W-:-:S04]  /*30690*/  IADD3 R150, P4, PT, R12, R2, RZ ;  /* 0x000000020c967210 */ /* 0x000fc80007f9e0ff */
[----:B------:R-:W-:Y:S02]  /*306a0*/  IADD3.X R151, PT, PT, R13, R0, RZ, P4, !PT ;  /* 0x000000000d977210 */ /* 0x000fe400027fe4ff */
[----:B------:R-:W2:Y:S01]  /*306b0*/  LDL.LU.64 R12, [R1+0x670] ;  /* 0x00067000010c7983 */ /* 0x000ea20000300a00 */
[----:B------:R-:W-:-:S05]  /*306c0*/  IADD3 R114, P1, PT, R24, R2, RZ ;  /* 0x0000000218727210 */ /* 0x000fca0007f3e0ff */
[----:B------:R-:W-:Y:S01]  /*306d0*/  IMAD.X R115, R25, 0x1, R0, P1 ;  /* 0x0000000119737824 */ /* 0x000fe200008e0600 */
[----:B------:R-:W-:-:S05]  /*306e0*/  IADD3 R154, P1, PT, R8, R2, RZ ;  /* 0x00000002089a7210 */ /* 0x000fca0007f3e0ff */
[----:B------:R-:W-:Y:S02]  /*306f0*/  IMAD.X R155, R9, 0x1, R0, P1 ;  /* 0x00000001099b7824 */ /* 0x000fe400008e0600 */
[----:B------:R-:W2:Y:S01]  /*30700*/  LDL.LU.64 R8, [R1+0x680] ;  /* 0x0006800001087983 */ /* 0x000ea20000300a00 */
[----:B------:R-:W-:-:S05]  /*30710*/  IADD3 R158, P3, PT, R22, R2, RZ ;  /* 0x00000002169e7210 */ /* 0x000fca0007f7e0ff */
[--C-:B------:R-:W-:Y:S01]  /*30720*/  IMAD.X R159, R23, 0x1, R0.reuse, P3 ;  /* 0x00000001179f7824 */ /* 0x100fe200018e0600 */
[-C--:B------:R-:W-:Y:S02]  /*30730*/  IADD3 R162, P1, PT, R10, R2.reuse, RZ ;  /* 0x000000020aa27210 */ /* 0x080fe40007f3e0ff */
[----:B------:R-:W-:Y:S02]  /*30740*/  IADD3 R166, P4, PT, R20, R2, RZ ;  /* 0x0000000214a67210 */ /* 0x000fe40007f9e0ff */
[----:B------:R-:W-:Y:S02]  /*30750*/  IADD3.X R163, PT, PT, R11, R0, RZ, P1, !PT ;  /* 0x000000000ba37210 */ /* 0x000fe40000ffe4ff */
[----:B------:R-:W2:Y:S01]  /*30760*/  LDL.LU.64 R10, [R1+0x688] ;  /* 0x00068800010a7983 */ /* 0x000ea20000300a00 */
[----:B------:R-:W-:-:S03]  /*30770*/  IMAD.X R167, R21, 0x1, R0, P4 ;  /* 0x0000000115a77824 */ /* 0x000fc600020e0600 */
[----:B------:R-:W2:Y:S01]  /*30780*/  LDL.LU.64 R20, [R1+0x690] ;  /* 0x0006900001147983 */ /* 0x000ea20000300a00 */
[----:B------:R-:W-:-:S03]  /*30790*/  IADD3 R170, P3, PT, R32, R2, RZ ;  /* 0x0000000220aa7210 */ /* 0x000fc60007f7e0ff */
[----:B------:R-:W2:Y:S04]  /*307a0*/  LDL.LU.64 R22, [R1+0x6a0] ;  /* 0x0006a00001167983 */ /* 0x000ea80000300a00 */
[----:B------:R-:W2:Y:S01]  /*307b0*/  LDL.LU.64 R24, [R1+0x6a8] ;  /* 0x0006a80001187983 */ /* 0x000ea20000300a00 */
[----:B------:R-:W-:Y:S01]  /*307c0*/  IADD3 R174, P1, PT, R28, R2, RZ ;  /* 0x000000021cae7210 */ /* 0x000fe20007f3e0ff */
[----:B------:R-:W-:Y:S02]  /*307d0*/  IMAD.X R171, R33, 0x1, R0, P3 ;  /* 0x0000000121ab7824 */ /* 0x000fe400018e0600 */
[----:B------:R-:W2:Y:S01]  /*307e0*/  LDL.LU.64 R36, [R1+0x6b0] ;  /* 0x0006b00001247983 */ /* 0x000ea20000300a00 */
[----:B------:R-:W-:-:S03]  /*307f0*/  IADD3.X R175, PT, PT, R29, R0, RZ, P1, !PT ;  /* 0x000000001daf7210 */ /* 0x000fc60000ffe4ff */
[----:B------:R-:W2:Y:S01]  /*30800*/  LDL.LU.64 R28, [R1+0x6c0] ;  /* 0x0006c000011c7983 */ /* 0x000ea20000300a00 */
[----:B---3--:R-:W-:-:S05]  /*30810*/  IADD3 R178, P3, PT, R14, R2, RZ ;  /* 0x000000020eb27210 */ /* 0x008fca0007f7e0ff */
[----:B------:R-:W-:Y:S02]  /*30820*/  IMAD.X R179, R15, 0x1, R0, P3 ;  /* 0x000000010fb37824 */ /* 0x000fe400018e0600 */
[----:B------:R-:W3:Y:S01]  /*30830*/  LDL.LU.64 R14, [R1+0x6c8] ;  /* 0x0006c800010e7983 */ /* 0x000ee20000300a00 */
[----:B----4-:R-:W-:-:S05]  /*30840*/  IADD3 R182, P4, PT, R16, R2, RZ ;  /* 0x0000000210b67210 */ /* 0x010fca0007f9e0ff */
[----:B------:R-:W-:Y:S02]  /*30850*/  IMAD.X R183, R17, 0x1, R0, P4 ;  /* 0x0000000111b77824 */ /* 0x000fe400020e0600 */
[----:B------:R-:W4:Y:S04]  /*30860*/  LDL.LU.64 R16, [R1+0x6d8] ;  /* 0x0006d80001107983 */ /* 0x000f280000300a00 */
[----:B------:R-:W4:Y:S01]  /*30870*/  LDL.LU.64 R34, [R1+0x6e0] ;  /* 0x0006e00001227983 */ /* 0x000f220000300a00 */
[----:B--2---:R-:W-:-:S04]  /*30880*/  IADD3 R186, P1, PT, R30, R2, RZ ;  /* 0x000000021eba7210 */ /* 0x004fc80007f3e0ff */
[----:B------:R-:W-:Y:S02]  /*30890*/  IADD3.X R187, PT, PT, R31, R0, RZ, P1, !PT ;  /* 0x000000001fbb7210 */ /* 0x000fe40000ffe4ff */
[----:B------:R-:W2:Y:S01]  /*308a0*/  LDL.LU.64 R30, [R1+0x6e8] ;  /* 0x0006e800011e7983 */ /* 0x000ea20000300a00 */
[----:B------:R-:W-:-:S05]  /*308b0*/  IADD3 R194, P1, PT, R18, R2, RZ ;  /* 0x0000000212c27210 */ /* 0x000fca0007f3e0ff */
[----:B------:R-:W-:Y:S02]  /*308c0*/  IMAD.X R195, R19, 0x1, R0, P1 ;  /* 0x0000000113c37824 */ /* 0x000fe400008e0600 */
[----:B------:R-:W2:Y:S01]  /*308d0*/  LDL.LU.64 R18, [R1+0x700] ;  /* 0x0007000001127983 */ /* 0x000ea20000300a00 */
[----:B------:R-:W-:-:S04]  /*308e0*/  IADD3 R206, P4, PT, R12, R2, RZ ;  /* 0x000000020cce7210 */ /* 0x000fc80007f9e0ff */
[----:B------:R-:W-:Y:S02]  /*308f0*/  IADD3.X R207, PT, PT, R13, R0, RZ, P4, !PT ;  /* 0x000000000dcf7210 */ /* 0x000fe400027fe4ff */
[----:B------:R-:W2:Y:S04]  /*30900*/  LDL.LU.64 R12, [R1+0x708] ;  /* 0x00070800010c7983 */ /* 0x000ea80000300a00 */
[----:B------:R-:W2:Y:S01]  /*30910*/  LDL.LU.64 R32, [R1+0x718] ;  /* 0x0007180001207983 */ /* 0x000ea20000300a00 */
[----:B------:R-:W-:-:S05]  /*30920*/  IADD3 R190, P3, PT, R26, R2, RZ ;  /* 0x000000021abe7210 */ /* 0x000fca0007f7e0ff */
[----:B------:R-:W-:Y:S02]  /*30930*/  IMAD.X R191, R27, 0x1, R0, P3 ;  /* 0x000000011bbf7824 */ /* 0x000fe400018e0600 */
[----:B------:R-:W2:Y:S01]  /*30940*/  LDL.LU.64 R26, [R1+0x720] ;  /* 0x00072000011a7983 */ /* 0x000ea20000300a00 */
[----:B------:R-:W-:-:S05]  /*30950*/  IADD3 R210, P3, PT, R8, R2, RZ ;  /* 0x0000000208d27210 */ /* 0x000fca0007f7e0ff */
[----:B------:R-:W-:Y:S01]  /*30960*/  IMAD.X R211, R9, 0x1, R0, P3 ;  /* 0x0000000109d37824 */ /* 0x000fe200018e0600 */
[-C--:B------:R-:W-:Y:S02]  /*30970*/  IADD3 R214, P1, PT, R10, R2.reuse, RZ ;  /* 0x000000020ad67210 */ /* 0x080fe40007f3e0ff */
[----:B------:R-:W-:-:S03]  /*30980*/  IADD3 R218, P3, PT, R20, R2, RZ ;  /* 0x0000000214da7210 */ /* 0x000fc60007f7e0ff */
[----:B------:R-:W-:Y:S01]  /*30990*/  IMAD.X R215, R11, 0x1, R0, P1 ;  /* 0x000000010bd77824 */ /* 0x000fe200008e0600 */
[-C--:B------:R-:W-:Y:S02]  /*309a0*/  IADD3 R8, P4, PT, R22, R2.reuse, RZ ;  /* 0x0000000216087210 */ /* 0x080fe40007f9e0ff */
[----:B------:R-:W-:-:S03]  /*309b0*/  IADD3 R10, P1, PT, R24, R2, RZ ;  /* 0x00000002180a7210 */ /* 0x000fc60007f3e0ff */
[--C-:B------:R-:W-:Y:S01]  /*309c0*/  IMAD.X R9, R23, 0x1, R0.reuse, P4 ;  /* 0x0000000117097824 */ /* 0x100fe200020e0600 */
[----:B------:R-:W-:Y:S02]  /*309d0*/  IADD3.X R219, PT, PT, R21, R0, RZ, P3, !PT ;  /* 0x0000000015db7210 */ /* 0x000fe40001ffe4ff */
[----:B------:R-:W2:Y:S01]  /*309e0*/  LDL.LU.64 R20, [R1+0x738] ;  /* 0x0007380001147983 */ /* 0x000ea20000300a00 */
[----:B------:R-:W-:-:S03]  /*309f0*/  IMAD.X R11, R25, 0x1, R0, P1 ;  /* 0x00000001190b7824 */ /* 0x000fc600008e0600 */
[----:B------:R-:W2:Y:S01]  /*30a00*/  LDL.LU.64 R22, [R1+0x740] ;  /* 0x0007400001167983 */ /* 0x000ea20000300a00 */
[----:B------:R-:W-:-:S03]  /*30a10*/  IADD3 R24, P1, PT, R28, R2, RZ ;  /* 0x000000021c187210 */ /* 0x000fc60007f3e0ff */
[----:B------:R1:W-:Y:S04]  /*30a20*/  STL.64 [R1+0x188], R8 ;  /* 0x0001880801007387 */ /* 0x0003e80000100a00 */
[----:B------:R3:W-:Y:S01]  /*30a30*/  STL.64 [R1+0x198], R10 ;  /* 0x0001980a01007387 */ /* 0x0007e20000100a00 */
[----:B------:R-:W-:Y:S01]  /*30a40*/  IMAD.X R25, R29, 0x1, R0, P1 ;  /* 0x000000011d197824 */ /* 0x000fe200008e0600 */
[----:B-1----:R-:W-:-:S04]  /*30a50*/  IADD3 R8, P3, PT, R36, R2, RZ ;  /* 0x0000000224087210 */ /* 0x002fc80007f7e0ff */
[----:B------:R-:W-:-:S05]  /*30a60*/  IADD3.X R9, PT, PT, R37, R0, RZ, P3, !PT ;  /* 0x0000000025097210 */ /* 0x000fca0001ffe4ff */
[----:B------:R4:W-:Y:S04]  /*30a70*/  STL.64 [R1+0x1a8], R8 ;  /* 0x0001a80801007387 */ /* 0x0009e80000100a00 */
[----:B------:R-:W2:Y:S04]  /*30a80*/  LDL.LU.64 R36, [R1+0x750] ;  /* 0x0007500001247983 */ /* 0x000ea80000300a00 */
[----:B------:R-:W2:Y:S04]  /*30a90*/  LDL.LU.64 R28, [R1+0x760] ;  /* 0x00076000011c7983 */ /* 0x000ea80000300a00 */
[----:B------:R-:W-:Y:S01]  /*30aa0*/  STL.64 [R1+0x1b8], R24 ;  /* 0x0001b81801007387 */ /* 0x000fe20000100a00 */
[----:B---3--:R-:W-:-:S05]  /*30ab0*/  IADD3 R10, P4, PT, R14, R2, RZ ;  /* 0x000000020e0a7210 */ /* 0x008fca0007f9e0ff */
[----:B------:R-:W-:Y:S02]  /*30ac0*/  IMAD.X R11, R15, 0x1, R0, P4 ;  /* 0x000000010f0b7824 */ /* 0x000fe400020e0600 */
[----:B------:R-:W3:Y:S01]  /*30ad0*/  LDL.LU.64 R14, [R1+0x768] ;  /* 0x00076800010e7983 */ /* 0x000ee20000300a00 */
[----:B----4-:R-:W-:-:S03]  /*30ae0*/  IADD3 R8, P3, PT, R16, R2, RZ ;  /* 0x0000000210087210 */ /* 0x010fc60007f7e0ff */
[----:B------:R1:W-:Y:S01]  /*30af0*/  STL.64 [R1+0x1c8], R10 ;  /* 0x0001c80a01007387 */ /* 0x0003e20000100a00 */
[----:B------:R-:W-:-:S03]  /*30b00*/  IADD3.X R9, PT, PT, R17, R0, RZ, P3, !PT ;  /* 0x0000000011097210 */ /* 0x000fc60001ffe4ff */
[----:B------:R-:W4:Y:S01]  /*30b10*/  LDL.LU.64 R16, [R1+0x778] ;  /* 0x0007780001107983 */ /* 0x000f220000300a00 */
[----:B-1----:R-:W-:-:S03]  /*30b20*/  IADD3 R10, P1, PT, R34, R2, RZ ;  /* 0x00000002220a7210 */ /* 0x002fc60007f3e0ff */
[----:B------:R1:W-:Y:S02]  /*30b30*/  STL.64 [R1+0x1d8], R8 ;  /* 0x0001d80801007387 */ /* 0x0003e40000100a00 */
[----:B------:R-:W-:Y:S01]  /*30b40*/  IMAD.X R11, R35, 0x1, R0, P1 ;  /* 0x00000001230b7824 */ /* 0x000fe200008e0600 */
[----:B--2---:R-:W-:-:S04]  /*30b50*/  IADD3 R24, P3, PT, R30, R2, RZ ;  /* 0x000000021e187210 */ /* 0x004fc80007f7e0ff */
[----:B------:R2:W-:Y:S04]  /*30b60*/  STL.64 [R1+0x1e8], R10 ;  /* 0x0001e80a01007387 */ /* 0x0005e80000100a00 */
[----:B------:R-:W4:Y:S01]  /*30b70*/  LDL.LU.64 R34, [R1+0x798] ;  /* 0x0007980001227983 */ /* 0x000f220000300a00 */
[----:B-1----:R-:W-:Y:S01]  /*30b80*/  IADD3 R8, P4, PT, R18, R2, RZ ;  /* 0x0000000212087210 */ /* 0x002fe20007f9e0ff */
[----:B------:R-:W-:Y:S02]  /*30b90*/  IMAD.X R25, R31, 0x1, R0, P3 ;  /* 0x000000011f197824 */ /* 0x000fe400018e0600 */
[----:B------:R-:W4:Y:S01]  /*30ba0*/  LDL.LU.64 R30, [R1+0x7a8] ;  /* 0x0007a800011e7983 */ /* 0x000f220000300a00 */
[----:B------:R-:W-:-:S03]  /*30bb0*/  IADD3.X R9, PT, PT, R19, R0, RZ, P4, !PT ;  /* 0x0000000013097210 */ /* 0x000fc600027fe4ff */
[----:B------:R1:W-:Y:S01]  /*30bc0*/  STL.64 [R1+0x1f8], R24 ;  /* 0x0001f81801007387 */ /* 0x0003e20000100a00 */
[----:B--2---:R-:W-:-:S03]  /*30bd0*/  IADD3 R10, P1, PT, R12, R2, RZ ;  /* 0x000000020c0a7210 */ /* 0x004fc60007f3e0ff */
[----:B------:R-:W2:Y:S02]  /*30be0*/  LDL.LU.64 R18, [R1+0x7d8] ;  /* 0x0007d80001127983 */ /* 0x000ea40000300a00 */
[----:B------:R-:W-:Y:S02]  /*30bf0*/  IMAD.X R11, R13, 0x1, R0, P1 ;  /* 0x000000010d0b7824 */ /* 0x000fe400008e0600 */
[----:B-1----:R-:W2:Y:S04]  /*30c00*/  LDL.LU.64 R24, [R1+0x7f0] ;  /* 0x0007f00001187983 */ /* 0x002ea80000300a00 */
[----:B------:R1:W-:Y:S02]  /*30c10*/  STL.64 [R1+0x208], R8 ;  /* 0x0002080801007387 */ /* 0x0003e40000100a00 */
[----:B-1----:R-:W-:-:S02]  /*30c20*/  IADD3 R8, P3, PT, R32, R2, RZ ;  /* 0x0000000220087210 */ /* 0x002fc40007f7e0ff */
[----:B------:R-:W-:Y:S03]  /*30c30*/  STL.64 [R1+0x218], R10 ;  /* 0x0002180a01007387 */ /* 0x000fe60000100a00 */
[----:B------:R-:W-:Y:S01]  /*30c40*/  IMAD.X R9, R33, 0x1, R0, P3 ;  /* 0x0000000121097824 */ /* 0x000fe200018e0600 */
[----:B------:R-:W-:-:S04]  /*30c50*/  IADD3 R12, P1, PT, R26, R2, RZ ;  /* 0x000000021a0c7210 */ /* 0x000fc80007f3e0ff */
[----:B------:R-:W-:Y:S04]  /*30c60*/  STL.64 [R1+0x228], R8 ;  /* 0x0002280801007387 */ /* 0x000fe80000100a00 */
[----:B------:R-:W2:Y:S01]  /*30c70*/  LDL.LU.64 R32, [R1+0x820] ;  /* 0x0008200001207983 */ /* 0x000ea20000300a00 */
[----:B------:R-:W-:-:S03]  /*30c80*/  IADD3.X R13, PT, PT, R27, R0, RZ, P1, !PT ;  /* 0x000000001b0d7210 */ /* 0x000fc60000ffe4ff */
[----:B------:R-:W2:Y:S04]  /*30c90*/  LDL.LU.64 R26, [R1+0x838] ;  /* 0x00083800011a7983 */ /* 0x000ea80000300a00 */
[----:B------:R1:W-:Y:S04]  /*30ca0*/  STL.64 [R1+0x238], R12 ;  /* 0x0002380c01007387 */ /* 0x0003e80000100a00 */
[----:B-1----:R-:W2:Y:S01]  /*30cb0*/  LDL.LU.64 R12, [R1+0x868] ;  /* 0x00086800010c7983 */ /* 0x002ea20000300a00 */
[-C--:B------:R-:W-:Y:S02]  /*30cc0*/  IADD3 R10, P4, PT, R20, R2.reuse, RZ ;  /* 0x00000002140a7210 */ /* 0x080fe40007f9e0ff */
[----:B------:R-:W-:-:S03]  /*30cd0*/  IADD3 R8, P3, PT, R22, R2, RZ ;  /* 0x0000000216087210 */ /* 0x000fc60007f7e0ff */
[--C-:B------:R-:W-:Y:S02]  /*30ce0*/  IMAD.X R11, R21, 0x1, R0.reuse, P4 ;  /* 0x00000001150b7824 */ /* 0x100fe400020e0600 */
[----:B------:R-:W2:Y:S01]  /*30cf0*/  LDL.LU.64 R20, [R1+0x880] ;  /* 0x0008800001147983 */ /* 0x000ea20000300a00 */
[----:B------:R-:W-:-:S03]  /*30d00*/  IMAD.X R9, R23, 0x1, R0, P3 ;  /* 0x0000000117097824 */ /* 0x000fc600018e0600 */
[----:B------:R1:W-:Y:S04]  /*30d10*/  STL.64 [R1+0x248], R10 ;  /* 0x0002480a01007387 */ /* 0x0003e80000100a00 */
[----:B------:R-:W-:Y:S01]  /*30d20*/  STL.64 [R1+0x258], R8 ;  /* 0x0002580801007387 */ /* 0x000fe20000100a00 */
[-C--:B-1----:R-:W-:Y:S02]  /*30d30*/  IADD3 R10, P1, PT, R36, R2.reuse, RZ ;  /* 0x00000002240a7210 */ /* 0x082fe40007f3e0ff */
[----:B------:R-:W-:Y:S02]  /*30d40*/  IADD3 R22, P3, PT, R28, R2, RZ ;  /* 0x000000021c167210 */ /* 0x000fe40007f7e0ff */
[----:B------:R-:W-:Y:S02]  /*30d50*/  IADD3.X R11, PT, PT, R37, R0, RZ, P1, !PT ;  /* 0x00000000250b7210 */ /* 0x000fe40000ffe4ff */
[----:B------:R-:W2:Y:S01]  /*30d60*/  LDL.LU.64 R36, [R1+0x8b0] ;  /* 0x0008b00001247983 */ /* 0x000ea20000300a00 */
[----:B------:R-:W-:-:S03]  /*30d70*/  IMAD.X R23, R29, 0x1, R0, P3 ;  /* 0x000000011d177824 */ /* 0x000fc600018e0600 */
[----:B------:R-:W-:Y:S04]  /*30d80*/  STL.64 [R1+0x268], R10 ;  /* 0x0002680a01007387 */ /* 0x000fe80000100a00 */
[----:B------:R-:W2:Y:S04]  /*30d90*/  LDL.LU.64 R28, [R1+0x8c8] ;  /* 0x0008c800011c7983 */ /* 0x000ea80000300a00 */
[----:B------:R1:W-:Y:S04]  /*30da0*/  STL.64 [R1+0x278], R22 ;  /* 0x0002781601007387 */ /* 0x0003e80000100a00 */
[----:B-1----:R-:W2:Y:S01]  /*30db0*/  LDL.LU.64 R22, [R1+0x8f8] ;  /* 0x0008f80001167983 */ /* 0x002ea20000300a00 */
[----:B---3--:R-:W-:-:S05]  /*30dc0*/  IADD3 R8, P4, PT, R14, R2, RZ ;  /* 0x000000020e087210 */ /* 0x008fca0007f9e0ff */
[----:B------:R-:W-:Y:S02]  /*30dd0*/  IMAD.X R9, R15, 0x1, R0, P4 ;  /* 0x000000010f097824 */ /* 0x000fe400020e0600 */
[----:B------:R-:W3:Y:S01]  /*30de0*/  LDL.LU.64 R14, [R1+0x910] ;  /* 0x00091000010e7983 */ /* 0x000ee20000300a00 */
[----:B----4-:R-:W-:-:S03]  /*30df0*/  IADD3 R10, P1, PT, R16, R2, RZ ;  /* 0x00000002100a7210 */ /* 0x010fc60007f3e0ff */
[----:B------:R1:W-:Y:S01]  /*30e00*/  STL.64 [R1+0x288], R8 ;  /* 0x0002880801007387 */ /* 0x0003e20000100a00 */
[----:B------:R-:W-:-:S05]  /*30e10*/  IADD3.X R11, PT, PT, R17, R0, RZ, P1, !PT ;  /* 0x00000000110b7210 */ /* 0x000fca0000ffe4ff */
[----:B------:R2:W-:Y:S01]  /*30e20*/  STL.64 [R1+0x298], R10 ;  /* 0x0002980a01007387 */ /* 0x0005e20000100a00 */
[----:B-1----:R-:W-:-:S05]  /*30e30*/  IADD3 R8, P3, PT, R34, R2, RZ ;  /* 0x0000000222087210 */ /* 0x002fca0007f7e0ff */
[----:B------:R-:W-:Y:S01]  /*30e40*/  IMAD.X R9, R35, 0x1, R0, P3 ;  /* 0x0000000123097824 */ /* 0x000fe200018e0600 */
[----:B------:R-:W-:-:S04]  /*30e50*/  IADD3 R16, P1, PT, R30, R2, RZ ;  /* 0x000000021e107210 */ /* 0x000fc80007f3e0ff */
[----:B------:R1:W-:Y:S04]  /*30e60*/  STL.64 [R1+0x2a8], R8 ;  /* 0x0002a80801007387 */ /* 0x0003e80000100a00 */
[----:B------:R-:W4:Y:S01]  /*30e70*/  LDL.LU.64 R34, [R1+0x940] ;  /* 0x0009400001227983 */ /* 0x000f220000300a00 */
[----:B--2---:R-:W-:Y:S01]  /*30e80*/  IADD3 R10, P4, PT, R18, R2, RZ ;  /* 0x00000002120a7210 */ /* 0x004fe20007f9e0ff */
[----:B------:R-:W-:Y:S02]  /*30e90*/  IMAD.X R17, R31, 0x1, R0, P1 ;  /* 0x000000011f117824 */ /* 0x000fe400008e0600 */
[----:B------:R-:W2:Y:S01]  /*30ea0*/  LDL.LU.64 R30, [R1+0x958] ;  /* 0x00095800011e7983 */ /* 0x000ea20000300a00 */
[----:B------:R-:W-:-:S03]  /*30eb0*/  IADD3.X R11, PT, PT, R19, R0, RZ, P4, !PT ;  /* 0x00000000130b7210 */ /* 0x000fc600027fe4ff */
[----:B------:R1:W-:Y:S02]  /*30ec0*/  STL.64 [R1+0x2b8], R16 ;  /* 0x0002b81001007387 */ /* 0x0003e40000100a00 */
[-C--:B-1----:R-:W-:Y:S02]  /*30ed0*/  IADD3 R8, P3, PT, R24, R2.reuse, RZ ;  /* 0x0000000218087210 */ /* 0x082fe40007f7e0ff */
[----:B------:R-:W2:Y:S04]  /*30ee0*/  LDL.LU.64 R16, [R1+0x968] ;  /* 0x0009680001107983 */ /* 0x000ea80000300a00 */
[----:B------:R-:W2:Y:S04]  /*30ef0*/  LDL.LU.64 R18, [R1+0x960] ;  /* 0x0009600001127983 */ /* 0x000ea80000300a00 */
[----:B------:R1:W-:Y:S01]  /*30f00*/  STL.64 [R1+0x2c8], R10 ;  /* 0x0002c80a01007387 */ /* 0x0003e20000100a00 */
[----:B------:R-:W-:Y:S01]  /*30f10*/  IMAD.X R9, R25, 0x1, R0, P3 ;  /* 0x0000000119097824 */ /* 0x000fe200018e0600 */
[----:B-1----:R-:W-:-:S02]  /*30f20*/  IADD3 R10, P1, PT, R32, R2, RZ ;  /* 0x00000002200a7210 */ /* 0x002fc40007f3e0ff */
[----:B------:R-:W-:-:S03]  /*30f30*/  IADD3 R24, P3, PT, R26, R2, RZ ;  /* 0x000000021a187210 */ /* 0x000fc60007f7e0ff */
[----:B------:R-:W-:Y:S01]  /*30f40*/  IMAD.X R11, R33, 0x1, R0, P1 ;  /* 0x00000001210b7824 */ /* 0x000fe200008e0600 */
[----:B------:R-:W-:Y:S01]  /*30f50*/  STL.64 [R1+0x2d8], R8 ;  /* 0x0002d80801007387 */ /* 0x000fe20000100a00 */
[----:B------:R-:W-:-:S03]  /*30f60*/  IADD3.X R25, PT, PT, R27, R0, RZ, P3, !PT ;  /* 0x000000001b197210 */ /* 0x000fc60001ffe4ff */
[----:B------:R-:W-:Y:S04]  /*30f70*/  STL.64 [R1+0x2e8], R10 ;  /* 0x0002e80a01007387 */ /* 0x000fe80000100a00 */
[----:B------:R-:W2:Y:S04]  /*30f80*/  LDL.LU.64 R32, [R1+0x950] ;  /* 0x0009500001207983 */ /* 0x000ea80000300a00 */
[----:B------:R1:W-:Y:S04]  /*30f90*/  STL.64 [R1+0x2f8], R24 ;  /* 0x0002f81801007387 */ /* 0x0003e80000100a00 */
[----:B-1----:R-:W2:Y:S01]  /*30fa0*/  LDL.LU.64 R24, [R1+0x948] ;  /* 0x0009480001187983 */ /* 0x002ea20000300a00 */
[----:B------:R-:W-:-:S02]  /*30fb0*/  IADD3 R8, P4, PT, R12, R2, RZ ;  /* 0x000000020c087210 */ /* 0x000fc40007f9e0ff */
[----:B------:R-:W-:-:S03]  /*30fc0*/  IADD3 R10, P1, PT, R20, R2, RZ ;  /* 0x00000002140a7210 */ /* 0x000fc60007f3e0ff */
[--C-:B------:R-:W-:Y:S02]  /*30fd0*/  IMAD.X R9, R13, 0x1, R0.reuse, P4 ;  /* 0x000000010d097824 */ /* 0x100fe400020e0600 */
[----:B------:R-:W2:Y:S01]  /*30fe0*/  LDL.LU.64 R12, [R1+0x938] ;  /* 0x00093800010c7983 */ /* 0x000ea20000300a00 */
[----:B------:R-:W-:-:S03]  /*30ff0*/  IMAD.X R11, R21, 0x1, R0, P1 ;  /* 0x00000001150b7824 */ /* 0x000fc600008e0600 */
[----:B------:R1:W-:Y:S04]  /*31000*/  STL.64 [R1+0x308], R8 ;  /* 0x0003080801007387 */ /* 0x0003e80000100a00 */
[----:B------:R-:W2:Y:S04]  /*31010*/  LDL.LU.64 R20, [R1+0x930] ;  /* 0x0009300001147983 */ /* 0x000ea80000300a00 */
[----:B------:R1:W-:Y:S02]  /*31020*/  STL.64 [R1+0x318], R10 ;  /* 0x0003180a01007387 */ /* 0x0003e40000100a00 */
[----:B-1----:R-:W-:-:S04]  /*31030*/  IADD3 R8, P3, PT, R36, R2, RZ ;  /* 0x0000000224087210 */ /* 0x002fc80007f7e0ff */
[----:B------:R-:W-:Y:S02]  /*31040*/  IADD3.X R9, PT, PT, R37, R0, RZ, P3, !PT ;  /* 0x0000000025097210 */ /* 0x000fe40001ffe4ff */
[----:B------:R-:W-:-:S03]  /*31050*/  IADD3 R26, P1, PT, R28, R2, RZ ;  /* 0x000000021c1a7210 */ /* 0x000fc60007f3e0ff */
[----:B------:R-:W-:Y:S02]  /*31060*/  STL.64 [R1+0x328], R8 ;  /* 0x0003280801007387 */ /* 0x000fe40000100a00 */
[----:B------:R-:W-:Y:S02]  /*31070*/  IMAD.X R27, R29, 0x1, R0, P1 ;  /* 0x000000011d1b7824 */ /* 0x000fe400008e0600 */
[----:B------:R-:W2:Y:S04]  /*31080*/  LDL.LU.64 R36, [R1+0x928] ;  /* 0x0009280001247983 */ /* 0x000ea80000300a00 */
[----:B------:R-:W2:Y:S01]  /*31090*/  LDL.LU.64 R28, [R1+0x920] ;  /* 0x00092000011c7983 */ /* 0x000ea20000300a00 */
[----:B------:R-:W-:-:S03]  /*310a0*/  IADD3 R10, P4, PT, R22, R2, RZ ;  /* 0x00000002160a7210 */ /* 0x000fc60007f9e0ff */
[----:B------:R1:W-:Y:S02]  /*310b0*/  STL.64 [R1+0x338], R26 ;  /* 0x0003381a01007387 */ /* 0x0003e40000100a00 */
[----:B------:R-:W-:Y:S02]  /*310c0*/  IMAD.X R11, R23, 0x1, R0, P4 ;  /* 0x00000001170b7824 */ /* 0x000fe400020e0600 */
[----:B-1----:R-:W2:Y:S04]  /*310d0*/  LDL.LU.64 R26, [R1+0x918] ;  /* 0x00091800011a7983 */ /* 0x002ea80000300a00 */
[----:B------:R-:W2:Y:S04]  /*310e0*/  LDL.LU.64 R22, [R1+0x908] ;  /* 0x0009080001167983 */ /* 0x000ea80000300a00 */
[----:B------:R4:W-:Y:S01]  /*310f0*/  STL.64 [R1+0x348], R10 ;  /* 0x0003480a01007387 */ /* 0x0009e20000100a00 */
[----:B---3--:R-:W-:-:S04]  /*31100*/  IADD3 R8, P3, PT, R14, R2, RZ ;  /* 0x000000020e087210 */ /* 0x008fc80007f7e0ff */
[----:B------:R-:W-:-:S05]  /*31110*/  IADD3.X R9, PT, PT, R15, R0, RZ, P3, !PT ;  /* 0x000000000f097210 */ /* 0x000fca0001ffe4ff */
[----:B------:R1:W-:Y:S01]  /*31120*/  STL.64 [R1+0x358], R8 ;  /* 0x0003580801007387 */ /* 0x0003e20000100a00 */
[----:B----4-:R-:W-:-:S05]  /*31130*/  IADD3 R10, P1, PT, R34, R2, RZ ;  /* 0x00000002220a7210 */ /* 0x010fca0007f3e0ff */
[----:B------:R-:W-:Y:S01]  /*31140*/  IMAD.X R11, R35, 0x1, R0, P1 ;  /* 0x00000001230b7824 */ /* 0x000fe200008e0600 */
[----:B--2---:R-:W-:-:S04]  /*31150*/  IADD3 R14, P3, PT, R30, R2, RZ ;  /* 0x000000021e0e7210 */ /* 0x004fc80007f7e0ff */
[----:B------:R2:W-:Y:S04]  /*31160*/  STL.64 [R1+0x368], R10 ;  /* 0x0003680a01007387 */ /* 0x0005e80000100a00 */
[----:B------:R-:W3:Y:S01]  /*31170*/  LDL.LU.64 R34, [R1+0x900] ;  /* 0x0009000001227983 */ /* 0x000ee20000300a00 */
[----:B------:R-:W-:-:S03]  /*31180*/  IMAD.X R15, R31, 0x1, R0, P3 ;  /* 0x000000011f0f7824 */ /* 0x000fc600018e0600 */
[----:B------:R-:W4:Y:S01]  /*31190*/  LDL.LU.64 R30, [R1+0x8f0] ;  /* 0x0008f000011e7983 */ /* 0x000f220000300a00 */
[----:B-1----:R-:W-:-:S03]  /*311a0*/  IADD3 R8, P4, PT, R16, R2, RZ ;  /* 0x0000000210087210 */ /* 0x002fc60007f9e0ff */
[----:B------:R1:W-:Y:S01]  /*311b0*/  STL.64 [R1+0x378], R14 ;  /* 0x0003780e01007387 */ /* 0x0003e20000100a00 */
[----:B------:R-:W-:Y:S02]  /*311c0*/  IADD3.X R9, PT, PT, R17, R0, RZ, P4, !PT ;  /* 0x0000000011097210 */ /* 0x000fe400027fe4ff */
[-C--:B--2---:R-:W-:Y:S01]  /*311d0*/  IADD3 R10, P1, PT, R18, R2.reuse, RZ ;  /* 0x00000002120a7210 */ /* 0x084fe20007f3e0ff */
[----:B-1----:R-:W2:Y:S04]  /*311e0*/  LDL.LU.64 R14, [R1+0x8e8] ;  /* 0x0008e800010e7983 */ /* 0x002ea80000300a00 */
[----:B------:R-:W2:Y:S04]  /*311f0*/  LDL.LU.64 R16, [R1+0x8e0] ;  /* 0x0008e00001107983 */ /* 0x000ea80000300a00 */
[----:B------:R1:W-:Y:S01]  /*31200*/  STL.64 [R1+0x388], R8 ;  /* 0x0003880801007387 */ /* 0x0003e20000100a00 */
[----:B------:R-:W-:Y:S01]  /*31210*/  IMAD.X R11, R19, 0x1, R0, P1 ;  /* 0x00000001130b7824 */ /* 0x000fe200008e0600 */
[----:B-1----:R-:W-:-:S04]  /*31220*/  IADD3 R8, P3, PT, R32, R2, RZ ;  /* 0x0000000220087210 */ /* 0x002fc80007f7e0ff */
[----:B------:R1:W-:Y:S01]  /*31230*/  STL.64 [R1+0x398], R10 ;  /* 0x0003980a01007387 */ /* 0x0003e20000100a00 */
[----:B------:R-:W-:-:S03]  /*31240*/  IMAD.X R9, R33, 0x1, R0, P3 ;  /* 0x0000000121097824 */ /* 0x000fc600018e0600 */
[----:B------:R-:W2:Y:S04]  /*31250*/  LDL.LU.64 R32, [R1+0x8d8] ;  /* 0x0008d80001207983 */ /* 0x000ea80000300a00 */
[----:B------:R1:W-:Y:S01]  /*31260*/  STL.64 [R1+0x3a8], R8 ;  /* 0x0003a80801007387 */ /* 0x0003e20000100a00 */
[----:B------:R-:W-:-:S04]  /*31270*/  IADD3 R18, P1, PT, R24, R2, RZ ;  /* 0x0000000218127210 */ /* 0x000fc80007f3e0ff */
[----:B------:R-:W-:Y:S02]  /*31280*/  IADD3.X R19, PT, PT, R25, R0, RZ, P1, !PT ;  /* 0x0000000019137210 */ /* 0x000fe40000ffe4ff */
[----:B------:R-:W2:Y:S01]  /*31290*/  LDL.LU.64 R24, [R1+0x8d0] ;  /* 0x0008d00001187983 */ /* 0x000ea20000300a00 */
[----:B-1----:R-:W-:-:S05]  /*312a0*/  IADD3 R10, P4, PT, R12, R2, RZ ;  /* 0x000000020c0a7210 */ /* 0x002fca0007f9e0ff */
[----:B------:R-:W-:Y:S02]  /*312b0*/  IMAD.X R11, R13, 0x1, R0, P4 ;  /* 0x000000010d0b7824 */ /* 0x000fe400020e0600 */
[----:B------:R-:W2:Y:S01]  /*312c0*/  LDL.LU.64 R12, [R1+0x8c0] ;  /* 0x0008c000010c7983 */ /* 0x000ea20000300a00 */
[----:B------:R-:W-:-:S03]  /*312d0*/  IADD3 R8, P3, PT, R20, R2, RZ ;  /* 0x0000000214087210 */ /* 0x000fc60007f7e0ff */
[----:B------:R1:W-:Y:S02]  /*312e0*/  STL.64 [R1+0x3b8], R18 ;  /* 0x0003b81201007387 */ /* 0x0003e40000100a00 */
[----:B------:R-:W-:Y:S02]  /*312f0*/  IMAD.X R9, R21, 0x1, R0, P3 ;  /* 0x0000000115097824 */ /* 0x000fe400018e0600 */
[----:B-1----:R-:W2:Y:S04]  /*31300*/  LDL.LU.64 R18, [R1+0x8b8] ;  /* 0x0008b80001127983 */ /* 0x002ea80000300a00 */
[----:B------:R1:W-:Y:S04]  /*31310*/  STL.64 [R1+0x3c8], R10 ;  /* 0x0003c80a01007387 */ /* 0x0003e80000100a00 */
[----:B------:R1:W-:Y:S02]  /*31320*/  STL.64 [R1+0x3d8], R8 ;  /* 0x0003d80801007387 */ /* 0x0003e40000100a00 */
[----:B-1----:R-:W-:-:S02]  /*31330*/  IADD3 R10, P1, PT, R36, R2, RZ ;  /* 0x00000002240a7210 */ /* 0x002fc40007f3e0ff */
[----:B------:R-:W-:Y:S02]  /*31340*/  IADD3 R20, P3, PT, R28, R2, RZ ;  /* 0x000000021c147210 */ /* 0x000fe40007f7e0ff */
[----:B------:R-:W-:-:S03]  /*31350*/  IADD3.X R11, PT, PT, R37, R0, RZ, P1, !PT ;  /* 0x00000000250b7210 */ /* 0x000fc60000ffe4ff */
[----:B------:R-:W-:Y:S02]  /*31360*/  IMAD.X R21, R29, 0x1, R0, P3 ;  /* 0x000000011d157824 */ /* 0x000fe400018e0600 */
[----:B------:R1:W-:Y:S04]  /*31370*/  STL.64 [R1+0x3e8], R10 ;  /* 0x0003e80a01007387 */ /* 0x0003e80000100a00 */
[----:B------:R-:W2:Y:S04]  /*31380*/  LDL.LU.64 R36, [R1+0x8a8] ;  /* 0x0008a80001247983 */ /* 0x000ea80000300a00 */
[----:B------:R-:W2:Y:S01]  /*31390*/  LDL.LU.64 R28, [R1+0x8a0] ;  /* 0x0008a000011c7983 */ /* 0x000ea20000300a00 */
[----:B------:R-:W-:-:S03]  /*313a0*/  IADD3 R8, P4, PT, R26, R2, RZ ;  /* 0x000000021a087210 */ /* 0x000fc60007f9e0ff */
[----:B------:R1:W-:Y:S02]  /*313b0*/  STL.64 [R1+0x3f8], R20 ;  /* 0x0003f81401007387 */ /* 0x0003e40000100a00 */
[----:B------:R-:W-:Y:S01]  /*313c0*/  IMAD.X R9, R27, 0x1, R0, P4 ;  /* 0x000000011b097824 */ /* 0x000fe200020e0600 */
[----:B-1----:R-:W-:Y:S01]  /*313d0*/  IADD3 R10, P1, PT, R22, R2, RZ ;  /* 0x00000002160a7210 */ /* 0x002fe20007f3e0ff */
[----:B------:R-:W2:Y:S04]  /*313e0*/  LDL.LU.64 R20, [R1+0x898] ;  /* 0x0008980001147983 */ /* 0x000ea80000300a00 */
[----:B------:R-:W2:Y:S04]  /*313f0*/  LDL.LU.64 R26, [R1+0x890] ;  /* 0x00089000011a7983 */ /* 0x000ea80000300a00 */
[----:B------:R3:W-:Y:S01]  /*31400*/  STL.64 [R1+0x408], R8 ;  /* 0x0004080801007387 */ /* 0x0007e20000100a00 */
[----:B------:R-:W-:-:S05]  /*31410*/  IADD3.X R11, PT, PT, R23, R0, RZ, P1, !PT ;  /* 0x00000000170b7210 */ /* 0x000fca0000ffe4ff */
[----:B------:R2:W-:Y:S01]  /*31420*/  STL.64 [R1+0x418], R10 ;  /* 0x0004180a01007387 */ /* 0x0005e20000100a00 */
[----:B---3--:R-:W-:-:S05]  /*31430*/  IADD3 R8, P3, PT, R34, R2, RZ ;  /* 0x0000000222087210 */ /* 0x008fca0007f7e0ff */
[----:B------:R-:W-:Y:S01]  /*31440*/  IMAD.X R9, R35, 0x1, R0, P3 ;  /* 0x0000000123097824 */ /* 0x000fe200018e0600 */
[----:B----4-:R-:W-:-:S04]  /*31450*/  IADD3 R22, P1, PT, R30, R2, RZ ;  /* 0x000000021e167210 */ /* 0x010fc80007f3e0ff */
[----:B------:R1:W-:Y:S01]  /*31460*/  STL.64 [R1+0x428], R8 ;  /* 0x0004280801007387 */ /* 0x0003e20000100a00 */
[----:B------:R-:W-:-:S03]  /*31470*/  IMAD.X R23, R31, 0x1, R0, P1 ;  /* 0x000000011f177824 */ /* 0x000fc600008e0600 */
[----:B------:R-:W3:Y:S04]  /*31480*/  LDL.LU.64 R34, [R1+0x888] ;  /* 0x0008880001227983 */ /* 0x000ee80000300a00 */
[----:B------:R-:W4:Y:S01]  /*31490*/  LDL.LU.64 R30, [R1+0x878] ;  /* 0x00087800011e7983 */ /* 0x000f220000300a00 */
[----:B--2---:R-:W-:-:S04]  /*314a0*/  IADD3 R10, P4, PT, R14, R2, RZ ;  /* 0x000000020e0a7210 */ /* 0x004fc80007f9e0ff */
[----:B------:R-:W-:Y:S02]  /*314b0*/  IADD3.X R11, PT, PT, R15, R0, RZ, P4, !PT ;  /* 0x000000000f0b7210 */ /* 0x000fe400027fe4ff */
[----:B-1----:R-:W-:Y:S01]  /*314c0*/  IADD3 R8, P3, PT, R16, R2, RZ ;  /* 0x0000000210087210 */ /* 0x002fe20007f7e0ff */
[----:B------:R-:W-:Y:S04]  /*314d0*/  STL.64 [R1+0x438], R22 ;  /* 0x0004381601007387 */ /* 0x000fe80000100a00 */
[----:B------:R1:W-:Y:S01]  /*314e0*/  STL.64 [R1+0x448], R10 ;  /* 0x0004480a01007387 */ /* 0x0003e20000100a00 */
[----:B------:R-:W-:-:S03]  /*314f0*/  IMAD.X R9, R17, 0x1, R0, P3 ;  /* 0x0000000111097824 */ /* 0x000fc600018e0600 */
[----:B-1----:R-:W2:Y:S01]  /*31500*/  LDL.LU.64 R10, [R1+0x870] ;  /* 0x00087000010a7983 */ /* 0x002ea20000300a00 */
[----:B------:R-:W-:-:S03]  /*31510*/  IADD3 R14, P1, PT, R32, R2, RZ ;  /* 0x00000002200e7210 */ /* 0x000fc60007f3e0ff */
[----:B------:R-:W2:Y:S02]  /*31520*/  LDL.LU.64 R22, [R1+0x860] ;  /* 0x0008600001167983 */ /* 0x000ea40000300a00 */
[----:B------:R-:W-:Y:S02]  /*31530*/  IMAD.X R15, R33, 0x1, R0, P1 ;  /* 0x00000001210f7824 */ /* 0x000fe400008e0600 */
[----:B------:R-:W-:Y:S01]  /*31540*/  STL.64 [R1+0x458], R8 ;  /* 0x0004580801007387 */ /* 0x000fe20000100a00 */
[----:B------:R-:W-:-:S04]  /*31550*/  IADD3 R16, P3, PT, R24, R2, RZ ;  /* 0x0000000218107210 */ /* 0x000fc80007f7e0ff */
[----:B------:R-:W-:Y:S01]  /*31560*/  IADD3.X R17, PT, PT, R25, R0, RZ, P3, !PT ;  /* 0x0000000019117210 */ /* 0x000fe20001ffe4ff */
[----:B------:R-:W-:Y:S04]  /*31570*/  STL.64 [R1+0x468], R14 ;  /* 0x0004680e01007387 */ /* 0x000fe80000100a00 */
[----:B------:R1:W-:Y:S04]  /*31580*/  STL.64 [R1+0x478], R16 ;  /* 0x0004781001007387 */ /* 0x0003e80000100a00 */
[----:B-1----:R-:W2:Y:S01]  /*31590*/  LDL.LU.64 R16, [R1+0x858] ;  /* 0x0008580001107983 */ /* 0x002ea20000300a00 */
[----:B------:R-:W-:-:S02]  /*315a0*/  IADD3 R8, P4, PT, R12, R2, RZ ;  /* 0x000000020c087210 */ /* 0x000fc40007f9e0ff */
[----:B------:R-:W-:Y:S01]  /*315b0*/  IADD3 R14, P1, PT, R18, R2, RZ ;  /* 0x00000002120e7210 */ /* 0x000fe20007f3e0ff */
[----:B------:R-:W2:Y:S02]  /*315c0*/  LDL.LU.64 R32, [R1+0x850] ;  /* 0x0008500001207983 */ /* 0x000ea40000300a00 */
[--C-:B------:R-:W-:Y:S02]  /*315d0*/  IMAD.X R9, R13, 0x1, R0.reuse, P4 ;  /* 0x000000010d097824 */ /* 0x100fe400020e0600 */
[----:B------:R-:W2:Y:S01]  /*315e0*/  LDL.LU.64 R24, [R1+0x848] ;  /* 0x0008480001187983 */ /* 0x000ea20000300a00 */
[----:B------:R-:W-:-:S03]  /*315f0*/  IMAD.X R15, R19, 0x1, R0, P1 ;  /* 0x00000001130f7824 */ /* 0x000fc600008e0600 */
[----:B------:R-:W2:Y:S04]  /*31600*/  LDL.LU.64 R12, [R1+0x840] ;  /* 0x00084000010c7983 */ /* 0x000ea80000300a00 */
[----:B------:R1:W-:Y:S04]  /*31610*/  STL.64 [R1+0x488], R8 ;  /* 0x0004880801007387 */ /* 0x0003e80000100a00 */
[----:B------:R1:W-:Y:S02]  /*31620*/  STL.64 [R1+0x498], R14 ;  /* 0x0004980e01007387 */ /* 0x0003e40000100a00 */
[----:B-1----:R-:W-:-:S02]  /*31630*/  IADD3 R8, P3, PT, R36, R2, RZ ;  /* 0x0000000224087210 */ /* 0x002fc40007f7e0ff */
[----:B------:R-:W-:Y:S02]  /*31640*/  IADD3 R18, P1, PT, R28, R2, RZ ;  /* 0x000000021c127210 */ /* 0x000fe40007f3e0ff */
[-C--:B------:R-:W-:Y:S02]  /*31650*/  IADD3.X R9, PT, PT, R37, R0.reuse, RZ, P3, !PT ;  /* 0x0000000025097210 */ /* 0x080fe40001ffe4ff */
[----:B------:R-:W-:-:S03]  /*31660*/  IADD3.X R19, PT, PT, R29, R0, RZ, P1, !PT ;  /* 0x000000001d137210 */ /* 0x000fc60000ffe4ff */
[----:B------:R1:W-:Y:S04]  /*31670*/  STL.64 [R1+0x4a8], R8 ;  /* 0x0004a80801007387 */ /* 0x0003e80000100a00 */
[----:B------:R-:W2:Y:S04]  /*31680*/  LDL.LU.64 R36, [R1+0x830] ;  /* 0x0008300001247983 */ /* 0x000ea80000300a00 */
[----:B------:R-:W2:Y:S01]  /*31690*/  LDL.LU.64 R28, [R1+0x828] ;  /* 0x00082800011c7983 */ /* 0x000ea20000300a00 */
[----:B------:R-:W-:Y:S01]  /*316a0*/  IADD3 R14, P4, PT, R20, R2, RZ ;  /* 0x00000002140e7210 */ /* 0x000fe20007f9e0ff */
[----:B-1----:R-:W-:-:S02]  /*316b0*/  IMAD.MOV.U32 R8, RZ, RZ, R6 ;  /* 0x000000ffff087224 */ /* 0x002fc400078e0006 */
[----:B------:R1:W-:Y:S02]  /*316c0*/  STL.64 [R1+0x4b8], R18 ;  /* 0x0004b81201007387 */ /* 0x0003e40000100a00 */
[--C-:B------:R-:W-:Y:S01]  /*316d0*/  IMAD.X R15, R21, 0x1, R0.reuse, P4 ;  /* 0x00000001150f7824 */ /* 0x100fe200020e0600 */
[----:B------:R-:W-:Y:S01]  /*316e0*/  IADD3 R6, P3, PT, R26, R2, RZ ;  /* 0x000000021a067210 */ /* 0x000fe20007f7e0ff */
[----:B------:R-:W-:Y:S01]  /*316f0*/  IMAD.MOV.U32 R9, RZ, RZ, R7 ;  /* 0x000000ffff097224 */ /* 0x000fe200078e0007 */
[----:B-1----:R-:W2:Y:S04]  /*31700*/  LDL.LU.64 R18, [R1+0x818] ;  /* 0x0008180001127983 */ /* 0x002ea80000300a00 */
[----:B------:R-:W2:Y:S01]  /*31710*/  LDL.LU.64 R20, [R1+0x810] ;  /* 0x0008100001147983 */ /* 0x000ea20000300a00 */
[----:B------:R-:W-:-:S03]  /*31720*/  IMAD.X R7, R27, 0x1, R0, P3 ;  /* 0x000000011b077824 */ /* 0x000fc600018e0600 */
[----:B------:R3:W-:Y:S04]  /*31730*/  STL.64 [R1+0x4c8], R14 ;  /* 0x0004c80e01007387 */ /* 0x0007e80000100a00 */
[----:B------:R2:W-:Y:S01]  /*31740*/  STL.64 [R1+0x4d8], R6 ;  /* 0x0004d80601007387 */ /* 0x0005e20000100a00 */
[-C--:B---3--:R-:W-:Y:S02]  /*31750*/  IADD3 R14, P1, PT, R34, R2.reuse, RZ ;  /* 0x00000002220e7210 */ /* 0x088fe40007f3e0ff */
[----:B----4-:R-:W-:Y:S02]  /*31760*/  IADD3 R26, P3, PT, R30, R2, RZ ;  /* 0x000000021e1a7210 */ /* 0x010fe40007f7e0ff */
[----:B------:R-:W-:Y:S02]  /*31770*/  IADD3.X R15, PT, PT, R35, R0, RZ, P1, !PT ;  /* 0x00000000230f7210 */ /* 0x000fe40000ffe4ff */
[----:B------:R-:W3:Y:S01]  /*31780*/  LDL.LU.64 R34, [R1+0x808] ;  /* 0x0008080001227983 */ /* 0x000ee20000300a00 */
[----:B------:R-:W-:-:S03]  /*31790*/  IMAD.X R27, R31, 0x1, R0, P3 ;  /* 0x000000011f1b7824 */ /* 0x000fc600018e0600 */
[----:B------:R-:W-:Y:S04]  /*317a0*/  STL.64 [R1+0x4e8], R14 ;  /* 0x0004e80e01007387 */ /* 0x000fe80000100a00 */
[----:B------:R-:W4:Y:S04]  /*317b0*/  LDL.LU.64 R30, [R1+0x800] ;  /* 0x00080000011e7983 */ /* 0x000f280000300a00 */
[----:B------:R1:W-:Y:S01]  /*317c0*/  STL.64 [R1+0x4f8], R26 ;  /* 0x0004f81a01007387 */ /* 0x0003e20000100a00 */
[----:B--2---:R-:W-:-:S03]  /*317d0*/  IADD3 R6, P4, PT, R10, R2, RZ ;  /* 0x000000020a067210 */ /* 0x004fc60007f9e0ff */
[----:B-1----:R-:W2:Y:S02]  /*317e0*/  LDL.LU.64 R26, [R1+0x7f8] ;  /* 0x0007f800011a7983 */ /* 0x002ea40000300a00 */
[----:B------:R-:W-:Y:S01]  /*317f0*/  IMAD.X R7, R11, 0x1, R0, P4 ;  /* 0x000000010b077824 */ /* 0x000fe200020e0600 */
[----:B------:R-:W-:Y:S01]  /*31800*/  IADD3 R14, P1, PT, R22, R2, RZ ;  /* 0x00000002160e7210 */ /* 0x000fe20007f3e0ff */
[----:B------:R-:W2:Y:S03]  /*31810*/  LDL.LU.64 R10, [R1+0x7e8] ;  /* 0x0007e800010a7983 */ /* 0x000ea60000300a00 */
[----:B------:R-:W-:Y:S01]  /*31820*/  IADD3.X R15, PT, PT, R23, R0, RZ, P1, !PT ;  /* 0x00000000170f7210 */ /* 0x000fe20000ffe4ff */
[----:B------:R1:W-:Y:S04]  /*31830*/  STL.64 [R1+0x508], R6 ;  /* 0x0005080601007387 */ /* 0x0003e80000100a00 */
[----:B------:R1:W-:Y:S02]  /*31840*/  STL.64 [R1+0x518], R14 ;  /* 0x0005180e01007387 */ /* 0x0003e40000100a00 */
[----:B-1----:R-:W-:-:S05]  /*31850*/  IADD3 R6, P3, PT, R16, R2, RZ ;  /* 0x0000000210067210 */ /* 0x002fca0007f7e0ff */
[--C-:B------:R-:W-:Y:S02]  /*31860*/  IMAD.X R7, R17, 0x1, R0.reuse, P3 ;  /* 0x0000000111077824 */ /* 0x100fe400018e0600 */
[----:B------:R-:W2:Y:S01]  /*31870*/  LDL.LU.64 R16, [R1+0x7e0] ;  /* 0x0007e00001107983 */ /* 0x000ea20000300a00 */
[-C--:B------:R-:W-:Y:S02]  /*31880*/  IADD3 R22, P1, PT, R32, R2.reuse, RZ ;  /* 0x0000000220167210 */ /* 0x080fe40007f3e0ff */
[----:B------:R-:W-:Y:S01]  /*31890*/  IADD3 R14, P4, PT, R24, R2, RZ ;  /* 0x00000002180e7210 */ /* 0x000fe20007f9e0ff */
[----:B------:R1:W-:Y:S02]  /*318a0*/  STL.64 [R1+0x528], R6 ;  /* 0x0005280601007387 */ /* 0x0003e40000100a00 */
[----:B------:R-:W-:Y:S01]  /*318b0*/  IMAD.X R23, R33, 0x1, R0, P1 ;  /* 0x0000000121177824 */ /* 0x000fe200008e0600 */
[----:B------:R-:W-:Y:S01]  /*318c0*/  IADD3.X R15, PT, PT, R25, R0, RZ, P4, !PT ;  /* 0x00000000190f7210 */ /* 0x000fe200027fe4ff */
[----:B------:R-:W2:Y:S04]  /*318d0*/  LDL.LU.64 R32, [R1+0x7d0] ;  /* 0x0007d00001207983 */ /* 0x000ea80000300a00 */
[----:B------:R1:W-:Y:S02]  /*318e0*/  STL.64 [R1+0x538], R22 ;  /* 0x0005381601007387 */ /* 0x0003e40000100a00 */
[----:B-1----:R-:W-:-:S05]  /*318f0*/  IADD3 R6, P3, PT, R12, R2, RZ ;  /* 0x000000020c067210 */ /* 0x002fca0007f7e0ff */
[----:B------:R-:W-:Y:S01]  /*31900*/  IMAD.X R7, R13, 0x1, R0, P3 ;  /* 0x000000010d077824 */ /* 0x000fe200018e0600 */
[----:B------:R-:W2:Y:S04]  /*31910*/  LDL.LU.64 R22, [R1+0x7c8] ;  /* 0x0007c80001167983 */ /* 0x000ea80000300a00 */
[----:B------:R1:W-:Y:S04]  /*31920*/  STL.64 [R1+0x548], R14 ;  /* 0x0005480e01007387 */ /* 0x0003e80000100a00 */
[----:B------:R-:W2:Y:S04]  /*31930*/  LDL.LU.64 R24, [R1+0x7c0] ;  /* 0x0007c00001187983 */ /* 0x000ea80000300a00 */
[----:B------:R1:W-:Y:S02]  /*31940*/  STL.64 [R1+0x568], R6 ;  /* 0x0005680601007387 */ /* 0x0003e40000100a00 */
[----:B-1----:R-:W-:-:S02]  /*31950*/  IADD3 R14, P1, PT, R36, R2, RZ ;  /* 0x00000002240e7210 */ /* 0x002fc40007f3e0ff */
[----:B------:R-:W-:-:S03]  /*31960*/  IADD3 R12, P3, PT, R28, R2, RZ ;  /* 0x000000021c0c7210 */ /* 0x000fc60007f7e0ff */
[----:B------:R-:W-:Y:S01]  /*31970*/  IMAD.X R15, R37, 0x1, R0, P1 ;  /* 0x00000001250f7824 */ /* 0x000fe200008e0600 */
[----:B------:R-:W-:-:S04]  /*31980*/  IADD3.X R13, PT, PT, R29, R0, RZ, P3, !PT ;  /* 0x000000001d0d7210 */ /* 0x000fc80001ffe4ff */
[----:B------:R1:W-:Y:S04]  /*31990*/  STL.64 [R1+0x578], R14 ;  /* 0x0005780e01007387 */ /* 0x0003e80000100a00 */
[----:B------:R1:W-:Y:S01]  /*319a0*/  STL.64 [R1+0x588], R12 ;  /* 0x0005880c01007387 */ /* 0x0003e20000100a00 */
[-C--:B------:R-:W-:Y:S02]  /*319b0*/  IADD3 R6, P4, PT, R18, R2.reuse, RZ ;  /* 0x0000000212067210 */ /* 0x080fe40007f9e0ff */
[----:B-1----:R-:W-:-:S03]  /*319c0*/  IADD3 R14, P1, PT, R20, R2, RZ ;  /* 0x00000002140e7210 */ /* 0x002fc60007f3e0ff */
[--C-:B------:R-:W-:Y:S01]  /*319d0*/  IMAD.X R7, R19, 0x1, R0.reuse, P4 ;  /* 0x0000000113077824 */ /* 0x100fe200020e0600 */
[----:B------:R-:W2:Y:S04]  /*319e0*/  LDL.LU.64 R12, [R1+0x7b8] ;  /* 0x0007b800010c7983 */ /* 0x000ea80000300a00 */
[----:B------:R-:W2:Y:S01]  /*319f0*/  LDL.LU.64 R38, [R1+0x7b0] ;  /* 0x0007b00001267983 */ /* 0x000ea20000300a00 */
[----:B------:R-:W-:-:S03]  /*31a00*/  IMAD.X R15, R21, 0x1, R0, P1 ;  /* 0x00000001150f7824 */ /* 0x000fc600008e0600 */
[----:B------:R-:W2:Y:S04]  /*31a10*/  LDL.LU.64 R18, [R1+0x7a0] ;  /* 0x0007a00001127983 */ /* 0x000ea80000300a00 */
[----:B------:R3:W-:Y:S04]  /*31a20*/  STL.64 [R1+0x598], R6 ;  /* 0x0005980601007387 */ /* 0x0007e80000100a00 */
[----:B------:R-:W2:Y:S04]  /*31a30*/  LDL.LU.64 R28, [R1+0x790] ;  /* 0x00079000011c7983 */ /* 0x000ea80000300a00 */
[----:B------:R2:W-:Y:S01]  /*31a40*/  STL.64 [R1+0x5a8], R14 ;  /* 0x0005a80e01007387 */ /* 0x0005e20000100a00 */
[----:B---3--:R-:W-:-:S04]  /*31a50*/  IADD3 R6, P3, PT, R34, R2, RZ ;  /* 0x0000000222067210 */ /* 0x008fc80007f7e0ff */
[----:B------:R-:W-:Y:S02]  /*31a60*/  IADD3.X R7, PT, PT, R35, R0, RZ, P3, !PT ;  /* 0x0000000023077210 */ /* 0x000fe40001ffe4ff */
[----:B----4-:R-:W-:-:S03]  /*31a70*/  IADD3 R20, P1, PT, R30, R2, RZ ;  /* 0x000000021e147210 */ /* 0x010fc60007f3e0ff */
[----:B------:R-:W-:Y:S02]  /*31a80*/  STL.64 [R1+0x5b8], R6 ;  /* 0x0005b80601007387 */ /* 0x000fe40000100a00 */
[----:B------:R-:W-:-:S05]  /*31a90*/  IMAD.X R21, R31, 0x1, R0, P1 ;  /* 0x000000011f157824 */ /* 0x000fca00008e0600 */
[----:B------:R1:W-:Y:S01]  /*31aa0*/  STL.64 [R1+0x5d0], R20 ;  /* 0x0005d01401007387 */ /* 0x0003e20000100a00 */
[----:B--2---:R-:W-:-:S03]  /*31ab0*/  IADD3 R14, P4, PT, R26, R2, RZ ;  /* 0x000000021a0e7210 */ /* 0x004fc60007f9e0ff */
[----:B-1----:R-:W2:Y:S02]  /*31ac0*/  LDL.LU.64 R20, [R1+0x788] ;  /* 0x0007880001147983 */ /* 0x002ea40000300a00 */
[----:B------:R-:W-:Y:S01]  /*31ad0*/  IMAD.X R15, R27, 0x1, R0, P4 ;  /* 0x000000011b0f7824 */ /* 0x000fe200020e0600 */
[----:B------:R-:W-:Y:S01]  /*31ae0*/  IADD3 R6, P3, PT, R10, R2, RZ ;  /* 0x000000020a067210 */ /* 0x000fe20007f7e0ff */
[----:B------:R-:W3:Y:S03]  /*31af0*/  LDL.LU.64 R40, [R1+0x780] ;  /* 0x0007800001287983 */ /* 0x000ee60000300a00 */
[----:B------:R-:W-:Y:S01]  /*31b00*/  IADD3.X R7, PT, PT, R11, R0, RZ, P3, !PT ;  /* 0x000000000b077210 */ /* 0x000fe20001ffe4ff */
[----:B------:R-:W4:Y:S04]  /*31b10*/  LDL.LU.64 R36, [R1+0x770] ;  /* 0x0007700001247983 */ /* 0x000f280000300a00 */
[----:B------:R1:W-:Y:S04]  /*31b20*/  STL.64 [R1+0x5e0], R14 ;  /* 0x0005e00e01007387 */ /* 0x0003e80000100a00 */
[----:B------:R-:W3:Y:S04]  /*31b30*/  LDL.LU.64 R10, [R1+0x758] ;  /* 0x00075800010a7983 */ /* 0x000ee80000300a00 */
[----:B------:R-:W-:Y:S04]  /*31b40*/  STL.64 [R1+0x5f0], R6 ;  /* 0x0005f00601007387 */ /* 0x000fe80000100a00 */
[----:B------:R-:W3:Y:S01]  /*31b50*/  LDL.LU.64 R34, [R1+0x748] ;  /* 0x0007480001227983 */ /* 0x000ee20000300a00 */
[----:B-1----:R-:W-:-:S05]  /*31b60*/  IADD3 R14, P1, PT, R16, R2, RZ ;  /* 0x00000002100e7210 */ /* 0x002fca0007f3e0ff */
[----:B------:R-:W-:-:S05]  /*31b70*/  IMAD.X R15, R17, 0x1, R0, P1 ;  /* 0x00000001110f7824 */ /* 0x000fca00008e0600 */
[----:B------:R1:W-:Y:S04]  /*31b80*/  STL.64 [R1+0x600], R14 ;  /* 0x0006000e01007387 */ /* 0x0003e80000100a00 */
[----:B-1----:R-:W3:Y:S01]  /*31b90*/  LDL.LU.64 R14, [R1+0x730] ;  /* 0x00073000010e7983 */ /* 0x002ee20000300a00 */
[-C--:B------:R-:W-:Y:S02]  /*31ba0*/  IADD3 R26, P3, PT, R32, R2.reuse, RZ ;  /* 0x00000002201a7210 */ /* 0x080fe40007f7e0ff */
[----:B------:R-:W-:Y:S01]  /*31bb0*/  IADD3 R6, P4, PT, R22, R2, RZ ;  /* 0x0000000216067210 */ /* 0x000fe20007f9e0ff */
[----:B------:R-:W-:Y:S01]  /*31bc0*/  IMAD.MOV.U32 R30, RZ, RZ, R8 ;  /* 0x000000ffff1e7224 */ /* 0x000fe200078e0008 */
[----:B------:R-:W3:Y:S01]  /*31bd0*/  LDL.LU.64 R16, [R1+0x728] ;  /* 0x0007280001107983 */ /* 0x000ee20000300a00 */
[----:B------:R-:W-:-:S02]  /*31be0*/  IMAD.X R27, R33, 0x1, R0, P3 ;  /* 0x00000001211b7824 */ /* 0x000fc400018e0600 */
[----:B------:R-:W-:Y:S01]  /*31bf0*/  IMAD.X R7, R23, 0x1, R0, P4 ;  /* 0x0000000117077824 */ /* 0x000fe200020e0600 */
[----:B------:R-:W-:Y:S01]  /*31c00*/  IADD3 R8, P1, PT, R24, R2, RZ ;  /* 0x0000000218087210 */ /* 0x000fe20007f3e0ff */
[----:B------:R-:W3:Y:S01]  /*31c10*/  LDL.LU.64 R22, [R1+0x710] ;  /* 0x0007100001167983 */ /* 0x000ee20000300a00 */
[----:B------:R-:W-:Y:S02]  /*31c20*/  MOV R31, R9 ;  /* 0x00000009001f7202 */ /* 0x000fe40000000f00 */
[----:B------:R-:W-:Y:S01]  /*31c30*/  IADD3.X R9, PT, PT, R25, R0, RZ, P1, !PT ;  /* 0x0000000019097210 */ /* 0x000fe20000ffe4ff */
[----:B------:R-:W-:Y:S04]  /*31c40*/  STL.64 [R1+0x610], R26 ;  /* 0x0006101a01007387 */ /* 0x000fe80000100a00 */
[----:B------:R1:W-:Y:S04]  /*31c50*/  STL.64 [R1+0x628], R6 ;  /* 0x0006280601007387 */ /* 0x0003e80000100a00 */
[----:B------:R1:W-:Y:S02]  /*31c60*/  STL.64 [R1+0x638], R8 ;  /* 0x0006380801007387 */ /* 0x0003e40000100a00 */
[----:B-1----:R-:W-:-:S05]  /*31c70*/  IADD3 R6, P3, PT, R12, R2, RZ ;  /* 0x000000020c067210 */ /* 0x002fca0007f7e0ff */
[----:B------:R-:W-:Y:S01]  /*31c80*/  IMAD.X R7, R13, 0x1, R0, P3 ;  /* 0x000000010d077824 */ /* 0x000fe200018e0600 */
[-C--:B------:R-:W-:Y:S01]  /*31c90*/  IADD3 R32, P1, PT, R38, R2.reuse, RZ ;  /* 0x0000000226207210 */ /* 0x080fe20007f3e0ff */
[----:B------:R-:W3:Y:S01]  /*31ca0*/  LDL.LU.64 R12, [R1+0x6f8] ;  /* 0x0006f800010c7983 */ /* 0x000ee20000300a00 */
[----:B------:R-:W-:-:S03]  /*31cb0*/  IADD3 R8, P4, PT, R18, R2, RZ ;  /* 0x0000000212087210 */ /* 0x000fc60007f9e0ff */
[----:B------:R1:W-:Y:S01]  /*31cc0*/  STL.64 [R1+0x648], R6 ;  /* 0x0006480601007387 */ /* 0x0003e20000100a00 */
[----:B------:R-:W-:Y:S01]  /*31cd0*/  IADD3.X R9, PT, PT, R19, R0, RZ, P4, !PT ;  /* 0x0000000013097210 */ /* 0x000fe200027fe4ff */
[--C-:B------:R-:W-:Y:S01]  /*31ce0*/  IMAD.X R33, R39, 0x1, R0.reuse, P1 ;  /* 0x0000000127217824 */ /* 0x100fe200008e0600 */
[----:B------:R-:W-:Y:S01]  /*31cf0*/  IADD3 R24, P3, PT, R28, R2, RZ ;  /* 0x000000021c187210 */ /* 0x000fe20007f7e0ff */
[----:B-1----:R-:W3:Y:S04]  /*31d00*/  LDL.LU.64 R6, [R1+0x6f0] ;  /* 0x0006f00001067983 */ /* 0x002ee80000300a00 */
[----:B------:R-:W3:Y:S01]  /*31d10*/  LDL.LU.64 R26, [R1+0x6d0] ;  /* 0x0006d000011a7983 */ /* 0x000ee20000300a00 */
[----:B------:R-:W-:-:S03]  /*31d20*/  IMAD.X R25, R29, 0x1, R0, P3 ;  /* 0x000000011d197824 */ /* 0x000fc600018e0600 */
[----:B------:R-:W3:Y:S04]  /*31d30*/  LDL.LU.64 R18, [R1+0x6b8] ;  /* 0x0006b80001127983 */ /* 0x000ee80000300a00 */
[----:B------:R-:W-:Y:S04]  /*31d40*/  STL.64 [R1+0x670], R8 ;  /* 0x0006700801007387 */ /* 0x000fe80000100a00 */
[----:B------:R-:W-:Y:S04]  /*31d50*/  STL.64 [R1+0x658], R32 ;  /* 0x0006582001007387 */ /* 0x000fe80000100a00 */
[----:B------:R1:W-:Y:S04]  /*31d60*/  STL.64 [R1+0x680], R24 ;  /* 0x0006801801007387 */ /* 0x0003e80000100a00 */
[----:B------:R-:W3:Y:S04]  /*31d70*/  LDL.LU.64 R28, [R1+0x698] ;  /* 0x00069800011c7983 */ /* 0x000ee80000300a00 */
[----:B-1----:R-:W3:Y:S01]  /*31d80*/  LDL.LU.64 R24, [R1+0x678] ;  /* 0x0006780001187983 */ /* 0x002ee20000300a00 */
[----:B--2---:R-:W-:-:S05]  /*31d90*/  IADD3 R8, P1, PT, R20, R2, RZ ;  /* 0x0000000214087210 */ /* 0x004fca0007f3e0ff */
[--C-:B------:R-:W-:Y:S02]  /*31da0*/  IMAD.X R9, R21, 0x1, R0.reuse, P1 ;  /* 0x0000000115097824 */ /* 0x100fe400008e0600 */
[----:B------:R-:W2:Y:S01]  /*31db0*/  LDL.LU.64 R20, [R1+0x650] ;  /* 0x0006500001147983 */ /* 0x000ea20000300a00 */
[-C--:B----4-:R-:W-:Y:S02]  /*31dc0*/  IADD3 R32, P4, PT, R36, R2.reuse, RZ ;  /* 0x0000000224207210 */ /* 0x090fe40007f9e0ff */
[----:B---3--:R-:W-:Y:S01]  /*31dd0*/  IADD3 R38, P3, PT, R40, R2, RZ ;  /* 0x0000000228267210 */ /* 0x008fe20007f7e0ff */
[----:B------:R1:W-:Y:S02]  /*31de0*/  STL.64 [R1+0x690], R8 ;  /* 0x0006900801007387 */ /* 0x0003e40000100a00 */
[----:B------:R-:W-:Y:S01]  /*31df0*/  IMAD.X R33, R37, 0x1, R0, P4 ;  /* 0x0000000125217824 */ /* 0x000fe200020e0600 */
[----:B------:R-:W-:Y:S02]  /*31e00*/  IADD3.X R39, PT, PT, R41, R0, RZ, P3, !PT ;  /* 0x0000000029277210 */ /* 0x000fe40001ffe4ff */
[----:B-1----:R-:W-:-:S02]  /*31e10*/  IADD3 R8, P1, PT, R10, R2, RZ ;  /* 0x000000020a087210 */ /* 0x002fc40007f3e0ff */
[----:B------:R1:W-:Y:S03]  /*31e20*/  STL.64 [R1+0x6c0], R32 ;  /* 0x0006c02001007387 */ /* 0x0003e60000100a00 */
[----:B------:R-:W-:Y:S01]  /*31e30*/  IMAD.X R9, R11, 0x1, R0, P1 ;  /* 0x000000010b097824 */ /* 0x000fe200008e0600 */
[----:B------:R-:W-:Y:S04]  /*31e40*/  STL.64 [R1+0x6a0], R38 ;  /* 0x0006a02601007387 */ /* 0x000fe80000100a00 */
[----:B------:R3:W-:Y:S01]  /*31e50*/  STL.64 [R1+0x6c8], R8 ;  /* 0x0006c80801007387 */ /* 0x0007e20000100a00 */
[----:B-1----:R-:W-:Y:S01]  /*31e60*/  IMAD.MOV.U32 R32, RZ, RZ, R30 ;  /* 0x000000ffff207224 */ /* 0x002fe200078e001e */
[----:B------:R-:W-:-:S02]  /*31e70*/  IADD3 R30, P3, PT, R34, R2, RZ ;  /* 0x00000002221e7210 */ /* 0x000fc40007f7e0ff */
[----:B------:R-:W-:-:S03]  /*31e80*/  MOV R33, R31 ;  /* 0x0000001f00217202 */ /* 0x000fc60000000f00 */
[----:B------:R-:W-:-:S05]  /*31e90*/  IMAD.X R31, R35, 0x1, R0, P3 ;  /* 0x00000001231f7824 */ /* 0x000fca00018e0600 */
[----:B------:R-:W-:Y:S01]  /*31ea0*/  STL.64 [R1+0x6d8], R30 ;  /* 0x0006d81e01007387 */ /* 0x000fe20000100a00 */
[----:B---3--:R-:W-:-:S05]  /*31eb0*/  IADD3 R8, P1, PT, R14, R2, RZ ;  /* 0x000000020e087210 */ /* 0x008fca0007f3e0ff */
[----:B------:R-:W-:Y:S02]  /*31ec0*/  IMAD.X R9, R15, 0x1, R0, P1 ;  /* 0x000000010f097824 */ /* 0x000fe400008e0600 */
[----:B------:R-:W3:Y:S04]  /*31ed0*/  LDL.LU.64 R14, [R1+0x1000] ;  /* 0x00100000010e7983 */ /* 0x000ee80000300a00 */
[----:B------:R1:W-:Y:S04]  /*31ee0*/  STL.64 [R1+0x6e0], R8 ;  /* 0x0006e00801007387 */ /* 0x0003e80000100a00 */
[----:B-1----:R-:W4:Y:S01]  /*31ef0*/  LDL.LU.64 R8, [R1+0xff8] ;  /* 0x000ff80001087983 */ /* 0x002f220000300a00 */
[----:B------:R-:W-:-:S02]  /*31f00*/  IADD3 R10, P4, PT, R16, R2, RZ ;  /* 0x00000002100a7210 */ /* 0x000fc40007f9e0ff */
[----:B------:R-:W-:Y:S02]  /*31f10*/  MOV R30, R4 ;  /* 0x00000004001e7202 */ /* 0x000fe40000000f00 */
[----:B------:R-:W-:Y:S02]  /*31f20*/  IADD3 R4, P3, PT, R22, R2, RZ ;  /* 0x0000000216047210 */ /* 0x000fe40007f7e0ff */
[----:B------:R-:W-:Y:S01]  /*31f30*/  IADD3.X R11, PT, PT, R17, R0, RZ, P4, !PT ;  /* 0x00000000110b7210 */ /* 0x000fe200027fe4ff */
[----:B------:R-:W-:Y:S01]  /*31f40*/  IMAD.MOV.U32 R31, RZ, RZ, R5 ;  /* 0x000000ffff1f7224 */ /* 0x000fe200078e0005 */
[----:B------:R-:W4:Y:S01]  /*31f50*/  LDL.LU.64 R16, [R1+0xff0] ;  /* 0x000ff00001107983 */ /* 0x000f220000300a00 */
[----:B------:R-:W-:-:S03]  /*31f60*/  IMAD.X R5, R23, 0x1, R0, P3 ;  /* 0x0000000117057824 */ /* 0x000fc600018e0600 */
[----:B------:R1:W-:Y:S04]  /*31f70*/  STL.64 [R1+0x700], R10 ;  /* 0x0007000a01007387 */ /* 0x0003e80000100a00 */
[----:B------:R1:W-:Y:S02]  /*31f80*/  STL.64 [R1+0x708], R4 ;  /* 0x0007080401007387 */ /* 0x0003e40000100a00 */
[----:B-1----:R-:W-:-:S05]  /*31f90*/  IADD3 R10, P1, PT, R12, R2, RZ ;  /* 0x000000020c0a7210 */ /* 0x002fca0007f3e0ff */
[----:B------:R-:W-:Y:S02]  /*31fa0*/  IMAD.X R11, R13, 0x1, R0, P1 ;  /* 0x000000010d0b7824 */ /* 0x000fe400008e0600 */
[----:B------:R-:W4:Y:S04]  /*31fb0*/  LDL.LU.64 R12, [R1+0xfe8] ;  /* 0x000fe800010c7983 */ /* 0x000f280000300a00 */
[----:B------:R1:W-:Y:S01]  /*31fc0*/  STL.64 [R1+0x6f8], R10 ;  /* 0x0006f80a01007387 */ /* 0x0003e20000100a00 */
[----:B------:R-:W-:-:S04]  /*31fd0*/  IADD3 R4, P3, PT, R6, R2, RZ ;  /* 0x0000000206047210 */ /* 0x000fc80007f7e0ff */
[----:B------:R-:W-:Y:S02]  /*31fe0*/  IADD3.X R5, PT, PT, R7, R0, RZ, P3, !PT ;  /* 0x0000000007057210 */ /* 0x000fe40001ffe4ff */
[-C--:B------:R-:W-:Y:S02]  /*31ff0*/  IADD3 R22, P4, PT, R26, R2.reuse, RZ ;  /* 0x000000021a167210 */ /* 0x080fe40007f9e0ff */
[-C--:B-1----:R-:W-:Y:S01]  /*32000*/  IADD3 R10, P1, PT, R18, R2.reuse, RZ ;  /* 0x00000002120a7210 */ /* 0x082fe20007f3e0ff */
[----:B------:R1:W-:Y:S02]  /*32010*/  STL.64 [R1+0x718], R4 ;  /* 0x0007180401007387 */ /* 0x0003e40000100a00 */
[--C-:B------:R-:W-:Y:S02]  /*32020*/  IMAD.X R23, R27, 0x1, R0.reuse, P4 ;  /* 0x000000011b177824 */ /* 0x100fe400020e0600 */
[----:B------:R-:W-:Y:S01]  /*32030*/  IMAD.X R11, R19, 0x1, R0, P1 ;  /* 0x00000001130b7824 */ /* 0x000fe200008e0600 */
[----:B-1----:R-:W4:Y:S01]  /*32040*/  LDL.LU.64 R4, [R1+0xfd0] ;  /* 0x000fd00001047983 */ /* 0x002f220000300a00 */
[----:B------:R-:W-:-:S03]  /*32050*/  IADD3 R26, P3, PT, R28, R2, RZ ;  /* 0x000000021c1a7210 */ /* 0x000fc60007f7e0ff */
[----:B------:R-:W4:Y:S01]  /*32060*/  LDL.LU.64 R6, [R1+0xfb0] ;  /* 0x000fb00001067983 */ /* 0x000f220000300a00 */
[----:B------:R-:W-:-:S03]  /*32070*/  IADD3.X R27, PT, PT, R29, R0, RZ, P3, !PT ;  /* 0x000000001d1b7210 */ /* 0x000fc60001ffe4ff */
[----:B------:R1:W-:Y:S01]  /*32080*/  STL.64 [R1+0x728], R22 ;  /* 0x0007281601007387 */ /* 0x0003e20000100a00 */
[----:B------:R-:W-:-:S05]  /*32090*/  IADD3 R18, P1, PT, R24, R2, RZ ;  /* 0x0000000218127210 */ /* 0x000fca0007f3e0ff */
[----:B------:R-:W-:Y:S01]  /*320a0*/  IMAD.X R19, R25, 0x1, R0, P1 ;  /* 0x0000000119137824 */ /* 0x000fe200008e0600 */
[----:B-1----:R-:W4:Y:S04]  /*320b0*/  LDL.LU.64 R22, [R1+0xfa0] ;  /* 0x000fa00001167983 */ /* 0x002f280000300a00 */
[----:B------:R-:W-:Y:S04]  /*320c0*/  STL.64 [R1+0x730], R10 ;  /* 0x0007300a01007387 */ /* 0x000fe80000100a00 */
[----:B------:R-:W4:Y:S04]  /*320d0*/  LDL.LU.64 R28, [R1+0xf88] ;  /* 0x000f8800011c7983 */ /* 0x000f280000300a00 */
[----:B------:R1:W-:Y:S04]  /*320e0*/  STL.64 [R1+0x740], R26 ;  /* 0x0007401a01007387 */ /* 0x0003e80000100a00 */
[----:B------:R1:W-:Y:S02]  /*320f0*/  STL.64 [R1+0x750], R18 ;  /* 0x0007501201007387 */ /* 0x0003e40000100a00 */
[----:B-1----:R-:W-:-:S02]  /*32100*/  IADD3 R26, P3, PT, R32, R2, RZ ;  /* 0x00000002201a7210 */ /* 0x002fc40007f7e0ff */
[----:B------:R-:W4:Y:S02]  /*32110*/  LDL.LU.64 R18, [R1+0xf80] ;  /* 0x000f800001127983 */ /* 0x000f240000300a00 */
[----:B------:R-:W-:Y:S02]  /*32120*/  IADD3.X R27, PT, PT, R33, R0, RZ, P3, !PT ;  /* 0x00000000211b7210 */ /* 0x000fe40001ffe4ff */
[----:B------:R-:W4:Y:S01]  /*32130*/  LDL.LU.64 R24, [R1+0xf78] ;  /* 0x000f780001187983 */ /* 0x000f220000300a00 */
[----:B--2---:R-:W-:-:S05]  /*32140*/  IADD3 R10, P4, PT, R20, R2, RZ ;  /* 0x00000002140a7210 */ /* 0x004fca0007f9e0ff */
[----:B------:R-:W-:Y:S01]  /*32150*/  IMAD.X R11, R21, 0x1, R0, P4 ;  /* 0x00000001150b7824 */ /* 0x000fe200020e0600 */
[----:B------:R-:W-:-:S04]  /*32160*/  IADD3 R20, P4, PT, R30, R2, RZ ;  /* 0x000000021e147210 */ /* 0x000fc80007f9e0ff */
[----:B------:R1:W-:Y:S01]  /*32170*/  STL.64 [R1+0x760], R10 ;  /* 0x0007600a01007387 */ /* 0x0003e20000100a00 */
[----:B------:R-:W-:-:S03]  /*32180*/  IMAD.X R21, R31, 0x1, R0, P4 ;  /* 0x000000011f157824 */ /* 0x000fc600020e0600 */
[----:B-1----:R-:W2:Y:S04]  /*32190*/  LDL.LU.64 R10, [R1+0xf70] ;  /* 0x000f7000010a7983 */ /* 0x002ea80000300a00 */
[----:B------:R1:W-:Y:S04]  /*321a0*/  STL.64 [R1+0x768], R26 ;  /* 0x0007681a01007387 */ /* 0x0003e80000100a00 */
[----:B-1----:R-:W2:Y:S04]  /*321b0*/  LDL.LU.64 R26, [R1+0xf68] ;  /* 0x000f6800011a7983 */ /* 0x002ea80000300a00 */
[----:B------:R1:W-:Y:S04]  /*321c0*/  STL.64 [R1+0x778], R20 ;  /* 0x0007781401007387 */ /* 0x0003e80000100a00 */
[----:B-1----:R-:W2:Y:S01]  /*321d0*/  LDL.LU.64 R20, [R1+0xf50] ;  /* 0x000f500001147983 */ /* 0x002ea20000300a00 */
[----:B---3--:R-:W-:-:S05]  /*321e0*/  IADD3 R116, P1, PT, R14, R2, RZ ;  /* 0x000000020e747210 */ /* 0x008fca0007f3e0ff */
[----:B------:R-:W-:Y:S02]  /*321f0*/  IMAD.X R117, R15, 0x1, R0, P1 ;  /* 0x000000010f757824 */ /* 0x000fe400008e0600 */
[----:B------:R-:W3:Y:S01]  /*32200*/  LDL.LU.64 R14, [R1+0xf40] ;  /* 0x000f4000010e7983 */ /* 0x000ee20000300a00 */
[----:B----4-:R-:W-:-:S04]  /*32210*/  IADD3 R118, P3, PT, R8, R2, RZ ;  /* 0x0000000208767210 */ /* 0x010fc80007f7e0ff */
[----:B------:R-:W-:Y:S02]  /*32220*/  IADD3.X R119, PT, PT, R9, R0, RZ, P3, !PT ;  /* 0x0000000009777210 */ /* 0x000fe40001ffe4ff */
[----:B------:R-:W4:Y:S01]  /*32230*/  LDL.LU.64 R8, [R1+0xf20] ;  /* 0x000f200001087983 */ /* 0x000f220000300a00 */
[----:B------:R-:W-:-:S05]  /*32240*/  IADD3 R120, P4, PT, R16, R2, RZ ;  /* 0x0000000210787210 */ /* 0x000fca0007f9e0ff */
[----:B------:R-:W-:Y:S02]  /*32250*/  IMAD.X R121, R17, 0x1, R0, P4 ;  /* 0x0000000111797824 */ /* 0x000fe400020e0600 */
[----:B------:R-:W3:Y:S01]  /*32260*/  LDL.LU.64 R16, [R1+0xf10] ;  /* 0x000f100001107983 */ /* 0x000ee20000300a00 */
[----:B------:R-:W-:-:S05]  /*32270*/  IADD3 R122, P1, PT, R12, R2, RZ ;  /* 0x000000020c7a7210 */ /* 0x000fca0007f3e0ff */
[--C-:B------:R-:W-:Y:S01]  /*32280*/  IMAD.X R123, R13, 0x1, R0.reuse, P1 ;  /* 0x000000010d7b7824 */ /* 0x100fe200008e0600 */
[-C--:B------:R-:W-:Y:S02]  /*32290*/  IADD3 R124, P3, PT, R4, R2.reuse, RZ ;  /* 0x00000002047c7210 */ /* 0x080fe40007f7e0ff */
[----:B------:R-:W-:Y:S02]  /*322a0*/  IADD3 R126, P4, PT, R6, R2, RZ ;  /* 0x00000002067e7210 */ /* 0x000fe40007f9e0ff */
[----:B------:R-:W-:Y:S02]  /*322b0*/  IADD3.X R125, PT, PT, R5, R0, RZ, P3, !PT ;  /* 0x00000000057d7210 */ /* 0x000fe40001ffe4ff */
[----:B------:R-:W3:Y:S01]  /*322c0*/  LDL.LU.64 R4, [R1+0xf00] ;  /* 0x000f000001047983 */ /* 0x000ee20000300a00 */
[----:B------:R-:W-:-:S03]  /*322d0*/  IMAD.X R127, R7, 0x1, R0, P4 ;  /* 0x00000001077f7824 */ /* 0x000fc600020e0600 */
[----:B------:R-:W3:Y:S04]  /*322e0*/  LDL.LU.64 R12, [R1+0xef8] ;  /* 0x000ef800010c7983 */ /* 0x000ee80000300a00 */
[----:B------:R-:W3:Y:S01]  /*322f0*/  LDL.LU.64 R6, [R1+0xef0] ;  /* 0x000ef00001067983 */ /* 0x000ee20000300a00 */
[----:B------:R-:W-:-:S05]  /*32300*/  IADD3 R128, P1, PT, R22, R2, RZ ;  /* 0x0000000216807210 */ /* 0x000fca0007f3e0ff */
[----:B------:R-:W-:Y:S02]  /*32310*/  IMAD.X R129, R23, 0x1, R0, P1 ;  /* 0x0000000117817824 */ /* 0x000fe400008e0600 */
[----:B------:R-:W3:Y:S01]  /*32320*/  LDL.LU.64 R22, [R1+0xee8] ;  /* 0x000ee80001167983 */ /* 0x000ee20000300a00 */
[----:B------:R-:W-:-:S04]  /*32330*/  IADD3 R130, P3, PT, R28, R2, RZ ;  /* 0x000000021c827210 */ /* 0x000fc80007f7e0ff */
[----:B------:R-:W-:Y:S02]  /*32340*/  IADD3.X R131, PT, PT, R29, R0, RZ, P3, !PT ;  /* 0x000000001d837210 */ /* 0x000fe40001ffe4ff */
[----:B------:R-:W3:Y:S01]  /*32350*/  LDL.LU.64 R28, [R1+0xee0] ;  /* 0x000ee000011c7983 */ /* 0x000ee20000300a00 */
[----:B------:R-:W-:-:S05]  /*32360*/  IADD3 R132, P1, PT, R18, R2, RZ ;  /* 0x0000000212847210 */ /* 0x000fca0007f3e0ff */
[----:B------:R-:W-:Y:S02]  /*32370*/  IMAD.X R133, R19, 0x1, R0, P1 ;  /* 0x0000000113857824 */ /* 0x000fe400008e0600 */
[----:B------:R-:W3:Y:S01]  /*32380*/  LDL.LU.64 R18, [R1+0xec8] ;  /* 0x000ec80001127983 */ /* 0x000ee20000300a00 */
[----:B------:R-:W-:-:S05]  /*32390*/  IADD3 R134, P4, PT, R24, R2, RZ ;  /* 0x0000000218867210 */ /* 0x000fca0007f9e0ff */
[----:B------:R-:W-:Y:S01]  /*323a0*/  IMAD.X R135, R25, 0x1, R0, P4 ;  /* 0x0000000119877824 */ /* 0x000fe200020e0600 */
[----:B--2---:R-:W-:-:S04]  /*323b0*/  IADD3 R136, P3, PT, R10, R2, RZ ;  /* 0x000000020a887210 */ /* 0x004fc80007f7e0ff */
[----:B------:R-:W-:Y:S02]  /*323c0*/  IADD3.X R137, PT, PT, R11, R0, RZ, P3, !PT ;  /* 0x000000000b897210 */ /* 0x000fe40001ffe4ff */
[----:B------:R-:W2:Y:S04]  /*323d0*/  LDL.LU.64 R10, [R1+0xeb0] ;  /* 0x000eb000010a7983 */ /* 0x000ea80000300a00 */
[----:B------:R-:W2:Y:S01]  /*323e0*/  LDL.LU.64 R24, [R1+0xe98] ;  /* 0x000e980001187983 */ /* 0x000ea20000300a00 */
[----:B------:R-:W-:-:S05]  /*323f0*/  IADD3 R138, P1, PT, R26, R2, RZ ;  /* 0x000000021a8a7210 */ /* 0x000fca0007f3e0ff */
[----:B------:R-:W-:Y:S02]  /*32400*/  IMAD.X R139, R27, 0x1, R0, P1 ;  /* 0x000000011b8b7824 */ /* 0x000fe400008e0600 */
[----:B------:R-:W2:Y:S01]  /*32410*/  LDL.LU.64 R26, [R1+0xe80] ;  /* 0x000e8000011a7983 */ /* 0x000ea20000300a00 */
[----:B------:R-:W-:-:S05]  /*32420*/  IADD3 R140, P3, PT, R20, R2, RZ ;  /* 0x00000002148c7210 */ /* 0x000fca0007f7e0ff */
[----:B------:R-:W-:Y:S02]  /*32430*/  IMAD.X R141, R21, 0x1, R0, P3 ;  /* 0x00000001158d7824 */ /* 0x000fe400018e0600 */
[----:B------:R-:W2:Y:S01]  /*32440*/  LDL.LU.64 R20, [R1+0xe78] ;  /* 0x000e780001147983 */ /* 0x000ea20000300a00 */
[----:B----4-:R-:W-:-:S05]  /*32450*/  IADD3 R144, P1, PT, R8, R2, RZ ;  /* 0x0000000208907210 */ /* 0x010fca0007f3e0ff */
[--C-:B------:R-:W-:Y:S02]  /*32460*/  IMAD.X R145, R9, 0x1, R0.reuse, P1 ;  /* 0x0000000109917824 */ /* 0x100fe400008e0600 */
[----:B------:R-:W4:Y:S01]  /*32470*/  LDL.LU.64 R8, [R1+0xe70] ;  /* 0x000e700001087983 */ /* 0x000f220000300a00 */
[-C--:B---3--:R-:W-:Y:S02]  /*32480*/  IADD3 R142, P4, PT, R14, R2.reuse, RZ ;  /* 0x000000020e8e7210 */ /* 0x088fe40007f9e0ff */
[----:B------:R-:W-:Y:S02]  /*32490*/  IADD3 R148, P3, PT, R16, R2, RZ ;  /* 0x0000000210947210 */ /* 0x000fe40007f7e0ff */
[----:B------:R-:W-:Y:S02]  /*324a0*/  IADD3.X R143, PT, PT, R15, R0, RZ, P4, !PT ;  /* 0x000000000f8f7210 */ /* 0x000fe400027fe4ff */
[----:B------:R-:W3:Y:S01]  /*324b0*/  LDL.LU.64 R14, [R1+0xe68] ;  /* 0x000e6800010e7983 */ /* 0x000ee20000300a00 */
[----:B------:R-:W-:-:S03]  /*324c0*/  IMAD.X R149, R17, 0x1, R0, P3 ;  /* 0x0000000111957824 */ /* 0x000fc600018e0600 */
[----:B------:R-:W3:Y:S01]  /*324d0*/  LDL.LU.64 R16, [R1+0xe60] ;  /* 0x000e600001107983 */ /* 0x000ee20000300a00 */
[-C--:B------:R-:W-:Y:S02]  /*324e0*/  IADD3 R152, P1, PT, R4, R2.reuse, RZ ;  /* 0x0000000204987210 */ /* 0x080fe40007f3e0ff */
[-C--:B------:R-:W-:Y:S02]  /*324f0*/  IADD3 R156, P4, PT, R12, R2.reuse, RZ ;  /* 0x000000020c9c7210 */ /* 0x080fe40007f9e0ff */
[----:B------:R-:W-:Y:S02]  /*32500*/  IADD3 R160, P3, PT, R6, R2, RZ ;  /* 0x0000000206a07210 */ /* 0x000fe40007f7e0ff */
[----:B------:R-:W-:Y:S02]  /*32510*/  IADD3.X R153, PT, PT, R5, R0, RZ, P1, !PT ;  /* 0x0000000005997210 */ /* 0x000fe40000ffe4ff */
[----:B------:R-:W3:Y:S01]  /*32520*/  LDL.LU.64 R4, [R1+0xe58] ;  /* 0x000e580001047983 */ /* 0x000ee20000300a00 */
[----:B------:R-:W-:-:S02]  /*32530*/  IMAD.X R161, R7, 0x1, R0, P3 ;  /* 0x0000000107a17824 */ /* 0x000fc400018e0600 */
[----:B------:R-:W-:Y:S01]  /*32540*/  IMAD.X R157, R13, 0x1, R0, P4 ;  /* 0x000000010d9d7824 */ /* 0x000fe200020e0600 */
[----:B------:R-:W3:Y:S01]  /*32550*/  LDL.LU.64 R6, [R1+0xe38] ;  /* 0x000e380001067983 */ /* 0x000ee20000300a00 */
[----:B------:R-:W-:-:S03]  /*32560*/  IADD3 R164, P1, PT, R22, R2, RZ ;  /* 0x0000000216a47210 */ /* 0x000fc60007f3e0ff */
[----:B------:R-:W3:Y:S01]  /*32570*/  LDL.LU.64 R12, [R1+0xe28] ;  /* 0x000e2800010c7983 */ /* 0x000ee20000300a00 */
[----:B------:R-:W-:-:S03]  /*32580*/  IADD3.X R165, PT, PT, R23, R0, RZ, P1, !PT ;  /* 0x0000000017a57210 */ /* 0x000fc60000ffe4ff */
[----:B------:R-:W3:Y:S04]  /*32590*/  LDL.LU.64 R36, [R1+0xe08] ;  /* 0x000e080001247983 */ /* 0x000ee80000300a00 */
[----:B------:R-:W3:Y:S01]  /*325a0*/  LDL.LU.64 R22, [R1+0xdf8] ;  /* 0x000df80001167983 */ /* 0x000ee20000300a00 */
[----:B------:R-:W-:-:S05]  /*325b0*/  IADD3 R168, P3, PT, R28, R2, RZ ;  /* 0x000000021ca87210 */ /* 0x000fca0007f7e0ff */
[----:B------:R-:W-:Y:S01]  /*325c0*/  IMAD.X R169, R29, 0x1, R0, P3 ;  /* 0x000000011da97824 */ /* 0x000fe200018e0600 */
[----:B------:R-:W-:-:S05]  /*325d0*/  IADD3 R172, P4, PT, R18, R2, RZ ;  /* 0x0000000212ac7210 */ /* 0x000fca0007f9e0ff */
[--C-:B------:R-:W-:Y:S02]  /*325e0*/  IMAD.X R173, R19, 0x1, R0.reuse, P4 ;  /* 0x0000000113ad7824 */ /* 0x100fe400020e0600 */
[----:B------:R-:W3:Y:S01]  /*325f0*/  LDL.LU.64 R18, [R1+0xdf0] ;  /* 0x000df00001127983 */ /* 0x000ee20000300a00 */
[-C--:B--2---:R-:W-:Y:S02]  /*32600*/  IADD3 R176, P1, PT, R10, R2.reuse, RZ ;  /* 0x000000020ab07210 */ /* 0x084fe40007f3e0ff */
[----:B------:R-:W-:Y:S02]  /*32610*/  IADD3 R180, P3, PT, R24, R2, RZ ;  /* 0x0000000218b47210 */ /* 0x000fe40007f7e0ff */
[----:B------:R-:W-:Y:S02]  /*32620*/  IADD3.X R177, PT, PT, R11, R0, RZ, P1, !PT ;  /* 0x000000000bb17210 */ /* 0x000fe40000ffe4ff */
[----:B------:R-:W2:Y:S01]  /*32630*/  LDL.LU.64 R10, [R1+0xde8] ;  /* 0x000de800010a7983 */ /* 0x000ea20000300a00 */
[----:B------:R-:W-:-:S03]  /*32640*/  IMAD.X R181, R25, 0x1, R0, P3 ;  /* 0x0000000119b57824 */ /* 0x000fc600018e0600 */
[----:B------:R-:W2:Y:S04]  /*32650*/  LDL.LU.64 R32, [R1+0xde0] ;  /* 0x000de00001207983 */ /* 0x000ea80000300a00 */
[----:B------:R-:W2:Y:S01]  /*32660*/  LDL.LU.64 R24, [R1+0xdd8] ;  /* 0x000dd80001187983 */ /* 0x000ea20000300a00 */
[----:B----4-:R-:W-:-:S05]  /*32670*/  IADD3 R192, P3, PT, R8, R2, RZ ;  /* 0x0000000208c07210 */ /* 0x010fca0007f7e0ff */
[----:B------:R-:W-:Y:S02]  /*32680*/  IMAD.X R193, R9, 0x1, R0, P3 ;  /* 0x0000000109c17824 */ /* 0x000fe400018e0600 */
[----:B------:R-:W4:Y:S01]  /*32690*/  LDL.LU.64 R8, [R1+0xdc8] ;  /* 0x000dc80001087983 */ /* 0x000f220000300a00 */
[-C--:B------:R-:W-:Y:S02]  /*326a0*/  IADD3 R184, P1, PT, R26, R2.reuse, RZ ;  /* 0x000000021ab87210 */ /* 0x080fe40007f3e0ff */
[----:B------:R-:W-:-:S03]  /*326b0*/  IADD3 R188, P4, PT, R20, R2, RZ ;  /* 0x0000000214bc7210 */ /* 0x000fc60007f9e0ff */
[----:B------:R-:W-:Y:S01]  /*326c0*/  IMAD.X R185, R27, 0x1, R0, P1 ;  /* 0x000000011bb97824 */ /* 0x000fe200008e0600 */
[----:B------:R-:W-:Y:S02]  /*326d0*/  IADD3.X R189, PT, PT, R21, R0, RZ, P4, !PT ;  /* 0x0000000015bd7210 */ /* 0x000fe400027fe4ff */
[----:B------:R-:W4:Y:S01]  /*326e0*/  LDL.LU.64 R20, [R1+0xda8] ;  /* 0x000da80001147983 */ /* 0x000f220000300a00 */
[----:B---3--:R-:W-:-:S03]  /*326f0*/  IADD3 R204, P1, PT, R14, R2, RZ ;  /* 0x000000020ecc7210 */ /* 0x008fc60007f3e0ff */
[----:B------:R-:W3:Y:S02]  /*32700*/  LDL.LU.64 R30, [R1+0xd98] ;  /* 0x000d9800011e7983 */ /* 0x000ee40000300a00 */
[----:B------:R-:W-:Y:S01]  /*32710*/  IMAD.X R205, R15, 0x1, R0, P1 ;  /* 0x000000010fcd7824 */ /* 0x000fe200008e0600 */
[----:B------:R-:W-:Y:S01]  /*32720*/  IADD3 R208, P3, PT, R16, R2, RZ ;  /* 0x0000000210d07210 */ /* 0x000fe20007f7e0ff */
[----:B------:R-:W3:Y:S03]  /*32730*/  LDL.LU.64 R14, [R1+0xd78] ;  /* 0x000d7800010e7983 */ /* 0x000ee60000300a00 */
[----:B------:R-:W-:Y:S01]  /*32740*/  IADD3.X R209, PT, PT, R17, R0, RZ, P3, !PT ;  /* 0x0000000011d17210 */ /* 0x000fe20001ffe4ff */
[----:B------:R-:W3:Y:S04]  /*32750*/  LDL.LU.64 R26, [R1+0xd70] ;  /* 0x000d7000011a7983 */ /* 0x000ee80000300a00 */
[----:B------:R-:W3:Y:S04]  /*32760*/  LDL.LU.64 R16, [R1+0xd68] ;  /* 0x000d680001107983 */ /* 0x000ee80000300a00 */
[----:B------:R-:W3:Y:S01]  /*32770*/  LDL.LU.64 R34, [R1+0xd60] ;  /* 0x000d600001227983 */ /* 0x000ee20000300a00 */
[----:B------:R-:W-:-:S02]  /*32780*/  IADD3 R212, P4, PT, R4, R2, RZ ;  /* 0x0000000204d47210 */ /* 0x000fc40007f9e0ff */
[----:B------:R-:W-:-:S03]  /*32790*/  IADD3 R216, P1, PT, R6, R2, RZ ;  /* 0x0000000206d87210 */ /* 0x000fc60007f3e0ff */
[--C-:B------:R-:W-:Y:S01]  /*327a0*/  IMAD.X R213, R5, 0x1, R0.reuse, P4 ;  /* 0x0000000105d57824 */ /* 0x100fe200020e0600 */
[-C--:B------:R-:W-:Y:S01]  /*327b0*/  IADD3 R4, P3, PT, R12, R2.reuse, RZ ;  /* 0x000000020c047210 */ /* 0x080fe20007f7e0ff */
[--C-:B------:R-:W-:Y:S01]  /*327c0*/  IMAD.X R217, R7, 0x1, R0.reuse, P1 ;  /* 0x0000000107d97824 */ /* 0x100fe200008e0600 */
[----:B------:R-:W-:Y:S02]  /*327d0*/  IADD3 R28, P1, PT, R36, R2, RZ ;  /* 0x00000002241c7210 */ /* 0x000fe40007f3e0ff */
[----:B------:R-:W-:Y:S02]  /*327e0*/  IADD3.X R5, PT, PT, R13, R0, RZ, P3, !PT ;  /* 0x000000000d057210 */ /* 0x000fe40001ffe4ff */
[----:B------:R-:W-:Y:S01]  /*327f0*/  IADD3 R6, P4, PT, R22, R2, RZ ;  /* 0x0000000216067210 */ /* 0x000fe20007f9e0ff */
[----:B------:R-:W3:Y:S01]  /*32800*/  LDL.LU.64 R12, [R1+0xd58] ;  /* 0x000d5800010c7983 */ /* 0x000ee20000300a00 */
[----:B------:R-:W-:-:S03]  /*32810*/  IMAD.X R29, R37, 0x1, R0, P1 ;  /* 0x00000001251d7824 */ /* 0x000fc600008e0600 */
[----:B------:R-:W-:Y:S01]  /*32820*/  IMAD.X R7, R23, 0x1, R0, P4 ;  /* 0x0000000117077824 */ /* 0x000fe200020e0600 */
[----:B------:R1:W-:Y:S04]  /*32830*/  STL.64 [R1+0x180], R4 ;  /* 0x0001800401007387 */ /* 0x0003e80000100a00 */
[----:B------:R2:W-:Y:S04]  /*32840*/  STL.64 [R1+0x1a0], R6 ;  /* 0x0001a00601007387 */ /* 0x0005e80000100a00 */
[----:B------:R2:W-:Y:S01]  /*32850*/  STL.64 [R1+0x190], R28 ;  /* 0x0001901c01007387 */ /* 0x0005e20000100a00 */
[----:B-1----:R-:W-:-:S04]  /*32860*/  IADD3 R4, P3, PT, R18, R2, RZ ;  /* 0x0000000212047210 */ /* 0x002fc80007f7e0ff */
[----:B------:R-:W-:Y:S02]  /*32870*/  IADD3.X R5, PT, PT, R19, R0, RZ, P3, !PT ;  /* 0x0000000013057210 */ /* 0x000fe40001ffe4ff */
[----:B------:R-:W3:Y:S04]  /*32880*/  LDL.LU.64 R18, [R1+0xd50] ;  /* 0x000d500001127983 */ /* 0x000ee80000300a00 */
[----:B------:R1:W-:Y:S01]  /*32890*/  STL.64 [R1+0x1b0], R4 ;  /* 0x0001b00401007387 */ /* 0x0003e20000100a00 */
[-C--:B--2---:R-:W-:Y:S02]  /*328a0*/  IADD3 R6, P1, PT, R10, R2.reuse, RZ ;  /* 0x000000020a067210 */ /* 0x084fe40007f3e0ff */
[----:B------:R-:W-:-:S03]  /*328b0*/  IADD3 R28, P3, PT, R32, R2, RZ ;  /* 0x00000002201c7210 */ /* 0x000fc60007f7e0ff */
[----:B------:R-:W-:Y:S02]  /*328c0*/  IMAD.X R7, R11, 0x1, R0, P1 ;  /* 0x000000010b077824 */ /* 0x000fe400008e0600 */
[----:B------:R-:W2:Y:S01]  /*328d0*/  LDL.LU.64 R10, [R1+0xd38] ;  /* 0x000d3800010a7983 */ /* 0x000ea20000300a00 */
[----:B-1----:R-:W-:-:S03]  /*328e0*/  IADD3 R4, P4, PT, R24, R2, RZ ;  /* 0x0000000218047210 */ /* 0x002fc60007f9e0ff */
[----:B------:R-:W2:Y:S01]  /*328f0*/  LDL.LU.64 R36, [R1+0xd20] ;  /* 0x000d200001247983 */ /* 0x000ea20000300a00 */
[----:B------:R-:W-:Y:S01]  /*32900*/  IADD3.X R5, PT, PT, R25, R0, RZ, P4, !PT ;  /* 0x0000000019057210 */ /* 0x000fe200027fe4ff */
[----:B------:R-:W-:Y:S02]  /*32910*/  IMAD.X R29, R33, 0x1, R0, P3 ;  /* 0x00000001211d7824 */ /* 0x000fe400018e0600 */
[----:B------:R-:W2:Y:S04]  /*32920*/  LDL.LU.64 R22, [R1+0xd08] ;  /* 0x000d080001167983 */ /* 0x000ea80000300a00 */
[----:B------:R4:W-:Y:S04]  /*32930*/  STL.64 [R1+0x1c0], R6 ;  /* 0x0001c00601007387 */ /* 0x0009e80000100a00 */
[----:B------:R1:W-:Y:S04]  /*32940*/  STL.64 [R1+0x1e0], R4 ;  /* 0x0001e00401007387 */ /* 0x0003e80000100a00 */
[----:B------:R-:W-:Y:S01]  /*32950*/  STL.64 [R1+0x1d0], R28 ;  /* 0x0001d01c01007387 */ /* 0x000fe20000100a00 */
[----:B----4-:R-:W-:-:S05]  /*32960*/  IADD3 R6, P1, PT, R8, R2, RZ ;  /* 0x0000000208067210 */ /* 0x010fca0007f3e0ff */
[----:B------:R-:W-:Y:S02]  /*32970*/  IMAD.X R7, R9, 0x1, R0, P1 ;  /* 0x0000000109077824 */ /* 0x000fe400008e0600 */
[----:B------:R-:W4:Y:S04]  /*32980*/  LDL.LU.64 R8, [R1+0xcf0] ;  /* 0x000cf00001087983 */ /* 0x000f280000300a00 */
[----:B------:R3:W-:Y:S04]  /*32990*/  STL.64 [R1+0x1f0], R6 ;  /* 0x0001f00601007387 */ /* 0x0007e80000100a00 */
[----:B------:R-:W4:Y:S04]  /*329a0*/  LDL.LU.64 R32, [R1+0xce8] ;  /* 0x000ce80001207983 */ /* 0x000f280000300a00 */
[----:B------:R-:W4:Y:S01]  /*329b0*/  LDL.LU.64 R24, [R1+0xce0] ;  /* 0x000ce00001187983 */ /* 0x000f220000300a00 */
[----:B-1----:R-:W-:-:S02]  /*329c0*/  IADD3 R4, P3, PT, R20, R2, RZ ;  /* 0x0000000214047210 */ /* 0x002fc40007f7e0ff */
[----:B---3--:R-:W-:-:S03]  /*329d0*/  IADD3 R6, P4, PT, R14, R2, RZ ;  /* 0x000000020e067210 */ /* 0x008fc60007f9e0ff */
[--C-:B------:R-:W-:Y:S02]  /*329e0*/  IMAD.X R5, R21, 0x1, R0.reuse, P3 ;  /* 0x0000000115057824 */ /* 0x100fe400018e0600 */
[----:B------:R-:W3:Y:S01]  /*329f0*/  LDL.LU.64 R20, [R1+0xcd8] ;  /* 0x000cd80001147983 */ /* 0x000ee20000300a00 */
[----:B------:R-:W-:Y:S01]  /*32a00*/  IADD3 R28, P1, PT, R30, R2, RZ ;  /* 0x000000021e1c7210 */ /* 0x000fe20007f3e0ff */
[----:B------:R-:W-:Y:S02]  /*32a10*/  IMAD.X R7, R15, 0x1, R0, P4 ;  /* 0x000000010f077824 */ /* 0x000fe400020e0600 */
[----:B------:R1:W-:Y:S01]  /*32a20*/  STL.64 [R1+0x200], R4 ;  /* 0x0002000401007387 */ /* 0x0003e20000100a00 */
[----:B------:R-:W-:-:S03]  /*32a30*/  IADD3.X R29, PT, PT, R31, R0, RZ, P1, !PT ;  /* 0x000000001f1d7210 */ /* 0x000fc60000ffe4ff */
[----:B------:R-:W3:Y:S01]  /*32a40*/  LDL.LU.64 R14, [R1+0xcd0] ;  /* 0x000cd000010e7983 */ /* 0x000ee20000300a00 */
[----:B-1----:R-:W-:-:S03]  /*32a50*/  IADD3 R4, P3, PT, R26, R2, RZ ;  /* 0x000000021a047210 */ /* 0x002fc60007f7e0ff */
[----:B------:R1:W-:Y:S02]  /*32a60*/  STL.64 [R1+0x220], R6 ;  /* 0x0002200601007387 */ /* 0x0003e40000100a00 */
[----:B------:R-:W-:Y:S02]  /*32a70*/  IMAD.X R5, R27, 0x1, R0, P3 ;  /* 0x000000011b057824 */ /* 0x000fe400018e0600 */
[----:B------:R1:W-:Y:S04]  /*32a80*/  STL.64 [R1+0x210], R28 ;  /* 0x0002101c01007387 */ /* 0x0003e80000100a00 */
[----:B------:R1:W-:Y:S02]  /*32a90*/  STL.64 [R1+0x230], R4 ;  /* 0x0002300401007387 */ /* 0x0003e40000100a00 */
[----:B-1----:R-:W-:-:S04]  /*32aa0*/  IADD3 R6, P1, PT, R16, R2, RZ ;  /* 0x0000000210067210 */ /* 0x002fc80007f3e0ff */
[----:B------:R-:W-:Y:S01]  /*32ab0*/  IADD3.X R7, PT, PT, R17, R0, RZ, P1, !PT ;  /* 0x0000000011077210 */ /* 0x000fe20000ffe4ff */
[----:B------:R-:W3:Y:S01]  /*32ac0*/  LDL.LU.64 R28, [R1+0xcc0] ;  /* 0x000cc000011c7983 */ /* 0x000ee20000300a00 */
[----:B------:R-:W-:-:S03]  /*32ad0*/  IADD3 R30, P3, PT, R34, R2, RZ ;  /* 0x00000002221e7210 */ /* 0x000fc60007f7e0ff */
[----:B------:R-:W3:Y:S04]  /*32ae0*/  LDL.LU.64 R26, [R1+0xcb0] ;  /* 0x000cb000011a7983 */ /* 0x000ee80000300a00 */
[----:B------:R-:W3:Y:S04]  /*32af0*/  LDL.LU.64 R16, [R1+0xc90] ;  /* 0x000c900001107983 */ /* 0x000ee80000300a00 */
[----:B------:R1:W-:Y:S01]  /*32b00*/  STL.64 [R1+0x240], R6 ;  /* 0x0002400601007387 */ /* 0x0003e20000100a00 */
[----:B------:R-:W-:Y:S01]  /*32b10*/  IMAD.X R31, R35, 0x1, R0, P3 ;  /* 0x00000001231f7824 */ /* 0x000fe200018e0600 */
[----:B------:R-:W-:-:S05]  /*32b20*/  IADD3 R4, P4, PT, R12, R2, RZ ;  /* 0x000000020c047210 */ /* 0x000fca0007f9e0ff */
[----:B------:R-:W-:Y:S02]  /*32b30*/  IMAD.X R5, R13, 0x1, R0, P4 ;  /* 0x000000010d057824 */ /* 0x000fe400020e0600 */
[----:B------:R-:W3:Y:S04]  /*32b40*/  LDL.LU.64 R12, [R1+0xc80] ;  /* 0x000c8000010c7983 */ /* 0x000ee80000300a00 */
[----:B------:R-:W-:Y:S04]  /*32b50*/  STL.64 [R1+0x260], R4 ;  /* 0x0002600401007387 */ /* 0x000fe80000100a00 */
[----:B------:R1:W-:Y:S02]  /*32b60*/  STL.64 [R1+0x250], R30 ;  /* 0x0002501e01007387 */ /* 0x0003e40000100a00 */
[----:B-1----:R-:W-:-:S04]  /*32b70*/  IADD3 R6, P1, PT, R18, R2, RZ ;  /* 0x0000000212067210 */ /* 0x002fc80007f3e0ff */
[----:B------:R-:W-:-:S05]  /*32b80*/  IADD3.X R7, PT, PT, R19, R0, RZ, P1, !PT ;  /* 0x0000000013077210 */ /* 0x000fca0000ffe4ff */
[----:B------:R1:W-:Y:S04]  /*32b90*/  STL.64 [R1+0x270], R6 ;  /* 0x0002700601007387 */ /* 0x0003e80000100a00 */
[----:B------:R-:W3:Y:S04]  /*32ba0*/  LDL.LU.64 R30, [R1+0xc68] ;  /* 0x000c6800011e7983 */ /* 0x000ee80000300a00 */
[----:B------:R-:W3:Y:S01]  /*32bb0*/  LDL.LU.64 R18, [R1+0xc60] ;  /* 0x000c600001127983 */ /* 0x000ee20000300a00 */
[----:B--2---:R-:W-:-:S05]  /*32bc0*/  IADD3 R4, P3, PT, R10, R2, RZ ;  /* 0x000000020a047210 */ /* 0x004fca0007f7e0ff */
[----:B------:R-:W-:Y:S01]  /*32bd0*/  IMAD.X R5, R11, 0x1, R0, P3 ;  /* 0x000000010b057824 */ /* 0x000fe200018e0600 */
[-C--:B------:R-:W-:Y:S01]  /*32be0*/  IADD3 R34, P1, PT, R36, R2.reuse, RZ ;  /* 0x0000000224227210 */ /* 0x080fe20007f3e0ff */
[----:B------:R-:W2:Y:S01]  /*32bf0*/  LDL.LU.64 R10, [R1+0xc58] ;  /* 0x000c5800010a7983 */ /* 0x000ea20000300a00 */
[----:B-1----:R-:W-:-:S03]  /*32c00*/  IADD3 R6, P4, PT, R22, R2, RZ ;  /* 0x0000000216067210 */ /* 0x002fc60007f9e0ff */
[----:B------:R4:W-:Y:S01]  /*32c10*/  STL.64 [R1+0x280], R4 ;  /* 0x0002800401007387 */ /* 0x0009e20000100a00 */
[----:B------:R-:W-:Y:S01]  /*32c20*/  IADD3.X R7, PT, PT, R23, R0, RZ, P4, !PT ;  /* 0x0000000017077210 */ /* 0x000fe200027fe4ff */
[----:B------:R-:W-:Y:S02]  /*32c30*/  IMAD.X R35, R37, 0x1, R0, P1 ;  /* 0x0000000125237824 */ /* 0x000fe400008e0600 */
[----:B------:R-:W2:Y:S04]  /*32c40*/  LDL.LU.64 R22, [R1+0xc50] ;  /* 0x000c500001167983 */ /* 0x000ea80000300a00 */
[----:B------:R1:W-:Y:S04]  /*32c50*/  STL.64 [R1+0x2a0], R6 ;  /* 0x0002a00601007387 */ /* 0x0003e80000100a00 */
[----:B------:R1:W-:Y:S01]  /*32c60*/  STL.64 [R1+0x290], R34 ;  /* 0x0002902201007387 */ /* 0x0003e20000100a00 */
[----:B----4-:R-:W-:-:S05]  /*32c70*/  IADD3 R4, P3, PT, R8, R2, RZ ;  /* 0x0000000208047210 */ /* 0x010fca0007f7e0ff */
[----:B------:R-:W-:Y:S01]  /*32c80*/  IMAD.X R5, R9, 0x1, R0, P3 ;  /* 0x0000000109057824 */ /* 0x000fe200018e0600 */
[----:B-1----:R-:W-:-:S04]  /*32c90*/  IADD3 R6, P1, PT, R32, R2, RZ ;  /* 0x0000000220067210 */ /* 0x002fc80007f3e0ff */
[----:B------:R-:W-:Y:S01]  /*32ca0*/  STL.64 [R1+0x2b0], R4 ;  /* 0x0002b00401007387 */ /* 0x000fe20000100a00 */
[----:B------:R-:W-:Y:S01]  /*32cb0*/  IADD3 R8, P3, PT, R24, R2, RZ ;  /* 0x0000000218087210 */ /* 0x000fe20007f7e0ff */
[----:B------:R-:W-:Y:S02]  /*32cc0*/  IMAD.X R7, R33, 0x1, R0, P1 ;  /* 0x0000000121077824 */ /* 0x000fe400008e0600 */
[----:B------:R-:W4:Y:S01]  /*32cd0*/  LDL.LU.64 R34, [R1+0xc48] ;  /* 0x000c480001227983 */ /* 0x000f220000300a00 */
[----:B------:R-:W-:-:S03]  /*32ce0*/  IADD3.X R9, PT, PT, R25, R0, RZ, P3, !PT ;  /* 0x0000000019097210 */ /* 0x000fc60001ffe4ff */
[----:B------:R-:W-:Y:S04]  /*32cf0*/  STL.64 [R1+0x2c0], R6 ;  /* 0x0002c00601007387 */ /* 0x000fe80000100a00 */
[----:B------:R-:W4:Y:S04]  /*32d00*/  LDL.LU.64 R24, [R1+0xc30] ;  /* 0x000c300001187983 */ /* 0x000f280000300a00 */
[----:B------:R1:W-:Y:S04]  /*32d10*/  STL.64 [R1+0x2d0], R8 ;  /* 0x0002d00801007387 */ /* 0x0003e80000100a00 */
[----:B-1----:R-:W4:Y:S01]  /*32d20*/  LDL.LU.64 R8, [R1+0xc20] ;  /* 0x000c200001087983 */ /* 0x002f220000300a00 */
[----:B---3--:R-:W-:-:S02]  /*32d30*/  IADD3 R4, P4, PT, R20, R2, RZ ;  /* 0x0000000214047210 */ /* 0x008fc40007f9e0ff */
[----:B------:R-:W-:-:S03]  /*32d40*/  IADD3 R6, P1, PT, R14, R2, RZ ;  /* 0x000000020e067210 */ /* 0x000fc60007f3e0ff */
[--C-:B------:R-:W-:Y:S02]  /*32d50*/  IMAD.X R5, R21, 0x1, R0.reuse, P4 ;  /* 0x0000000115057824 */ /* 0x100fe400020e0600 */
[----:B------:R-:W3:Y:S01]  /*32d60*/  LDL.LU.64 R20, [R1+0xc00] ;  /* 0x000c000001147983 */ /* 0x000ee20000300a00 */
[----:B------:R-:W-:-:S03]  /*32d70*/  IMAD.X R7, R15, 0x1, R0, P1 ;  /* 0x000000010f077824 */ /* 0x000fc600008e0600 */
[----:B------:R1:W-:Y:S04]  /*32d80*/  STL.64 [R1+0x2e0], R4 ;  /* 0x0002e00401007387 */ /* 0x0003e80000100a00 */
[----:B------:R1:W-:Y:S01]  /*32d90*/  STL.64 [R1+0x2f0], R6 ;  /* 0x0002f00601007387 */ /* 0x0003e20000100a00 */
[-C--:B------:R-:W-:Y:S02]  /*32da0*/  IADD3 R14, P1, PT, R26, R2.reuse, RZ ;  /* 0x000000021a0e7210 */ /* 0x080fe40007f3e0ff */
[----:B-1----:R-:W-:-:S03]  /*32db0*/  IADD3 R4, P3, PT, R28, R2, RZ ;  /* 0x000000021c047210 */ /* 0x002fc60007f7e0ff */
[--C-:B------:R-:W-:Y:S01]  /*32dc0*/  IMAD.X R15, R27, 0x1, R0.reuse, P1 ;  /* 0x000000011b0f7824 */ /* 0x100fe200008e0600 */
[----:B------:R-:W-:Y:S02]  /*32dd0*/  IADD3.X R5, PT, PT, R29, R0, RZ, P3, !PT ;  /* 0x000000001d057210 */ /* 0x000fe40001ffe4ff */
[----:B------:R-:W-:Y:S01]  /*32de0*/  IADD3 R6, P4, PT, R16, R2, RZ ;  /* 0x0000000210067210 */ /* 0x000fe20007f9e0ff */
[----:B------:R-:W3:Y:S04]  /*32df0*/  LDL.LU.64 R28, [R1+0xbf0] ;  /* 0x000bf000011c7983 */ /* 0x000ee80000300a00 */
[----:B------:R1:W-:Y:S01]  /*32e00*/  STL.64 [R1+0x300], R4 ;  /* 0x0003000401007387 */ /* 0x0003e20000100a00 */
[----:B------:R-:W-:-:S03]  /*32e10*/  IMAD.X R7, R17, 0x1, R0, P4 ;  /* 0x0000000111077824 */ /* 0x000fc600020e0600 */
[----:B------:R-:W3:Y:S04]  /*32e20*/  LDL.LU.64 R26, [R1+0xb90] ;  /* 0x000b9000011a7983 */ /* 0x000ee80000300a00 */
[----:B------:R1:W-:Y:S02]  /*32e30*/  STL.64 [R1+0x310], R14 ;  /* 0x0003100e01007387 */ /* 0x0003e40000100a00 */
[----:B-1----:R-:W-:Y:S02]  /*32e40*/  IADD3 R4, P3, PT, R12, R2, RZ ;  /* 0x000000020c047210 */ /* 0x002fe40007f7e0ff */
[----:B------:R-:W3:Y:S02]  /*32e50*/  LDL.LU.64 R14, [R1+0xb68] ;  /* 0x000b6800010e7983 */ /* 0x000ee40000300a00 */
[----:B------:R-:W-:-:S02]  /*32e60*/  IADD3.X R5, PT, PT, R13, R0, RZ, P3, !PT ;  /* 0x000000000d057210 */ /* 0x000fc40001ffe4ff */
[----:B------:R-:W3:Y:S04]  /*32e70*/  LDL.LU.64 R16, [R1+0xb60] ;  /* 0x000b600001107983 */ /* 0x000ee80000300a00 */
[----:B------:R1:W-:Y:S04]  /*32e80*/  STL.64 [R1+0x320], R6 ;  /* 0x0003200601007387 */ /* 0x0003e80000100a00 */
[----:B------:R-:W-:Y:S01]  /*32e90*/  STL.64 [R1+0x330], R4 ;  /* 0x0003300401007387 */ /* 0x000fe20000100a00 */
[-C--:B-1----:R-:W-:Y:S02]  /*32ea0*/  IADD3 R6, P1, PT, R30, R2.reuse, RZ ;  /* 0x000000021e067210 */ /* 0x082fe40007f3e0ff */
[----:B------:R-:W-:-:S03]  /*32eb0*/  IADD3 R12, P3, PT, R18, R2, RZ ;  /* 0x00000002120c7210 */ /* 0x000fc60007f7e0ff */
[--C-:B------:R-:W-:Y:S02]  /*32ec0*/  IMAD.X R7, R31, 0x1, R0.reuse, P1 ;  /* 0x000000011f077824 */ /* 0x100fe400008e0600 */
[----:B------:R-:W3:Y:S01]  /*32ed0*/  LDL.LU.64 R30, [R1+0xb58] ;  /* 0x000b5800011e7983 */ /* 0x000ee20000300a00 */
[----:B------:R-:W-:-:S03]  /*32ee0*/  IMAD.X R13, R19, 0x1, R0, P3 ;  /* 0x00000001130d7824 */ /* 0x000fc600018e0600 */
[----:B------:R-:W-:Y:S04]  /*32ef0*/  STL.64 [R1+0x340], R6 ;  /* 0x0003400601007387 */ /* 0x000fe80000100a00 */
[----:B------:R-:W3:Y:S04]  /*32f00*/  LDL.LU.64 R18, [R1+0xb50] ;  /* 0x000b500001127983 */ /* 0x000ee80000300a00 */
[----:B------:R1:W-:Y:S04]  /*32f10*/  STL.64 [R1+0x350], R12 ;  /* 0x0003500c01007387 */ /* 0x0003e80000100a00 */
[----:B-1----:R-:W3:Y:S01]  /*32f20*/  LDL.LU.64 R12, [R1+0xb48] ;  /* 0x000b4800010c7983 */ /* 0x002ee20000300a00 */
[----:B--2---:R-:W-:-:S04]  /*32f30*/  IADD3 R4, P4, PT, R10, R2, RZ ;  /* 0x000000020a047210 */ /* 0x004fc80007f9e0ff */
[----:B------:R-:W-:Y:S02]  /*32f40*/  IADD3.X R5, PT, PT, R11, R0, RZ, P4, !PT ;  /* 0x000000000b057210 */ /* 0x000fe400027fe4ff */
[----:B------:R-:W2:Y:S01]  /*32f50*/  LDL.LU.64 R10, [R1+0xb40] ;  /* 0x000b4000010a7983 */ /* 0x000ea20000300a00 */
[----:B------:R-:W-:-:S03]  /*32f60*/  IADD3 R6, P1, PT, R22, R2, RZ ;  /* 0x0000000216067210 */ /* 0x000fc60007f3e0ff */
[----:B------:R4:W-:Y:S02]  /*32f70*/  STL.64 [R1+0x360], R4 ;  /* 0x0003600401007387 */ /* 0x0009e40000100a00 */
[----:B------:R-:W-:Y:S02]  /*32f80*/  IMAD.X R7, R23, 0x1, R0, P1 ;  /* 0x0000000117077824 */ /* 0x000fe400008e0600 */
[----:B------:R-:W2:Y:S04]  /*32f90*/  LDL.LU.64 R32, [R1+0xb38] ;  /* 0x000b380001207983 */ /* 0x000ea80000300a00 */
[----:B------:R1:W-:Y:S01]  /*32fa0*/  STL.64 [R1+0x370], R6 ;  /* 0x0003700601007387 */ /* 0x0003e20000100a00 */
[----:B----4-:R-:W-:-:S05]  /*32fb0*/  IADD3 R4, P3, PT, R34, R2, RZ ;  /* 0x0000000222047210 */ /* 0x010fca0007f7e0ff */
[----:B------:R-:W-:Y:S01]  /*32fc0*/  IMAD.X R5, R35, 0x1, R0, P3 ;  /* 0x0000000123057824 */ /* 0x000fe200018e0600 */
[----:B------:R-:W-:-:S04]  /*32fd0*/  IADD3 R22, P1, PT, R24, R2, RZ ;  /* 0x0000000218167210 */ /* 0x000fc80007f3e0ff */
[----:B------:R-:W-:Y:S01]  /*32fe0*/  STL.64 [R1+0x380], R4 ;  /* 0x0003800401007387 */ /* 0x000fe20000100a00 */
[----:B------:R-:W-:-:S03]  /*32ff0*/  IADD3.X R23, PT, PT, R25, R0, RZ, P1, !PT ;  /* 0x0000000019177210 */ /* 0x000fc60000ffe4ff */
[----:B------:R-:W4:Y:S04]  /*33000*/  LDL.LU.64 R24, [R1+0xb30] ;  /* 0x000b300001187983 */ /* 0x000f280000300a00 */
[----:B------:R3:W-:Y:S01]  /*33010*/  STL.64 [R1+0x390], R22 ;  /* 0x0003901601007387 */ /* 0x0007e20000100a00 */
[----:B-1----:R-:W-:-:S03]  /*33020*/  IADD3 R6, P4, PT, R8, R2, RZ ;  /* 0x0000000208067210 */ /* 0x002fc60007f9e0ff */
[----:B---3--:R-:W3:Y:S02]  /*33030*/  LDL.LU.64 R22, [R1+0xb28] ;  /* 0x000b280001167983 */ /* 0x008ee40000300a00 */
[----:B------:R-:W-:Y:S02]  /*33040*/  IMAD.X R7, R9, 0x1, R0, P4 ;  /* 0x0000000109077824 */ /* 0x000fe400020e0600 */
[----:B------:R-:W3:Y:S01]  /*33050*/  LDL.LU.64 R8, [R1+0xb20] ;  /* 0x000b200001087983 */ /* 0x000ee20000300a00 */
[----:B------:R-:W-:-:S03]  /*33060*/  IADD3 R4, P3, PT, R20, R2, RZ ;  /* 0x0000000214047210 */ /* 0x000fc60007f7e0ff */
[----:B------:R1:W-:Y:S02]  /*33070*/  STL.64 [R1+0x3a0], R6 ;  /* 0x0003a00601007387 */ /* 0x0003e40000100a00 */
[----:B------:R-:W-:Y:S02]  /*33080*/  IMAD.X R5, R21, 0x1, R0, P3 ;  /* 0x0000000115057824 */ /* 0x000fe400018e0600 */
[----:B------:R-:W3:Y:S04]  /*33090*/  LDL.LU.64 R34, [R1+0xb18] ;  /* 0x000b180001227983 */ /* 0x000ee80000300a00 */
[----:B------:R1:W-:Y:S02]  /*330a0*/  STL.64 [R1+0x3b0], R4 ;  /* 0x0003b00401007387 */ /* 0x0003e40000100a00 */
[----:B-1----:R-:W-:-:S04]  /*330b0*/  IADD3 R6, P1, PT, R28, R2, RZ ;  /* 0x000000021c067210 */ /* 0x002fc80007f3e0ff */
[----:B------:R-:W-:Y:S02]  /*330c0*/  IADD3.X R7, PT, PT, R29, R0, RZ, P1, !PT ;  /* 0x000000001d077210 */ /* 0x000fe40000ffe4ff */
[----:B------:R-:W-:-:S03]  /*330d0*/  IADD3 R20, P3, PT, R26, R2, RZ ;  /* 0x000000021a147210 */ /* 0x000fc60007f7e0ff */
[----:B------:R1:W-:Y:S02]  /*330e0*/  STL.64 [R1+0x3c0], R6 ;  /* 0x0003c00601007387 */ /* 0x0003e40000100a00 */
[----:B------:R-:W-:Y:S02]  /*330f0*/  IMAD.X R21, R27, 0x1, R0, P3 ;  /* 0x000000011b157824 */ /* 0x000fe400018e0600 */
[----:B------:R-:W3:Y:S04]  /*33100*/  LDL.LU.64 R28, [R1+0xb10] ;  /* 0x000b1000011c7983 */ /* 0x000ee80000300a00 */
[----:B------:R1:W-:Y:S01]  /*33110*/  STL.64 [R1+0x3d0], R20 ;  /* 0x0003d01401007387 */ /* 0x0003e20000100a00 */
[----:B------:R-:W-:-:S05]  /*33120*/  IADD3 R4, P4, PT, R14, R2, RZ ;  /* 0x000000020e047210 */ /* 0x000fca0007f9e0ff */
[----:B------:R-:W-:Y:S01]  /*33130*/  IMAD.X R5, R15, 0x1, R0, P4 ;  /* 0x000000010f057824 */ /* 0x000fe200020e0600 */
[----:B-1----:R-:W-:Y:S01]  /*33140*/  IADD3 R6, P1, PT, R16, R2, RZ ;  /* 0x0000000210067210 */ /* 0x002fe20007f3e0ff */
[----:B------:R-:W3:Y:S04]  /*33150*/  LDL.LU.64 R20, [R1+0xb08] ;  /* 0x000b080001147983 */ /* 0x000ee80000300a00 */
[----:B------:R-:W3:Y:S01]  /*33160*/  LDL.LU.64 R14, [R1+0xb00] ;  /* 0x000b0000010e7983 */ /* 0x000ee20000300a00 */
[----:B------:R-:W-:-:S03]  /*33170*/  IADD3.X R7, PT, PT, R17, R0, RZ, P1, !PT ;  /* 0x0000000011077210 */ /* 0x000fc60000ffe4ff */
[----:B------:R1:W-:Y:S04]  /*33180*/  STL.64 [R1+0x3e0], R4 ;  /* 0x0003e00401007387 */ /* 0x0003e80000100a00 */
[----:B------:R-:W3:Y:S04]  /*33190*/  LDL.LU.64 R26, [R1+0xaf8] ;  /* 0x000af800011a7983 */ /* 0x000ee80000300a00 */
[----:B------:R1:W-:Y:S02]  /*331a0*/  STL.64 [R1+0x3f0], R6 ;  /* 0x0003f00601007387 */ /* 0x0003e40000100a00 */
[----:B-1----:R-:W-:-:S05]  /*331b0*/  IADD3 R4, P3, PT, R30, R2, RZ ;  /* 0x000000021e047210 */ /* 0x002fca0007f7e0ff */
[----:B------:R-:W-:Y:S01]  /*331c0*/  IMAD.X R5, R31, 0x1, R0, P3 ;  /* 0x000000011f057824 */ /* 0x000fe200018e0600 */
[----:B------:R-:W-:-:S04]  /*331d0*/  IADD3 R16, P1, PT, R18, R2, RZ ;  /* 0x0000000212107210 */ /* 0x000fc80007f3e0ff */
[----:B------:R-:W-:Y:S01]  /*331e0*/  STL.64 [R1+0x400], R4 ;  /* 0x0004000401007387 */ /* 0x000fe20000100a00 */
[----:B------:R-:W-:-:S03]  /*331f0*/  IMAD.X R17, R19, 0x1, R0, P1 ;  /* 0x0000000113117824 */ /* 0x000fc600008e0600 */
[----:B------:R-:W3:Y:S04]  /*33200*/  LDL.LU.64 R30, [R1+0xaf0] ;  /* 0x000af000011e7983 */ /* 0x000ee80000300a00 */
[----:B------:R1:W-:Y:S01]  /*33210*/  STL.64 [R1+0x410], R16 ;  /* 0x0004101001007387 */ /* 0x0003e20000100a00 */
[----:B------:R-:W-:-:S04]  /*33220*/  IADD3 R6, P4, PT, R12, R2, RZ ;  /* 0x000000020c067210 */ /* 0x000fc80007f9e0ff */
[----:B------:R-:W-:Y:S01]  /*33230*/  IADD3.X R7, PT, PT, R13, R0, RZ, P4, !PT ;  /* 0x000000000d077210 */ /* 0x000fe200027fe4ff */
[----:B-1----:R-:W3:Y:S04]  /*33240*/  LDL.LU.64 R16, [R1+0xae8] ;  /* 0x000ae80001107983 */ /* 0x002ee80000300a00 */
[----:B------:R1:W-:Y:S04]  /*33250*/  STL.64 [R1+0x420], R6 ;  /* 0x0004200601007387 */ /* 0x0003e80000100a00 */
[----:B------:R-:W3:Y:S04]  /*33260*/  LDL.LU.64 R12, [R1+0xae0] ;  /* 0x000ae000010c7983 */ /* 0x000ee80000300a00 */
[----:B------:R-:W3:Y:S01]  /*33270*/  LDL.LU.64 R18, [R1+0xad8] ;  /* 0x000ad80001127983 */ /* 0x000ee20000300a00 */
[----:B--2---:R-:W-:-:S05]  /*33280*/  IADD3 R4, P3, PT, R10, R2, RZ ;  /* 0x000000020a047210 */ /* 0x004fca0007f7e0ff */
[----:B------:R-:W-:Y:S01]  /*33290*/  IMAD.X R5, R11, 0x1, R0, P3 ;  /* 0x000000010b057824 */ /* 0x000fe200018e0600 */
[----:B-1----:R-:W-:-:S04]  /*332a0*/  IADD3 R6, P1, PT, R32, R2, RZ ;  /* 0x0000000220067210 */ /* 0x002fc80007f3e0ff */
[----:B------:R3:W-:Y:S01]  /*332b0*/  STL.64 [R1+0x430], R4 ;  /* 0x0004300401007387 */ /* 0x0007e20000100a00 */
[----:B------:R-:W-:-:S05]  /*332c0*/  IMAD.X R7, R33, 0x1, R0, P1 ;  /* 0x0000000121077824 */ /* 0x000fca00008e0600 */
[----:B------:R1:W-:Y:S04]  /*332d0*/  STL.64 [R1+0x440], R6 ;  /* 0x0004400601007387 */ /* 0x0003e80000100a00 */
[----:B------:R-:W2:Y:S01]  /*332e0*/  LDL.LU.64 R32, [R1+0xad0] ;  /* 0x000ad00001207983 */ /* 0x000ea20000300a00 */
[----:B----4-:R-:W-:-:S04]  /*332f0*/  IADD3 R10, P3, PT, R24, R2, RZ ;  /* 0x00000002180a7210 */ /* 0x010fc80007f7e0ff */
[----:B------:R-:W-:-:S05]  /*33300*/  IADD3.X R11, PT, PT, R25, R0, RZ, P3, !PT ;  /* 0x00000000190b7210 */ /* 0x000fca0001ffe4ff */
[----:B------:R4:W-:Y:S01]  /*33310*/  STL.64 [R1+0x450], R10 ;  /* 0x0004500a01007387 */ /* 0x0009e20000100a00 */
[-C--:B---3--:R-:W-:Y:S02]  /*33320*/  IADD3 R4, P4, PT, R22, R2.reuse, RZ ;  /* 0x0000000216047210 */ /* 0x088fe40007f9e0ff */
[----:B-1----:R-:W-:Y:S01]  /*33330*/  IADD3 R6, P1, PT, R8, R2, RZ ;  /* 0x0000000208067210 */ /* 0x002fe20007f3e0ff */
[----:B----4-:R-:W3:Y:S02]  /*33340*/  LDL.LU.64 R10, [R1+0xac8] ;  /* 0x000ac800010a7983 */ /* 0x010ee40000300a00 */
[--C-:B------:R-:W-:Y:S02]  /*33350*/  IMAD.X R5, R23, 0x1, R0.reuse, P4 ;  /* 0x0000000117057824 */ /* 0x100fe400020e0600 */
[----:B------:R-:W-:-:S03]  /*33360*/  IMAD.X R7, R9, 0x1, R0, P1 ;  /* 0x0000000109077824 */ /* 0x000fc600008e0600 */
[----:B------:R1:W-:Y:S04]  /*33370*/  STL.64 [R1+0x460], R4 ;  /* 0x0004600401007387 */ /* 0x0003e80000100a00 */
[----:B------:R-:W4:Y:S04]  /*33380*/  LDL.LU.64 R8, [R1+0xac0] ;  /* 0x000ac00001087983 */ /* 0x000f280000300a00 */
[----:B------:R-:W4:Y:S01]  /*33390*/  LDL.LU.64 R24, [R1+0xab8] ;  /* 0x000ab80001187983 */ /* 0x000f220000300a00 */
[----:B-1----:R-:W-:-:S03]  /*333a0*/  IADD3 R4, P3, PT, R34, R2, RZ ;  /* 0x0000000222047210 */ /* 0x002fc60007f7e0ff */
[----:B------:R1:W-:Y:S01]  /*333b0*/  STL.64 [R1+0x470], R6 ;  /* 0x0004700601007387 */ /* 0x0003e20000100a00 */
[----:B------:R-:W-:Y:S02]  /*333c0*/  IADD3.X R5, PT, PT, R35, R0, RZ, P3, !PT ;  /* 0x0000000023057210 */ /* 0x000fe40001ffe4ff */
[----:B------:R-:W-:-:S03]  /*333d0*/  IADD3 R22, P1, PT, R28, R2, RZ ;  /* 0x000000021c167210 */ /* 0x000fc60007f3e0ff */
[----:B------:R-:W-:Y:S02]  /*333e0*/  STL.64 [R1+0x480], R4 ;  /* 0x0004800401007387 */ /* 0x000fe40000100a00 */
[----:B------:R-:W-:Y:S02]  /*333f0*/  IMAD.X R23, R29, 0x1, R0, P1 ;  /* 0x000000011d177824 */ /* 0x000fe400008e0600 */
[----:B------:R-:W4:Y:S04]  /*33400*/  LDL.LU.64 R36, [R1+0xab0] ;  /* 0x000ab00001247983 */ /* 0x000f280000300a00 */
[----:B------:R1:W-:Y:S02]  /*33410*/  STL.64 [R1+0x490], R22 ;  /* 0x0004901601007387 */ /* 0x0003e40000100a00 */
[----:B-1----:R-:W-:-:S05]  /*33420*/  IADD3 R6, P4, PT, R20, R2, RZ ;  /* 0x0000000214067210 */ /* 0x002fca0007f9e0ff */
[----:B------:R-:W-:Y:S01]  /*33430*/  IMAD.X R7, R21, 0x1, R0, P4 ;  /* 0x0000000115077824 */ /* 0x000fe200020e0600 */
[----:B------:R-:W4:Y:S01]  /*33440*/  LDL.LU.64 R22, [R1+0xaa8] ;  /* 0x000aa80001167983 */ /* 0x000f220000300a00 */
[----:B------:R-:W-:-:S03]  /*33450*/  IADD3 R4, P3, PT, R14, R2, RZ ;  /* 0x000000020e047210 */ /* 0x000fc60007f7e0ff */
[----:B------:R1:W-:Y:S01]  /*33460*/  STL.64 [R1+0x4a0], R6 ;  /* 0x0004a00601007387 */ /* 0x0003e20000100a00 */
[----:B------:R-:W-:-:S03]  /*33470*/  IADD3.X R5, PT, PT, R15, R0, RZ, P3, !PT ;  /* 0x000000000f057210 */ /* 0x000fc60001ffe4ff */
[----:B------:R-:W4:Y:S04]  /*33480*/  LDL.LU.64 R20, [R1+0xaa0] ;  /* 0x000aa00001147983 */ /* 0x000f280000300a00 */
[----:B------:R-:W4:Y:S01]  /*33490*/  LDL.LU.64 R14, [R1+0xa98] ;  /* 0x000a9800010e7983 */ /* 0x000f220000300a00 */
[----:B-1----:R-:W-:-:S03]  /*334a0*/  IADD3 R6, P1, PT, R26, R2, RZ ;  /* 0x000000021a067210 */ /* 0x002fc60007f3e0ff */
[----:B------:R1:W-:Y:S02]  /*334b0*/  STL.64 [R1+0x4b0], R4 ;  /* 0x0004b00401007387 */ /* 0x0003e40000100a00 */
[----:B------:R-:W-:Y:S02]  /*334c0*/  IMAD.X R7, R27, 0x1, R0, P1 ;  /* 0x000000011b077824 */ /* 0x000fe400008e0600 */
[----:B------:R-:W4:Y:S04]  /*334d0*/  LDL.LU.64 R34, [R1+0xa90] ;  /* 0x000a900001227983 */ /* 0x000f280000300a00 */
[----:B------:R-:W4:Y:S04]  /*334e0*/  LDL.LU.64 R26, [R1+0xa88] ;  /* 0x000a8800011a7983 */ /* 0x000f280000300a00 */
[----:B------:R1:W-:Y:S01]  /*334f0*/  STL.64 [R1+0x4c0], R6 ;  /* 0x0004c00601007387 */ /* 0x0003e20000100a00 */
[----:B------:R-:W-:-:S05]  /*33500*/  IADD3 R28, P3, PT, R30, R2, RZ ;  /* 0x000000021e1c7210 */ /* 0x000fca0007f7e0ff */
[----:B------:R-:W-:Y:S01]  /*33510*/  IMAD.X R29, R31, 0x1, R0, P3 ;  /* 0x000000011f1d7824 */ /* 0x000fe200018e0600 */
[----:B-1----:R-:W-:-:S04]  /*33520*/  IADD3 R4, P4, PT, R16, R2, RZ ;  /* 0x0000000210047210 */ /* 0x002fc80007f9e0ff */
[----:B------:R-:W-:Y:S02]  /*33530*/  IADD3.X R5, PT, PT, R17, R0, RZ, P4, !PT ;  /* 0x0000000011057210 */ /* 0x000fe400027fe4ff */
[----:B------:R-:W-:-:S03]  /*33540*/  IADD3 R6, P1, PT, R12, R2, RZ ;  /* 0x000000020c067210 */ /* 0x000fc60007f3e0ff */
[----:B------:R1:W-:Y:S04]  /*33550*/  STL.64 [R1+0x4e0], R4 ;  /* 0x0004e00401007387 */ /* 0x0003e80000100a00 */
[----:B------:R2:W-:Y:S01]  /*33560*/  STL.64 [R1+0x4d0], R28 ;  /* 0x0004d01c01007387 */ /* 0x0005e20000100a00 */
[----:B------:R-:W-:-:S03]  /*33570*/  IMAD.X R7, R13, 0x1, R0, P1 ;  /* 0x000000010d077824 */ /* 0x000fc600008e0600 */
[----:B------:R-:W4:Y:S01]  /*33580*/  LDL.LU.64 R16, [R1+0xa80] ;  /* 0x000a800001107983 */ /* 0x000f220000300a00 */
[----:B-1----:R-:W-:-:S03]  /*33590*/  IADD3 R4, P3, PT, R18, R2, RZ ;  /* 0x0000000212047210 */ /* 0x002fc60007f7e0ff */
[----:B------:R-:W4:Y:S04]  /*335a0*/  LDL.LU.64 R12, [R1+0xa78] ;  /* 0x000a7800010c7983 */ /* 0x000f280000300a00 */
[----:B------:R3:W-:Y:S01]  /*335b0*/  STL.64 [R1+0x4f0], R6 ;  /* 0x0004f00601007387 */ /* 0x0007e20000100a00 */
[----:B------:R-:W-:-:S03]  /*335c0*/  IMAD.X R5, R19, 0x1, R0, P3 ;  /* 0x0000000113057824 */ /* 0x000fc600018e0600 */
[----:B------:R-:W4:Y:S04]  /*335d0*/  LDL.LU.64 R30, [R1+0xa70] ;  /* 0x000a7000011e7983 */ /* 0x000f280000300a00 */
[----:B------:R-:W4:Y:S04]  /*335e0*/  LDL.LU.64 R18, [R1+0xa68] ;  /* 0x000a680001127983 */ /* 0x000f280000300a00 */
[----:B------:R4:W-:Y:S01]  /*335f0*/  STL.64 [R1+0x500], R4 ;  /* 0x0005000401007387 */ /* 0x0009e20000100a00 */
[----:B--2---:R-:W-:-:S04]  /*33600*/  IADD3 R28, P1, PT, R32, R2, RZ ;  /* 0x00000002201c7210 */ /* 0x004fc80007f3e0ff */
[----:B------:R-:W-:Y:S02]  /*33610*/  IADD3.X R29, PT, PT, R33, R0, RZ, P1, !PT ;  /* 0x00000000211d7210 */ /* 0x000fe40000ffe4ff */
[----:B---3--:R-:W-:-:S05]  /*33620*/  IADD3 R6, P4, PT, R10, R2, RZ ;  /* 0x000000020a067210 */ /* 0x008fca0007f9e0ff */
[----:B------:R-:W-:Y:S01]  /*33630*/  IMAD.X R7, R11, 0x1, R0, P4 ;  /* 0x000000010b077824 */ /* 0x000fe200020e0600 */
[----:B----4-:R-:W-:-:S04]  /*33640*/  IADD3 R4, P3, PT, R8, R2, RZ ;  /* 0x0000000208047210 */ /* 0x010fc80007f7e0ff */
[----:B------:R-:W-:Y:S04]  /*33650*/  STL.64 [R1+0x520], R6 ;  /* 0x0005200601007387 */ /* 0x000fe80000100a00 */
[----:B------:R1:W-:Y:S01]  /*33660*/  STL.64 [R1+0x510], R28 ;  /* 0x0005101c01007387 */ /* 0x0003e20000100a00 */
[----:B------:R-:W-:-:S03]  /*33670*/  IMAD.X R5, R9, 0x1, R0, P3 ;  /* 0x0000000109057824 */ /* 0x000fc600018e0600 */
[----:B------:R-:W2:Y:S04]  /*33680*/  LDL.LU.64 R8, [R1+0xa50] ;  /* 0x000a500001087983 */ /* 0x000ea80000300a00 */
[----:B------:R-:W3:Y:S04]  /*33690*/  LDL.LU.64 R10, [R1+0xa40] ;  /* 0x000a4000010a7983 */ /* 0x000ee80000300a00 */
[----:B------:R4:W-:Y:S04]  /*336a0*/  STL.64 [R1+0x530], R4 ;  /* 0x0005300401007387 */ /* 0x0009e80000100a00 */
[----:B-1----:R-:W3:Y:S01]  /*336b0*/  LDL.LU.64 R28, [R1+0xa38] ;  /* 0x000a3800011c7983 */ /* 0x002ee20000300a00 */
[----:B------:R-:W-:-:S04]  /*336c0*/  IADD3 R6, P1, PT, R24, R2, RZ ;  /* 0x0000000218067210 */ /* 0x000fc80007f3e0ff */
[----:B------:R-:W-:Y:S02]  /*336d0*/  IADD3.X R7, PT, PT, R25, R0, RZ, P1, !PT ;  /* 0x0000000019077210 */ /* 0x000fe40000ffe4ff */
[----:B------:R-:W3:Y:S01]  /*336e0*/  LDL.LU.64 R24, [R1+0xa30] ;  /* 0x000a300001187983 */ /* 0x000ee20000300a00 */
[----:B------:R-:W-:-:S03]  /*336f0*/  IADD3 R32, P3, PT, R36, R2, RZ ;  /* 0x0000000224207210 */ /* 0x000fc60007f7e0ff */
[----:B------:R1:W-:Y:S02]  /*33700*/  STL.64 [R1+0x540], R6 ;  /* 0x0005400601007387 */ /* 0x0003e40000100a00 */
[----:B------:R-:W-:Y:S01]  /*33710*/  IMAD.X R33, R37, 0x1, R0, P3 ;  /* 0x0000000125217824 */ /* 0x000fe200018e0600 */
[----:B----4-:R-:W-:-:S05]  /*33720*/  IADD3 R4, P4, PT, R22, R2, RZ ;  /* 0x0000000216047210 */ /* 0x010fca0007f9e0ff */
[----:B------:R-:W-:Y:S01]  /*33730*/  IMAD.X R5, R23, 0x1, R0, P4 ;  /* 0x0000000117057824 */ /* 0x000fe200020e0600 */
[----:B-1----:R-:W-:-:S04]  /*33740*/  IADD3 R6, P1, PT, R20, R2, RZ ;  /* 0x0000000214067210 */ /* 0x002fc80007f3e0ff */
[----:B------:R1:W-:Y:S01]  /*33750*/  STL.64 [R1+0x570], R4 ;  /* 0x0005700401007387 */ /* 0x0003e20000100a00 */
[----:B------:R-:W-:-:S03]  /*33760*/  IADD3.X R7, PT, PT, R21, R0, RZ, P1, !PT ;  /* 0x0000000015077210 */ /* 0x000fc60000ffe4ff */
[----:B------:R4:W-:Y:S04]  /*33770*/  STL.64 [R1+0x550], R32 ;  /* 0x0005502001007387 */ /* 0x0009e80000100a00 */
[----:B------:R-:W3:Y:S01]  /*33780*/  LDL.LU.64 R22, [R1+0xa28] ;  /* 0x000a280001167983 */ /* 0x000ee20000300a00 */
[----:B-1----:R-:W-:-:S03]  /*33790*/  IADD3 R4, P3, PT, R14, R2, RZ ;  /* 0x000000020e047210 */ /* 0x002fc60007f7e0ff */
[----:B------:R1:W-:Y:S01]  /*337a0*/  STL.64 [R1+0x580], R6 ;  /* 0x0005800601007387 */ /* 0x0003e20000100a00 */
[-C--:B----4-:R-:W-:Y:S01]  /*337b0*/  IADD3 R32, P1, PT, R34, R2.reuse, RZ ;  /* 0x0000000222207210 */ /* 0x090fe20007f3e0ff */
[----:B------:R-:W-:Y:S02]  /*337c0*/  IMAD.X R5, R15, 0x1, R0, P3 ;  /* 0x000000010f057824 */ /* 0x000fe400018e0600 */
[----:B------:R-:W4:Y:S04]  /*337d0*/  LDL.LU.64 R14, [R1+0xa20] ;  /* 0x000a2000010e7983 */ /* 0x000f280000300a00 */
[----:B------:R-:W4:Y:S01]  /*337e0*/  LDL.LU.64 R36, [R1+0xa18] ;  /* 0x000a180001247983 */ /* 0x000f220000300a00 */
[----:B-1----:R-:W-:-:S03]  /*337f0*/  IADD3 R6, P4, PT, R26, R2, RZ ;  /* 0x000000021a067210 */ /* 0x002fc60007f9e0ff */
[----:B------:R-:W4:Y:S01]  /*33800*/  LDL.LU.64 R20, [R1+0xa10] ;  /* 0x000a100001147983 */ /* 0x000f220000300a00 */
[----:B------:R-:W-:Y:S01]  /*33810*/  IMAD.X R33, R35, 0x1, R0, P1 ;  /* 0x0000000123217824 */ /* 0x000fe200008e0600 */
[----:B------:R-:W-:Y:S02]  /*33820*/  IADD3.X R7, PT, PT, R27, R0, RZ, P4, !PT ;  /* 0x000000001b077210 */ /* 0x000fe400027fe4ff */
[----:B------:R1:W-:Y:S04]  /*33830*/  STL.64 [R1+0x590], R4 ;  /* 0x0005900401007387 */ /* 0x0003e80000100a00 */
[----:B------:R1:W-:Y:S04]  /*33840*/  STL.64 [R1+0x5b0], R6 ;  /* 0x0005b00601007387 */ /* 0x0003e80000100a00 */
[----:B------:R-:W-:Y:S01]  /*33850*/  STL.64 [R1+0x5a0], R32 ;  /* 0x0005a02001007387 */ /* 0x000fe20000100a00 */
[----:B-1----:R-:W-:-:S05]  /*33860*/  IADD3 R4, P3, PT, R16, R2, RZ ;  /* 0x0000000210047210 */ /* 0x002fca0007f7e0ff */
[--C-:B------:R-:W-:Y:S01]  /*33870*/  IMAD.X R5, R17, 0x1, R0.reuse, P3 ;  /* 0x0000000111057824 */ /* 0x100fe200018e0600 */
[-C--:B------:R-:W-:Y:S01]  /*33880*/  IADD3 R6, P1, PT, R12, R2.reuse, RZ ;  /* 0x000000020c067210 */ /* 0x080fe20007f3e0ff */
[----:B------:R-:W4:Y:S04]  /*33890*/  LDL.LU.64 R16, [R1+0xa08] ;  /* 0x000a080001107983 */ /* 0x000f280000300a00 */
[----:B------:R1:W-:Y:S01]  /*338a0*/  STL.64 [R1+0x5c0], R4 ;  /* 0x0005c00401007387 */ /* 0x0003e20000100a00 */
[----:B------:R-:W-:Y:S01]  /*338b0*/  IMAD.X R7, R13, 0x1, R0, P1 ;  /* 0x000000010d077824 */ /* 0x000fe200008e0600 */
[-C--:B------:R-:W-:Y:S02]  /*338c0*/  IADD3 R26, P3, PT, R30, R2.reuse, RZ ;  /* 0x000000021e1a7210 */ /* 0x080fe40007f7e0ff */
[----:B------:R-:W4:Y:S04]  /*338d0*/  LDL.LU.64 R12, [R1+0x9f8] ;  /* 0x0009f800010c7983 */ /* 0x000f280000300a00 */
[----:B------:R-:W4:Y:S01]  /*338e0*/  LDL.LU.64 R38, [R1+0x9e8] ;  /* 0x0009e80001267983 */ /* 0x000f220000300a00 */
[----:B-1----:R-:W-:-:S03]  /*338f0*/  IADD3 R4, P4, PT, R18, R2, RZ ;  /* 0x0000000212047210 */ /* 0x002fc60007f9e0ff */
[----:B------:R-:W4:Y:S01]  /*33900*/  LDL.LU.64 R34, [R1+0x9e0] ;  /* 0x0009e00001227983 */ /* 0x000f220000300a00 */
[----:B------:R-:W-:-:S03]  /*33910*/  IADD3.X R27, PT, PT, R31, R0, RZ, P3, !PT ;  /* 0x000000001f1b7210 */ /* 0x000fc60001ffe4ff */
[----:B------:R2:W-:Y:S01]  /*33920*/  STL.64 [R1+0x5c8], R6 ;  /* 0x0005c80601007387 */ /* 0x0005e20000100a00 */
[----:B------:R-:W-:-:S05]  /*33930*/  IMAD.X R5, R19, 0x1, R0, P4 ;  /* 0x0000000113057824 */ /* 0x000fca00020e0600 */
[----:B------:R3:W-:Y:S04]  /*33940*/  STL.64 [R1+0x5e8], R4 ;  /* 0x0005e80401007387 */ /* 0x0007e80000100a00 */
[----:B------:R1:W-:Y:S04]  /*33950*/  STL.64 [R1+0x5d8], R26 ;  /* 0x0005d81a01007387 */ /* 0x0003e80000100a00 */
[----:B------:R-:W4:Y:S01]  /*33960*/  LDL.LU.64 R18, [R1+0x9d8] ;  /* 0x0009d80001127983 */ /* 0x000f220000300a00 */
[----:B--2---:R-:W-:-:S05]  /*33970*/  IADD3 R6, P1, PT, R8, R2, RZ ;  /* 0x0000000208067210 */ /* 0x004fca0007f3e0ff */
[----:B------:R-:W-:Y:S01]  /*33980*/  IMAD.X R7, R9, 0x1, R0, P1 ;  /* 0x0000000109077824 */ /* 0x000fe200008e0600 */
[----:B---3--:R-:W-:-:S04]  /*33990*/  IADD3 R4, P3, PT, R10, R2, RZ ;  /* 0x000000020a047210 */ /* 0x008fc80007f7e0ff */
[----:B------:R-:W-:Y:S01]  /*339a0*/  STL.64 [R1+0x5f8], R6 ;  /* 0x0005f80601007387 */ /* 0x000fe20000100a00 */
[----:B------:R-:W-:-:S03]  /*339b0*/  IADD3 R8, P1, PT, R28, R2, RZ ;  /* 0x000000021c087210 */ /* 0x000fc60007f3e0ff */
[----:B------:R-:W2:Y:S01]  /*339c0*/  LDL.LU.64 R30, [R1+0x9d0] ;  /* 0x0009d000011e7983 */ /* 0x000ea20000300a00 */
[----:B------:R-:W-:Y:S01]  /*339d0*/  IADD3.X R5, PT, PT, R11, R0, RZ, P3, !PT ;  /* 0x000000000b057210 */ /* 0x000fe20001ffe4ff */
[----:B------:R-:W-:Y:S02]  /*339e0*/  IMAD.X R9, R29, 0x1, R0, P1 ;  /* 0x000000011d097824 */ /* 0x000fe400008e0600 */
[----:B-1----:R-:W3:Y:S04]  /*339f0*/  LDL.LU.64 R26, [R1+0x9c8] ;  /* 0x0009c800011a7983 */ /* 0x002ee80000300a00 */
[----:B------:R-:W3:Y:S04]  /*33a00*/  LDL.LU.64 R10, [R1+0x9c0] ;  /* 0x0009c000010a7983 */ /* 0x000ee80000300a00 */
[----:B------:R-:W-:Y:S04]  /*33a10*/  STL.64 [R1+0x608], R4 ;  /* 0x0006080401007387 */ /* 0x000fe80000100a00 */
[----:B------:R1:W-:Y:S04]  /*33a20*/  STL.64 [R1+0x618], R8 ;  /* 0x0006180801007387 */ /* 0x0003e80000100a00 */
[----:B-1----:R-:W3:Y:S01]  /*33a30*/  LDL.LU.64 R8, [R1+0x9b8] ;  /* 0x0009b80001087983 */ /* 0x002ee20000300a00 */
[----:B------:R-:W-:-:S05]  /*33a40*/  IADD3 R6, P4, PT, R24, R2, RZ ;  /* 0x0000000218067210 */ /* 0x000fca0007f9e0ff */
[----:B------:R-:W-:-:S05]  /*33a50*/  IMAD.X R7, R25, 0x1, R0, P4 ;  /* 0x0000000119077824 */ /* 0x000fca00020e0600 */
[----:B------:R4:W-:Y:S01]  /*33a60*/  STL.64 [R1+0x620], R6 ;  /* 0x0006200601007387 */ /* 0x0009e20000100a00 */
[----:B------:R-:W-:-:S04]  /*33a70*/  IADD3 R4, P3, PT, R22, R2, RZ ;  /* 0x0000000216047210 */ /* 0x000fc80007f7e0ff */
[----:B------:R-:W-:Y:S02]  /*33a80*/  IADD3.X R5, PT, PT, R23, R0, RZ, P3, !PT ;  /* 0x0000000017057210 */ /* 0x000fe40001ffe4ff */
[----:B----4-:R-:W-:-:S03]  /*33a90*/  IADD3 R6, P1, PT, R14, R2, RZ ;  /* 0x000000020e067210 */ /* 0x010fc60007f3e0ff */
[----:B------:R1:W-:Y:S02]  /*33aa0*/  STL.64 [R1+0x630], R4 ;  /* 0x0006300401007387 */ /* 0x0003e40000100a00 */
[----:B------:R-:W-:Y:S02]  /*33ab0*/  IMAD.X R7, R15, 0x1, R0, P1 ;  /* 0x000000010f077824 */ /* 0x000fe400008e0600 */
[----:B------:R-:W4:Y:S01]  /*33ac0*/  LDL.LU.64 R32, [R1+0x9b0] ;  /* 0x0009b00001207983 */ /* 0x000f220000300a00 */
[----:B------:R-:W-:-:S03]  /*33ad0*/  IADD3 R24, P3, PT, R36, R2, RZ ;  /* 0x0000000224187210 */ /* 0x000fc60007f7e0ff */
[----:B------:R-:W4:Y:S01]  /*33ae0*/  LDL.LU.64 R28, [R1+0x9a8] ;  /* 0x0009a800011c7983 */ /* 0x000f220000300a00 */
[----:B-1----:R-:W-:-:S03]  /*33af0*/  IADD3 R4, P4, PT, R20, R2, RZ ;  /* 0x0000000214047210 */ /* 0x002fc60007f9e0ff */
[----:B------:R-:W4:Y:S04]  /*33b00*/  LDL.LU.64 R22, [R1+0x998] ;  /* 0x0009980001167983 */ /* 0x000f280000300a00 */
[----:B------:R1:W-:Y:S01]  /*33b10*/  STL.64 [R1+0x640], R6 ;  /* 0x0006400601007387 */ /* 0x0003e20000100a00 */
[----:B------:R-:W-:Y:S01]  /*33b20*/  IADD3.X R5, PT, PT, R21, R0, RZ, P4, !PT ;  /* 0x0000000015057210 */ /* 0x000fe200027fe4ff */
[----:B------:R-:W-:Y:S02]  /*33b30*/  IMAD.X R25, R37, 0x1, R0, P3 ;  /* 0x0000000125197824 */ /* 0x000fe400018e0600 */
[----:B------:R-:W4:Y:S04]  /*33b40*/  LDL.LU.64 R14, [R1+0x990] ;  /* 0x00099000010e7983 */ /* 0x000f280000300a00 */
[----:B------:R1:W-:Y:S04]  /*33b50*/  STL.64 [R1+0x660], R4 ;  /* 0x0006600401007387 */ /* 0x0003e80000100a00 */
[----:B------:R1:W-:Y:S02]  /*33b60*/  STL.64 [R1+0x650], R24 ;  /* 0x0006501801007387 */ /* 0x0003e40000100a00 */
[----:B-1----:R-:W-:-:S05]  /*33b70*/  IADD3 R6, P1, PT, R16, R2, RZ ;  /* 0x0000000210067210 */ /* 0x002fca0007f3e0ff */
[----:B------:R-:W-:Y:S01]  /*33b80*/  IMAD.X R7, R17, 0x1, R0, P1 ;  /* 0x0000000111077824 */ /* 0x000fe200008e0600 */
[----:B------:R-:W-:-:S04]  /*33b90*/  IADD3 R4, P3, PT, R12, R2, RZ ;  /* 0x000000020c047210 */ /* 0x000fc80007f7e0ff */
[----:B------:R1:W-:Y:S01]  /*33ba0*/  STL.64 [R1+0x668], R6 ;  /* 0x0006680601007387 */ /* 0x0003e20000100a00 */
[----:B------:R-:W-:-:S03]  /*33bb0*/  IMAD.X R5, R13, 0x1, R0, P3 ;  /* 0x000000010d057824 */ /* 0x000fc600018e0600 */
[----:B------:R-:W4:Y:S01]  /*33bc0*/  LDL.LU.64 R24, [R1+0x988] ;  /* 0x0009880001187983 */ /* 0x000f220000300a00 */
[----:B------:R-:W-:-:S03]  /*33bd0*/  IADD3 R36, P1, PT, R38, R2, RZ ;  /* 0x0000000226247210 */ /* 0x000fc60007f3e0ff */
[----:B------:R-:W4:Y:S01]  /*33be0*/  LDL.LU.64 R20, [R1+0x980] ;  /* 0x0009800001147983 */ /* 0x000f220000300a00 */
[----:B-1----:R-:W-:-:S03]  /*33bf0*/  IADD3 R6, P4, PT, R34, R2, RZ ;  /* 0x0000000222067210 */ /* 0x002fc60007f9e0ff */
[----:B------:R-:W4:Y:S02]  /*33c00*/  LDL.LU.64 R16, [R1+0x978] ;  /* 0x0009780001107983 */ /* 0x000f240000300a00 */
[----:B------:R-:W-:Y:S02]  /*33c10*/  IMAD.X R7, R35, 0x1, R0, P4 ;  /* 0x0000000123077824 */ /* 0x000fe400020e0600 */
[----:B------:R1:W-:Y:S01]  /*33c20*/  STL.64 [R1+0x678], R4 ;  /* 0x0006780401007387 */ /* 0x0003e20000100a00 */
[----:B------:R-:W-:-:S03]  /*33c30*/  IADD3.X R37, PT, PT, R39, R0, RZ, P1, !PT ;  /* 0x0000000027257210 */ /* 0x000fc60000ffe4ff */
[----:B------:R-:W4:Y:S04]  /*33c40*/  LDL.LU.64 R12, [R1+0x970] ;  /* 0x00097000010c7983 */ /* 0x000f280000300a00 */
[----:B------:R2:W-:Y:S01]  /*33c50*/  STL.64 [R1+0x698], R6 ;  /* 0x0006980601007387 */ /* 0x0005e20000100a00 */
[----:B-1----:R-:W-:-:S03]  /*33c60*/  IADD3 R4, P3, PT, R18, R2, RZ ;  /* 0x0000000212047210 */ /* 0x002fc60007f7e0ff */
[----:B------:R-:W-:Y:S02]  /*33c70*/  STL.64 [R1+0x688], R36 ;  /* 0x0006882401007387 */ /* 0x000fe40000100a00 */
[----:B------:R-:W-:-:S05]  /*33c80*/  IMAD.X R5, R19, 0x1, R0, P3 ;  /* 0x0000000113057824 */ /* 0x000fca00018e0600 */
[----:B------:R1:W-:Y:S01]  /*33c90*/  STL.64 [R1+0x6a8], R4 ;  /* 0x0006a80401007387 */ /* 0x0003e20000100a00 */
[----:B--2---:R-:W-:-:S04]  /*33ca0*/  IADD3 R6, P1, PT, R30, R2, RZ ;  /* 0x000000021e067210 */ /* 0x004fc80007f3e0ff */
[----:B------:R-:W-:Y:S02]  /*33cb0*/  IADD3.X R7, PT, PT, R31, R0, RZ, P1, !PT ;  /* 0x000000001f077210 */ /* 0x000fe40000ffe4ff */
[-C--:B---3--:R-:W-:Y:S02]  /*33cc0*/  IADD3 R18, P3, PT, R26, R2.reuse, RZ ;  /* 0x000000021a127210 */ /* 0x088fe40007f7e0ff */
[-C--:B-1----:R-:W-:Y:S01]  /*33cd0*/  IADD3 R4, P4, PT, R10, R2.reuse, RZ ;  /* 0x000000020a047210 */ /* 0x082fe20007f9e0ff */
[----:B------:R1:W-:Y:S02]  /*33ce0*/  STL.64 [R1+0x6b0], R6 ;  /* 0x0006b00601007387 */ /* 0x0003e40000100a00 */
[--C-:B------:R-:W-:Y:S02]  /*33cf0*/  IMAD.X R19, R27, 0x1, R0.reuse, P3 ;  /* 0x000000011b137824 */ /* 0x100fe400018e0600 */
[----:B------:R-:W-:Y:S02]  /*33d00*/  IMAD.X R5, R11, 0x1, R0, P4 ;  /* 0x000000010b057824 */ /* 0x000fe400020e0600 */
[----:B------:R-:W2:Y:S04]  /*33d10*/  LDL.LU.64 R10, [R1+0x560] ;  /* 0x00056000010a7983 */ /* 0x000ea80000300a00 */
[----:B------:R3:W-:Y:S01]  /*33d20*/  STL.64 [R1+0x6d0], R4 ;  /* 0x0006d00401007387 */ /* 0x0007e20000100a00 */
[----:B-1----:R-:W-:Y:S01]  /*33d30*/  IADD3 R6, P1, PT, R8, R2, RZ ;  /* 0x0000000208067210 */ /* 0x002fe20007f3e0ff */
[----:B---3--:R-:W1:Y:S03]  /*33d40*/  LDC R4, c[0x0][0x3a0] ;  /* 0x0000e800ff047b82 */ /* 0x008e660000000800 */
[----:B------:R-:W-:Y:S01]  /*33d50*/  IADD3.X R7, PT, PT, R9, R0, RZ, P1, !PT ;  /* 0x0000000009077210 */ /* 0x000fe20000ffe4ff */
[----:B------:R-:W-:Y:S04]  /*33d60*/  STL.64 [R1+0x6b8], R18 ;  /* 0x0006b81201007387 */ /* 0x000fe80000100a00 */
[----:B------:R3:W-:Y:S04]  /*33d70*/  STL.64 [R1+0x6e8], R6 ;  /* 0x0006e80601007387 */ /* 0x0007e80000100a00 */
[----:B---3--:R-:W3:Y:S01]  /*33d80*/  LDL.LU.64 R6, [R1+0x558] ;  /* 0x0005580001067983 */ /* 0x008ee20000300a00 */
[----:B----4-:R-:W-:-:S02]  /*33d90*/  IADD3 R30, P1, PT, R32, R2, RZ ;  /* 0x00000002201e7210 */ /* 0x010fc40007f3e0ff */
[----:B------:R-:W-:-:S03]  /*33da0*/  IADD3 R26, P3, PT, R28, R2, RZ ;  /* 0x000000021c1a7210 */ /* 0x000fc60007f7e0ff */
[--C-:B------:R-:W-:Y:S01]  /*33db0*/  IMAD.X R31, R33, 0x1, R0.reuse, P1 ;  /* 0x00000001211f7824 */ /* 0x100fe200008e0600 */
[----:B------:R-:W-:Y:S01]  /*33dc0*/  IADD3 R18, P4, PT, R22, R2, RZ ;  /* 0x0000000216127210 */ /* 0x000fe20007f9e0ff */
[----:B------:R-:W-:-:S03]  /*33dd0*/  IMAD.X R27, R29, 0x1, R0, P3 ;  /* 0x000000011d1b7824 */ /* 0x000fc600018e0600 */
[----:B------:R-:W-:Y:S02]  /*33de0*/  IADD3.X R19, PT, PT, R23, R0, RZ, P4, !PT ;  /* 0x0000000017137210 */ /* 0x000fe400027fe4ff */
[----:B------:R-:W-:Y:S01]  /*33df0*/  IADD3 R8, P5, PT, R14, R2, RZ ;  /* 0x000000020e087210 */ /* 0x000fe20007fbe0ff */
[----:B------:R-:W-:Y:S04]  /*33e00*/  STL.64 [R1+0x6f0], R30 ;  /* 0x0006f01e01007387 */ /* 0x000fe80000100a00 */
[----:B------:R-:W-:Y:S01]  /*33e10*/  IMAD.X R9, R15, 0x1, R0, P5 ;  /* 0x000000010f097824 */ /* 0x000fe200028e0600 */
[----:B------:R-:W-:Y:S04]  /*33e20*/  STL.64 [R1+0x710], R26 ;  /* 0x0007101a01007387 */ /* 0x000fe80000100a00 */
[----:B------:R4:W-:Y:S04]  /*33e30*/  STL.64 [R1+0x720], R18 ;  /* 0x0007201201007387 */ /* 0x0009e80000100a00 */
[----:B------:R4:W-:Y:S01]  /*33e40*/  STL.64 [R1+0x738], R8 ;  /* 0x0007380801007387 */ /* 0x0009e20000100a00 */
[----:B-1----:R-:W-:Y:S01]  /*33e50*/  VIADD R4, R4, 0xfffffd7e ;  /* 0xfffffd7e04047836 */ /* 0x002fe20000000000 */
[----:B------:R-:W-:-:S02]  /*33e60*/  IADD3 R5, PT, PT, R203, -0x281, RZ ;  /* 0xfffffd7fcb057810 */ /* 0x000fc40007ffe0ff */
[-C--:B------:R-:W-:Y:S02]  /*33e70*/  IADD3 R22, P1, PT, R24, R2.reuse, RZ ;  /* 0x0000000218167210 */ /* 0x080fe40007f3e0ff */
[----:B----4-:R-:W-:-:S03]  /*33e80*/  IADD3 R18, P3, PT, R20, R2, RZ ;  /* 0x0000000214127210 */ /* 0x010fc60007f7e0ff */
[----:B------:R-:W-:Y:S01]  /*33e90*/  IMAD.X R23, R25, 0x1, R0, P1 ;  /* 0x0000000119177824 */ /* 0x000fe200008e0600 */
[----:B------:R-:W-:Y:S02]  /*33ea0*/  IADD3 R14, P4, PT, R16, R2, RZ ;  /* 0x00000002100e7210 */ /* 0x000fe40007f9e0ff */
[----:B------:R-:W-:-:S03]  /*33eb0*/  IADD3.X R19, PT, PT, R21, R0, RZ, P3, !PT ;  /* 0x0000000015137210 */ /* 0x000fc60001ffe4ff */
[--C-:B------:R-:W-:Y:S01]  /*33ec0*/  IMAD.X R15, R17, 0x1, R0.reuse, P4 ;  /* 0x00000001110f7824 */ /* 0x100fe200020e0600 */
[----:B------:R-:W-:Y:S01]  /*33ed0*/  IADD3 R8, P5, PT, R12, R2, RZ ;  /* 0x000000020c087210 */ /* 0x000fe20007fbe0ff */
[----:B------:R-:W-:Y:S04]  /*33ee0*/  STL.64 [R1+0x748], R22 ;  /* 0x0007481601007387 */ /* 0x000fe80000100a00 */
[----:B------:R-:W-:Y:S01]  /*33ef0*/  IMAD.X R9, R13, 0x1, R0, P5 ;  /* 0x000000010d097824 */ /* 0x000fe200028e0600 */
[----:B------:R-:W-:Y:S04]  /*33f00*/  STL.64 [R1+0x758], R18 ;  /* 0x0007581201007387 */ /* 0x000fe80000100a00 */
[----:B------:R-:W-:Y:S04]  /*33f10*/  STL.64 [R1+0x770], R14 ;  /* 0x0007700e01007387 */ /* 0x000fe80000100a00 */
[----:B------:R2:W-:Y:S01]  /*33f20*/  STL.64 [R1+0x780], R8 ;  /* 0x0007800801007387 */ /* 0x0005e20000100a00 */
[----:B------:R-:W-:-:S02]  /*33f30*/  ISETP.GE.U32.AND P3, PT, R4, 0x7ffffcff, PT ;  /* 0x7ffffcff0400780c */ /* 0x000fc40003f66070 */
[----:B------:R-:W-:Y:S01]  /*33f40*/  ISETP.GE.U32.AND P4, PT, R5, 0x7ffffd00, PT ;  /* 0x7ffffd000500780c */ /* 0x000fe20003f86070 */
[----:B------:R-:W-:Y:S01]  /*33f50*/  VIADD R252, R252, 0x7f ;  /* 0x0000007ffcfc7836 */ /* 0x000fe20000000000 */
[----:B------:R-:W-:-:S04]  /*33f60*/  ISETP.NE.U32.AND P1, PT, RZ, UR4, PT ;  /* 0x00000004ff007c0c */ /* 0x000fc8000bf25070 */
[----:B------:R-:W-:Y:S02]  /*33f70*/  ISETP.LT.OR P5, PT, R252, 0x80, P1 ;  /* 0x00000080fc00780c */ /* 0x000fe40000fa1670 */
[----:B--2---:R-:W-:-:S04]  /*33f80*/  IADD3 R8, P6, PT, R10, R80, RZ ;  /* 0x000000500a087210 */ /* 0x004fc80007fde0ff */
[----:B------:R-:W-:Y:S02]  /*33f90*/  IADD3.X R9, PT, PT, R11, R3, RZ, P6, !PT ;  /* 0x000000030b097210 */ /* 0x000fe400037fe4ff */
[----:B---3--:R-:W-:-:S05]  /*33fa0*/  IADD3 R4, P6, PT, R6, R80, RZ ;  /* 0x0000005006047210 */ /* 0x008fca0007fde0ff */
[----:B------:R-:W-:-:S05]  /*33fb0*/  IMAD.X R5, R7, 0x1, R3, P6 ;  /* 0x0000000107057824 */ /* 0x000fca00030e0603 */
[----:B------:R1:W-:Y:S04]  /*33fc0*/  STL.64 [R1+0xb90], R4 ;  /* 0x000b900401007387 */ /* 0x0003e80000100a00 */
[----:B------:R1:W-:Y:S01]  /*33fd0*/  STL.64 [R1+0xa38], R8 ;  /* 0x000a380801007387 */ /* 0x0003e20000100a00 */
[----:B------:R-:W-:Y:S05]  /*33fe0*/  @!P0 BRA `(.L_x_7) ;  /* 0x00000008000c8947 */ /* 0x000fea0003800000 */
[----:B------:R-:W2:Y:S01]  /*33ff0*/  LDL.LU R18, [R1] ;  /* 0x0000000001127983 */ /* 0x000ea20000300800 */
[----:B-1----:R-:W-:Y:S01]  /*34000*/  IMAD.MOV.U32 R4, RZ, RZ, R220 ;  /* 0x000000ffff047224 */ /* 0x002fe200078e00dc */
[----:B------:R-:W-:Y:S01]  /*34010*/  MOV R5, R222 ;  /* 0x000000de00057202 */ /* 0x000fe20000000f00 */
[----:B------:R-:W-:Y:S01]  /*34020*/  IMAD.MOV.U32 R6, RZ, RZ, R228 ;  /* 0x000000ffff067224 */ /* 0x000fe200078e00e4 */
[----:B------:R-:W2:Y:S01]  /*34030*/  LDL.LU R19, [R1+0x8] ;  /* 0x0000080001137983 */ /* 0x000ea20000300800 */
[----:B------:R-:W-:Y:S01]  /*34040*/  IMAD.MOV.U32 R7, RZ, RZ, R230 ;  /* 0x000000ffff077224 */ /* 0x000fe200078e00e6 */
        /* <DEDUP_REMOVED lines=12> */
[----:B------:R-:W-:-:S02]  /*34110*/  MOV R17, R242 ;  /* 0x000000f200117202 */ /* 0x000fc40000000f00 */
[----:B------:R-:W2:Y:S04]  /*34120*/  LDL.LU R25, [R1+0x18] ;  /* 0x0000180001197983 */ /* 0x000ea80000300800 */
        /* <DEDUP_REMOVED lines=41> */
[----:B------:R-:W2:Y:S01]  /*343c0*/  LDL.LU R67, [R1+0x178] ;  /* 0x0001780001437983 */ /* 0x000ea20000300800 */
[----:B------:R-:W-:-:S02]  /*343d0*/  IMAD.MOV.U32 R20, RZ, RZ, R248 ;  /* 0x000000ffff147224 */ /* 0x000fc400078e00f8 */
[----:B------:R-:W-:-:S04]  /*343e0*/  IMAD.MOV.U32 R21, RZ, RZ, R250 ;  /* 0x000000ffff157224 */ /* 0x000fc800078e00fa */
[----:B--2---:R2:W-:Y:S01]  /*343f0*/  STTM.x64 tmem[UR11+0x140], R4 ;  /* 0x00014004000079ed */ /* 0x0045e2000834000b */
[----:B------:R-:W-:Y:S05]  /*34400*/  @!P0 BRA `(.L_x_7) ;  /* 0x0000000400048947 */ /* 0x000fea0003800000 */
[----:B--2---:R-:W2:Y:S01]  /*34410*/  LDL.LU R18, [R1+0x4] ;  /* 0x0000040001127983 */ /* 0x004ea20000300800 */
[----:B------:R-:W-:Y:S01]  /*34420*/  MOV R4, R221 ;  /* 0x000000dd00047202 */ /* 0x000fe20000000f00 */
[----:B------:R-:W-:Y:S01]  /*34430*/  IMAD.MOV.U32 R5, RZ, RZ, R223 ;  /* 0x000000ffff057224 */ /* 0x000fe200078e00df */
[----:B------:R-:W-:Y:S01]  /*34440*/  MOV R7, R231 ;  /* 0x000000e700077202 */ /* 0x000fe20000000f00 */
        /* <DEDUP_REMOVED lines=13> */
[----:B------:R-:W-:-:S02]  /*34520*/  IMAD.MOV.U32 R15, RZ, RZ, R247 ;  /* 0x000000ffff0f7224 */ /* 0x000fc400078e00f7 */
[----:B------:R-:W-:Y:S01]  /*34530*/  IMAD.MOV.U32 R17, RZ, RZ, R243 ;  /* 0x000000ffff117224 */ /* 0x000fe200078e00f3 */
        /* <DEDUP_REMOVED lines=43> */
[----:B------:R-:W-:Y:S01]  /*347f0*/  IMAD.MOV.U32 R20, RZ, RZ, R249 ;  /* 0x000000ffff147224 */ /* 0x000fe200078e00f9 */
[----:B------:R-:W-:-:S04]  /*34800*/  MOV R21, R251 ;  /* 0x000000fb00157202 */ /* 0x000fc80000000f00 */
[----:B--2---:R3:W-:Y:S03]  /*34810*/  STTM.x64 tmem[UR11+0x1c0], R4 ;  /* 0x0001c004000079ed */ /* 0x0047e6000834000b */
.L_x_7:
[----:B------:R-:W4:Y:S01]  /*34820*/  FENCE.VIEW.ASYNC.T ;  /* 0x00000000000073c6 */ /* 0x000f220000000200 */
[----:B------:R-:W-:Y:S01]  /*34830*/  UIADD3 UR12, UPT, UPT, UR10, 0x100, URZ ;  /* 0x000001000a0c7890 */ /* 0x000fe2000fffe0ff */
[----:B--23--:R-:W-:Y:S01]  /*34840*/  VIADD R6, R93, 0xfffffd7d ;  /* 0xfffffd7d5d067836 */ /* 0x00cfe20000000000 */
[----:B----4-:R-:W-:Y:S06]  /*34850*/  BAR.SYNC.DEFER_BLOCKING 0x0 ;  /* 0x0000000000007b1d */ /* 0x010fec0000010000 */
[----:B------:R-:W-:Y:S05]  /*34860*/  @P5 BRA `(.L_x_8) ;  /* 0x00000008005c5947 */ /* 0x000fea0003800000 */
[----:B------:R-:W-:Y:S01]  /*34870*/  UIADD3 UR5, UPT, UPT, UR7, 0xa0000, URZ ;  /* 0x000a000007057890 */ /* 0x000fe2000fffe0ff */
[----:B-1----:R-:W-:Y:S01]  /*34880*/  MOV.SPILL R5, UR17 ;  /* 0x0000001100057c02 */ /* 0x002fe20009000f00 */
[----:B------:R-:W-:Y:S01]  /*34890*/  UMOV UR4, URZ ;  /* 0x000000ff00047c82 */ /* 0x000fe20008000000 */
[----:B------:R-:W-:Y:S01]  /*348a0*/  UIADD3 UR69, UPT, UPT, UR10, 0x108, URZ ;  /* 0x000001080a457890 */ /* 0x000fe2000fffe0ff */
[----:B------:R-:W-:Y:S01]  /*348b0*/  MOV.SPILL R4, UR16 ;  /* 0x0000001000047c02 */ /* 0x000fe20009000f00 */
[----:B------:R-:W-:Y:S02]  /*348c0*/  USHF.R.U32.HI UR5, URZ, 0x4, UR5 ;  /* 0x00000004ff057899 */ /* 0x000fe40008011605 */
[----:B------:R-:W-:Y:S02]  /*348d0*/  UIADD3 UR35, UPT, UPT, UR10, 0x110, URZ ;  /* 0x000001100a237890 */ /* 0x000fe4000fffe0ff */
[----:B------:R-:W-:Y:S02]  /*348e0*/  USGXT.U32 UR52, UR5, 0xe ;  /* 0x0000000e0534789a */ /* 0x000fe40008000000 */
[----:B------:R-:W-:-:S02]  /*348f0*/  UIADD3 UR34, UPT, UPT, UR10, 0x118, URZ ;  /* 0x000001180a227890 */ /* 0x000fc4000fffe0ff */
[----:B------:R-:W-:Y:S01]  /*34900*/  UIADD3 UR56, UP1, UPT, UR52, 0x2, URZ ;  /* 0x0000000234387890 */ /* 0x000fe2000ff3e0ff */
[----:B------:R-:W-:Y:S01]  /*34910*/  UMOV UR26, 0x0 ;  /* 0x00000000001a7882 */ /* 0x000fe20000000000 */
[----:B------:R-:W-:Y:S02]  /*34920*/  UMOV UR27, 0x8200910 ;  /* 0x08200910001b7882 */ /* 0x000fe40000000000 */
[----:B------:R-:W-:Y:S02]  /*34930*/  UIADD3.X UR57, UPT, UPT, UR4, 0x40004040, URZ, UP1, !UPT ;  /* 0x4000404004397890 */ /* 0x000fe40008ffe4ff */
[----:B------:R-:W-:Y:S02]  /*34940*/  UIADD3 UR68, UPT, UPT, UR10, 0x120, URZ ;  /* 0x000001200a447890 */ /* 0x000fe4000fffe0ff */
[----:B------:R-:W-:Y:S02]  /*34950*/  UIADD3.64 UR58, UPT, UPT, UR56, 0x2, URZ ;  /* 0x00000002383a7897 */ /* 0x000fe4000fffe0ff */
[----:B------:R-:W-:Y:S01]  /*34960*/  UIADD3.64 UR64, UPT, UPT, UR56, 0x4, URZ ;  /* 0x0000000438407897 */ /* 0x000fe2000fffe0ff */
[----:B------:R-:W-:Y:S01]  /*34970*/  UMOV UR53, 0x40004040 ;  /* 0x4000404000357882 */ /* 0x000fe20000000000 */
[----:B------:R-:W-:Y:S01]  /*34980*/  UIADD3.64 UR62, UPT, UPT, UR56, 0x3fe, URZ ;  /* 0x000003fe383e7897 */ /* 0x000fe2000fffe0ff */
[----:B------:R1:W-:Y:S01]  /*34990*/  UTCHMMA tmem[UR12], gdesc[UR52], tmem[UR10], tmem[UR26], idesc[UR27], !UPT ;  /* 0x00ff1a340c0079ea */ /* 0x0003e2000f80000a */
[----:B------:R-:W-:Y:S01]  /*349a0*/  UMOV UR28, 0x0 ;  /* 0x00000000001c7882 */ /* 0x000fe20000000000 */
[----:B------:R-:W-:Y:S01]  /*349b0*/  UMOV UR29, 0x8200910 ;  /* 0x08200910001d7882 */ /* 0x000fe20000000000 */
[----:B------:R-:W-:-:S02]  /*349c0*/  UIADD3 UR67, UPT, UPT, UR10, 0x128, URZ ;  /* 0x000001280a437890 */ /* 0x000fc4000fffe0ff */
[----:B------:R2:W-:Y:S01]  /*349d0*/  UTCHMMA tmem[UR69], gdesc[UR56], tmem[UR10], tmem[UR28], idesc[UR29], UPT ;  /* 0x00ff1c38450079ea */ /* 0x0005e2000b80000a */
[----:B------:R-:W-:Y:S02]  /*349e0*/  UIADD3.64 UR4, UPT, UPT, UR56, 0x400, URZ ;  /* 0x0000040038047897 */ /* 0x000fe4000fffe0ff */
[----:B------:R-:W-:Y:S02]  /*349f0*/  UIADD3 UR66, UPT, UPT, UR10, 0x130, URZ ;  /* 0x000001300a427890 */ /* 0x000fe4000fffe0ff */
[----:B------:R-:W-:Y:S02]  /*34a00*/  UIADD3.64 UR24, UPT, UPT, UR56, 0x402, URZ ;  /* 0x0000040238187897 */ /* 0x000fe4000fffe0ff */
[----:B------:R-:W-:Y:S02]  /*34a10*/  UIADD3 UR49, UPT, UPT, UR10, 0x138, URZ ;  /* 0x000001380a317890 */ /* 0x000fe4000fffe0ff */
[----:B-1----:R-:W-:Y:S02]  /*34a20*/  UIADD3.64 UR26, UPT, UPT, UR56, 0x404, URZ ;  /* 0x00000404381a7897 */ /* 0x002fe4000fffe0ff */
[----:B------:R-:W-:-:S02]  /*34a30*/  UIADD3 UR6, UPT, UPT, UR10, 0x140, URZ ;  /* 0x000001400a067890 */ /* 0x000fc4000fffe0ff */
[----:B--2---:R-:W-:Y:S01]  /*34a40*/  UIADD3.64 UR28, UPT, UPT, UR56, 0x7fe, URZ ;  /* 0x000007fe381c7897 */ /* 0x004fe2000fffe0ff */
[----:B------:R-:W-:Y:S01]  /*34a50*/  UMOV UR30, 0x0 ;  /* 0x00000000001e7882 */ /* 0x000fe20000000000 */
[----:B------:R-:W-:Y:S01]  /*34a60*/  UMOV UR31, 0x8200910 ;  /* 0x08200910001f7882 */ /* 0x000fe20000000000 */
[----:B------:R-:W-:Y:S01]  /*34a70*/  UMOV UR32, 0x0 ;  /* 0x0000000000207882 */ /* 0x000fe20000000000 */
[----:B------:R-:W-:Y:S01]  /*34a80*/  UMOV UR33, 0x8200910 ;  /* 0x0820091000217882 */ /* 0x000fe20000000000 */
[----:B------:R-:W-:Y:S01]  /*34a90*/  UMOV UR50, 0x0 ;  /* 0x0000000000327882 */ /* 0x000fe20000000000 */
[----:B------:R-:W-:Y:S01]  /*34aa0*/  UMOV UR51, 0x8200910 ;  /* 0x0820091000337882 */ /* 0x000fe20000000000 */
[----:B------:R1:W-:Y:S01]  /*34ab0*/  UTCHMMA tmem[UR35], gdesc[UR58], tmem[UR10], tmem[UR30], idesc[UR31], UPT ;  /* 0x00ff1e3a230079ea */ /* 0x0003e2000b80000a */
[----:B------:R-:W-:Y:S01]  /*34ac0*/  UMOV UR36, 0x0 ;  /* 0x0000000000247882 */ /* 0x000fe20000000000 */
[----:B------:R-:W-:Y:S01]  /*34ad0*/  UMOV UR37, 0x8200910 ;  /* 0x0820091000257882 */ /* 0x000fe20000000000 */
[----:B------:R-:W-:-:S02]  /*34ae0*/  UIADD3 UR9, UPT, UPT, UR10, 0x148, URZ ;  /* 0x000001480a097890 */ /* 0x000fc4000fffe0ff */
[----:B------:R2:W-:Y:S01]  /*34af0*/  UTCHMMA tmem[UR34], gdesc[UR64], tmem[UR10], tmem[UR32], idesc[UR33], UPT ;  /* 0x00ff2040220079ea */ /* 0x0005e2000b80000a */
[----:B------:R-:W-:Y:S01]  /*34b00*/  UMOV UR38, 0x0 ;  /* 0x0000000000267882 */ /* 0x000fe20000000000 */
[----:B------:R-:W-:Y:S01]  /*34b10*/  UMOV UR39, 0x8200910 ;  /* 0x0820091000277882 */ /* 0x000fe20000000000 */
[----:B------:R-:W-:Y:S02]  /*34b20*/  UIADD3 UR13, UPT, UPT, UR10, 0x150, URZ ;  /* 0x000001500a0d7890 */ /* 0x000fe4000fffe0ff */
[----:B------:R-:W-:Y:S01]  /*34b30*/  UTCHMMA tmem[UR68], gdesc[UR62], tmem[UR10], tmem[UR50], idesc[UR51], UPT ;  /* 0x00ff323e440079ea */ /* 0x000fe2000b80000a */
[----:B------:R-:W-:Y:S01]  /*34b40*/  UMOV UR40, 0x0 ;  /* 0x0000000000287882 */ /* 0x000fe20000000000 */
[----:B-1----:R-:W-:Y:S01]  /*34b50*/  UIADD3.64 UR30, UPT, UPT, UR56, 0x800, URZ ;  /* 0x00000800381e7897 */ /* 0x002fe2000fffe0ff */
[----:B------:R1:W-:Y:S01]  /*34b60*/  UTCHMMA tmem[UR67], gdesc[UR4], tmem[UR10], tmem[UR36], idesc[UR37], UPT ;  /* 0x00ff2404430079ea */ /* 0x0003e2000b80000a */
[----:B------:R-:W-:Y:S01]  /*34b70*/  UMOV UR41, 0x8200910 ;  /* 0x0820091000297882 */ /* 0x000fe20000000000 */
[----:B------:R-:W-:-:S02]  /*34b80*/  UIADD3 UR48, UPT, UPT, UR10, 0x158, URZ ;  /* 0x000001580a307890 */ /* 0x000fc4000fffe0ff */
[----:B------:R3:W-:Y:S01]  /*34b90*/  UTCHMMA tmem[UR66], gdesc[UR24], tmem[UR10], tmem[UR38], idesc[UR39], UPT ;  /* 0x00ff2618420079ea */ /* 0x0007e2000b80000a */
[----:B--2---:R-:W-:Y:S01]  /*34ba0*/  UIADD3.64 UR32, UPT, UPT, UR56, 0x802, URZ ;  /* 0x0000080238207897 */ /* 0x004fe2000fffe0ff */
[----:B------:R2:W-:Y:S01]  /*34bb0*/  UTCHMMA tmem[UR49], gdesc[UR26], tmem[UR10], tmem[UR40], idesc[UR41], UPT ;  /* 0x00ff281a310079ea */ /* 0x0005e2000b80000a */
[----:B------:R-:W-:Y:S01]  /*34bc0*/  UIADD3.64 UR34, UPT, UPT, UR56, 0x804, URZ ;  /* 0x0000080438227897 */ /* 0x000fe2000fffe0ff */
[----:B------:R-:W-:Y:S01]  /*34bd0*/  UMOV UR42, 0x0 ;  /* 0x00000000002a7882 */ /* 0x000fe20000000000 */
[----:B------:R-:W-:Y:S01]  /*34be0*/  UMOV UR43, 0x8200910 ;  /* 0x08200910002b7882 */ /* 0x000fe20000000000 */
[----:B------:R-:W-:Y:S02]  /*34bf0*/  UIADD3 UR23, UPT, UPT, UR10, 0x160, URZ ;  /* 0x000001600a177890 */ /* 0x000fe4000fffe0ff */
[----:B------:R4:W-:Y:S01]  /*34c00*/  UTCHMMA tmem[UR6], gdesc[UR28], tmem[UR10], tmem[UR42], idesc[UR43], UPT ;  /* 0x00ff2a1c060079ea */ /* 0x0009e2000b80000a */
[----:B-1----:R-:W-:Y:S02]  /*34c10*/  UIADD3.64 UR36, UPT, UPT, UR56, 0xbfe, URZ ;  /* 0x00000bfe38247897 */ /* 0x002fe4000fffe0ff */
[----:B------:R-:W-:-:S02]  /*34c20*/  UIADD3 UR20, UPT, UPT, UR10, 0x168, URZ ;  /* 0x000001680a147890 */ /* 0x000fc4000fffe0ff */
[----:B---3--:R-:W-:Y:S02]  /*34c30*/  UIADD3.64 UR38, UPT, UPT, UR56, 0xc00, URZ ;  /* 0x00000c0038267897 */ /* 0x008fe4000fffe0ff */
[----:B------:R-:W-:Y:S02]  /*34c40*/  UIADD3 UR21, UPT, UPT, UR10, 0x170, URZ ;  /* 0x000001700a157890 */ /* 0x000fe4000fffe0ff */
[----:B--2---:R-:W-:Y:S02]  /*34c50*/  UIADD3.64 UR40, UPT, UPT, UR56, 0xc02, URZ ;  /* 0x00000c0238287897 */ /* 0x004fe4000fffe0ff */
[----:B------:R-:W-:Y:S02]  /*34c60*/  UIADD3 UR22, UPT, UPT, UR10, 0x178, URZ ;  /* 0x000001780a167890 */ /* 0x000fe4000fffe0ff */
[----:B----4-:R-:W-:Y:S01]  /*34c70*/  UIADD3.64 UR42, UPT, UPT, UR56, 0xc04, URZ ;  /* 0x00000c04382a7897 */ /* 0x010fe2000fffe0ff */
[----:B------:R-:W-:Y:S01]  /*34c80*/  UMOV UR46, 0x0 ;  /* 0x00000000002e7882 */ /* 0x000fe20000000000 */
[----:B------:R-:W-:Y:S01]  /*34c90*/  UMOV UR47, 0x8200910 ;  /* 0x08200910002f7882 */ /* 0x000fe20000000000 */
[----:B------:R-:W-:-:S02]  /*34ca0*/  UIADD3 UR54, UPT, UPT, UR10, 0x80, URZ ;  /* 0x000000800a367890 */ /* 0x000fc4000fffe0ff */
[----:B------:R1:W-:Y:S01]  /*34cb0*/  UTCHMMA tmem[UR9], gdesc[UR30], tmem[UR10], tmem[UR46], idesc[UR47], UPT ;  /* 0x00ff2e1e090079ea */ /* 0x0003e2000b80000a */
[----:B------:R-:W-:Y:S01]  /*34cc0*/  UIADD3 UR55, UPT, UPT, UR10, 0x180, URZ ;  /* 0x000001800a377890 */ /* 0x000fe2000fffe0ff */
[----:B------:R-:W-:Y:S01]  /*34cd0*/  UMOV UR44, 0x0 ;  /* 0x00000000002c7882 */ /* 0x000fe20000000000 */
[----:B------:R-:W-:Y:S01]  /*34ce0*/  UMOV UR45, 0x8200910 ;  /* 0x08200910002d7882 */ /* 0x000fe20000000000 */
[----:B------:R-:W-:Y:S02]  /*34cf0*/  UIADD3 UR73, UPT, UPT, UR10, 0x80, URZ ;  /* 0x000000800a497890 */ /* 0x000fe4000fffe0ff */
[----:B------:R2:W-:Y:S01]  /*34d00*/  UTCHMMA tmem[UR13], gdesc[UR32], tmem[UR10], tmem[UR44], idesc[UR45], UPT ;  /* 0x00ff2c200d0079ea */ /* 0x0005e2000b80000a */
[----:B------:R-:W-:Y:S01]  /*34d10*/  UIADD3 UR74, UPT, UPT, UR10, 0x188, URZ ;  /* 0x000001880a4a7890 */ /* 0x000fe2000fffe0ff */
[----:B------:R-:W-:Y:S01]  /*34d20*/  UMOV UR14, 0x0 ;  /* 0x00000000000e7882 */ /* 0x000fe20000000000 */
[----:B------:R-:W-:Y:S01]  /*34d30*/  UMOV UR15, 0x8200910 ;  /* 0x08200910000f7882 */ /* 0x000fe20000000000 */
[----:B------:R-:W-:-:S02]  /*34d40*/  UIADD3 UR60, UPT, UPT, UR10, 0x80, URZ ;  /* 0x000000800a3c7890 */ /* 0x000fc4000fffe0ff */
[----:B------:R3:W-:Y:S01]  /*34d50*/  UTCHMMA tmem[UR48], gdesc[UR34], tmem[UR10], tmem[UR14], idesc[UR15], UPT ;  /* 0x00ff0e22300079ea */ /* 0x0007e2000b80000a */
[----:B------:R-:W-:Y:S01]  /*34d60*/  UIADD3 UR61, UPT, UPT, UR10, 0x190, URZ ;  /* 0x000001900a3d7890 */ /* 0x000fe2000fffe0ff */
[----:B------:R-:W-:Y:S01]  /*34d70*/  UMOV UR18, 0x0 ;  /* 0x0000000000127882 */ /* 0x000fe20000000000 */
[----:B------:R-:W-:Y:S01]  /*34d80*/  UMOV UR19, 0x8200910 ;  /* 0x0820091000137882 */ /* 0x000fe20000000000 */
[----:B------:R-:W-:Y:S01]  /*34d90*/  UMOV UR76, 0x0 ;  /* 0x00000000004c7882 */ /* 0x000fe20000000000 */
[----:B------:R-:W-:Y:S01]  /*34da0*/  UMOV UR77, 0x8200910 ;  /* 0x08200910004d7882 */ /* 0x000fe20000000000 */
[----:B------:R-:W-:Y:S02]  /*34db0*/  UIADD3 UR71, UPT, UPT, UR10, 0x80, URZ ;  /* 0x000000800a477890 */ /* 0x000fe4000fffe0ff */
[----:B------:R4:W-:Y:S01]  /*34dc0*/  UTCHMMA tmem[UR23], gdesc[UR36], tmem[UR10], tmem[UR18], idesc[UR19], UPT ;  /* 0x00ff1224170079ea */ /* 0x0009e2000b80000a */
[----:B------:R-:W-:Y:S02]  /*34dd0*/  UIADD3 UR72, UPT, UPT, UR10, 0x198, URZ ;  /* 0x000001980a487890 */ /* 0x000fe4000fffe0ff */
[----:B------:R5:W-:Y:S01]  /*34de0*/  UTCHMMA tmem[UR20], gdesc[UR38], tmem[UR10], tmem[UR76], idesc[UR77], UPT ;  /* 0x00ff4c26140079ea */ /* 0x000be2000b80000a */
[----:B------:R-:W-:-:S02]  /*34df0*/  UIADD3 UR69, UPT, UPT, UR10, 0x80, URZ ;  /* 0x000000800a457890 */ /* 0x000fc4000fffe0ff */
[----:B------:R-:W-:Y:S01]  /*34e00*/  UTCHMMA tmem[UR21], gdesc[UR40], tmem[UR10], tmem[UR46], idesc[UR47], UPT ;  /* 0x00ff2e28150079ea */ /* 0x000fe2000b80000a */
[----:B------:R-:W-:Y:S02]  /*34e10*/  UIADD3 UR70, UPT, UPT, UR10, 0x1a0, URZ ;  /* 0x000001a00a467890 */ /* 0x000fe4000fffe0ff */
[----:B------:R-:W-:Y:S01]  /*34e20*/  UTCHMMA tmem[UR22], gdesc[UR42], tmem[UR10], tmem[UR50], idesc[UR51], UPT ;  /* 0x00ff322a160079ea */ /* 0x000fe2000b80000a */
[----:B------:R-:W-:Y:S01]  /*34e30*/  UIADD3 UR67, UPT, UPT, UR10, 0x80, URZ ;  /* 0x000000800a437890 */ /* 0x000fe2000fffe0ff */
[----:B------:R-:W-:Y:S01]  /*34e40*/  UTCHMMA tmem[UR55], gdesc[UR52], tmem[UR54], tmem[UR50], idesc[UR51], !UPT ;  /* 0x00ff3234370079ea */ /* 0x000fe2000f800036 */
[----:B------:R-:W-:Y:S01]  /*34e50*/  UIADD3 UR68, UPT, UPT, UR10, 0x1a8, URZ ;  /* 0x000001a80a447890 */ /* 0x000fe2000fffe0ff */
[----:B------:R4:W-:Y:S01]  /*34e60*/  UTCHMMA tmem[UR74], gdesc[UR56], tmem[UR73], tmem[UR50], idesc[UR51], UPT ;  /* 0x00ff32384a0079ea */ /* 0x0009e2000b800049 */
[----:B------:R-:W-:Y:S01]  /*34e70*/  UIADD3 UR6, UPT, UPT, UR10, 0x80, URZ ;  /* 0x000000800a067890 */ /* 0x000fe2000fffe0ff */
[----:B------:R5:W-:Y:S01]  /*34e80*/  UTCHMMA tmem[UR61], gdesc[UR58], tmem[UR60], tmem[UR76], idesc[UR77], UPT ;  /* 0x00ff4c3a3d0079ea */ /* 0x000be2000b80003c */
[----:B-1----:R-:W-:-:S02]  /*34e90*/  UIADD3 UR9, UPT, UPT, UR10, 0x1b0, URZ ;  /* 0x000001b00a097890 */ /* 0x002fc4000fffe0ff */
[----:B--2---:R-:W-:Y:S02]  /*34ea0*/  UIADD3 UR13, UPT, UPT, UR10, 0x80, URZ ;  /* 0x000000800a0d7890 */ /* 0x004fe4000fffe0ff */
[----:B---3--:R-:W-:Y:S02]  /*34eb0*/  UIADD3 UR14, UPT, UPT, UR10, 0x1b8, URZ ;  /* 0x000001b80a0e7890 */ /* 0x008fe4000fffe0ff */
[----:B------:R-:W-:Y:S02]  /*34ec0*/  UIADD3 UR15, UPT, UPT, UR10, 0x80, URZ ;  /* 0x000000800a0f7890 */ /* 0x000fe4000fffe0ff */
[----:B----4-:R-:W-:Y:S02]  /*34ed0*/  UIADD3 UR18, UPT, UPT, UR10, 0x1c0, URZ ;  /* 0x000001c00a127890 */ /* 0x010fe4000fffe0ff */
[----:B------:R-:W-:Y:S02]  /*34ee0*/  UIADD3 UR19, UPT, UPT, UR10, 0x80, URZ ;  /* 0x000000800a137890 */ /* 0x000fe4000fffe0ff */
[----:B-----5:R-:W-:Y:S01]  /*34ef0*/  UIADD3 UR20, UPT, UPT, UR10, 0x1c8, URZ ;  /* 0x000001c80a147890 */ /* 0x020fe2000fffe0ff */
[----:B------:R-:W-:Y:S01]  /*34f00*/  UMOV UR56, 0x0 ;  /* 0x0000000000387882 */ /* 0x000fe20000000000 */
[----:B------:R-:W-:Y:S01]  /*34f10*/  UMOV UR57, 0x8200910 ;  /* 0x0820091000397882 */ /* 0x000fe20000000000 */
[----:B------:R-:W-:Y:S01]  /*34f20*/  UIADD3 UR21, UPT, UPT, UR10, 0x80, URZ ;  /* 0x000000800a157890 */ /* 0x000fe2000fffe0ff */
[----:B------:R-:W-:Y:S01]  /*34f30*/  UTCHMMA tmem[UR72], gdesc[UR64], tmem[UR71], tmem[UR56], idesc[UR57], UPT ;  /* 0x00ff3840480079ea */ /* 0x000fe2000b800047 */
[----:B------:R-:W-:Y:S01]  /*34f40*/  UIADD3 UR22, UPT, UPT, UR10, 0x1d0, URZ ;  /* 0x000001d00a167890 */ /* 0x000fe2000fffe0ff */
[----:B------:R-:W-:Y:S01]  /*34f50*/  UMOV UR58, 0x0 ;  /* 0x00000000003a7882 */ /* 0x000fe20000000000 */
[----:B------:R-:W-:Y:S01]  /*34f60*/  UMOV UR59, 0x8200910 ;  /* 0x08200910003b7882 */ /* 0x000fe20000000000 */
[----:B------:R-:W-:Y:S01]  /*34f70*/  UIADD3 UR23, UPT, UPT, UR10, 0x80, URZ ;  /* 0x000000800a177890 */ /* 0x000fe2000fffe0ff */
[----:B------:R1:W-:Y:S01]  /*34f80*/  UTCHMMA tmem[UR70], gdesc[UR62], tmem[UR69], tmem[UR58], idesc[UR59], UPT ;  /* 0x00ff3a3e460079ea */ /* 0x0003e2000b800045 */
[----:B------:R-:W-:Y:S01]  /*34f90*/  UIADD3 UR66, UPT, UPT, UR10, 0x1d8, URZ ;  /* 0x000001d80a427890 */ /* 0x000fe2000fffe0ff */
[----:B------:R-:W-:Y:S01]  /*34fa0*/  UMOV UR16, 0x0 ;  /* 0x0000000000107882 */ /* 0x000fe20000000000 */
[----:B------:R-:W-:Y:S01]  /*34fb0*/  UMOV UR17, 0x8200910 ;  /* 0x0820091000117882 */ /* 0x000fe20000000000 */
[----:B------:R-:W-:Y:S01]  /*34fc0*/  UIADD3 UR76, UPT, UPT, UR10, 0x80, URZ ;  /* 0x000000800a4c7890 */ /* 0x000fe2000fffe0ff */
[----:B------:R2:W-:Y:S01]  /*34fd0*/  UTCHMMA tmem[UR68], gdesc[UR4], tmem[UR67], tmem[UR16], idesc[UR17], UPT ;  /* 0x00ff1004440079ea */ /* 0x0005e2000b800043 */
[----:B------:R-:W-:-:S02]  /*34fe0*/  UIADD3 UR75, UPT, UPT, UR10, 0x1e0, URZ ;  /* 0x000001e00a4b7890 */ /* 0x000fc4000fffe0ff */
[----:B------:R-:W-:Y:S01]  /*34ff0*/  UIADD3 UR74, UPT, UPT, UR10, 0x1e8, URZ ;  /* 0x000001e80a4a7890 */ /* 0x000fe2000fffe0ff */
[----:B-1----:R-:W-:Y:S01]  /*35000*/  UMOV UR70, 0x0 ;  /* 0x0000000000467882 */ /* 0x002fe20000000000 */
[----:B------:R-:W-:Y:S01]  /*35010*/  UMOV UR71, 0x8200910 ;  /* 0x0820091000477882 */ /* 0x000fe20000000000 */
[----:B------:R-:W-:Y:S01]  /*35020*/  UIADD3 UR77, UPT, UPT, UR10, 0x80, URZ ;  /* 0x000000800a4d7890 */ /* 0x000fe2000fffe0ff */
[----:B------:R3:W-:Y:S01]  /*35030*/  UTCHMMA tmem[UR9], gdesc[UR24], tmem[UR6], tmem[UR70], idesc[UR71], UPT ;  /* 0x00ff4618090079ea */ /* 0x0007e2000b800006 */
[----:B------:R-:W-:Y:S01]  /*35040*/  UIADD3 UR64, UPT, UPT, UR10, 0x1f0, URZ ;  /* 0x000001f00a407890 */ /* 0x000fe2000fffe0ff */
[----:B------:R3:W-:Y:S01]  /*35050*/  UTCHMMA tmem[UR14], gdesc[UR26], tmem[UR13], tmem[UR44], idesc[UR45], UPT ;  /* 0x00ff2c1a0e0079ea */ /* 0x0007e2000b80000d */
[----:B------:R-:W-:Y:S01]  /*35060*/  UIADD3 UR62, UPT, UPT, UR10, 0x80, URZ ;  /* 0x000000800a3e7890 */ /* 0x000fe2000fffe0ff */
[----:B------:R3:W-:Y:S01]  /*35070*/  UTCHMMA tmem[UR18], gdesc[UR28], tmem[UR15], tmem[UR46], idesc[UR47], UPT ;  /* 0x00ff2e1c120079ea */ /* 0x0007e2000b80000f */
[----:B------:R-:W-:Y:S01]  /*35080*/  UIADD3 UR63, UPT, UPT, UR10, 0x1f8, URZ ;  /* 0x000001f80a3f7890 */ /* 0x000fe2000fffe0ff */
[----:B--2---:R-:W-:Y:S01]  /*35090*/  R2UR.FILL UR17, R5 ;  /* 0x00000000051172ca */ /* 0x004fe200004e0000 */
[----:B------:R-:W-:Y:S01]  /*350a0*/  UMOV UR48, 0x0 ;  /* 0x0000000000307882 */ /* 0x000fe20000000000 */
[----:B------:R-:W-:Y:S01]  /*350b0*/  UMOV UR49, 0x8200910 ;  /* 0x0820091000317882 */ /* 0x000fe20000000000 */
[----:B------:R-:W-:Y:S01]  /*350c0*/  UMOV UR52, 0x0 ;  /* 0x0000000000347882 */ /* 0x000fe20000000000 */
[----:B------:R-:W-:Y:S01]  /*350d0*/  UMOV UR53, 0x8200910 ;  /* 0x0820091000357882 */ /* 0x000fe20000000000 */
[----:B------:R3:W-:Y:S01]  /*350e0*/  UTCHMMA tmem[UR20], gdesc[UR30], tmem[UR19], tmem[UR48], idesc[UR49], UPT ;  /* 0x00ff301e140079ea */ /* 0x0007e2000b800013 */
[----:B------:R-:W-:Y:S01]  /*350f0*/  UMOV UR54, 0x0 ;  /* 0x0000000000367882 */ /* 0x000fe20000000000 */
[----:B------:R-:W-:Y:S01]  /*35100*/  UMOV UR55, 0x8200910 ;  /* 0x0820091000377882 */ /* 0x000fe20000000000 */
[----:B------:R3:W-:Y:S01]  /*35110*/  UTCHMMA tmem[UR22], gdesc[UR32], tmem[UR21], tmem[UR50], idesc[UR51], UPT ;  /* 0x00ff3220160079ea */ /* 0x0007e2000b800015 */
[----:B------:R3:W-:Y:S01]  /*35120*/  UTCHMMA tmem[UR66], gdesc[UR34], tmem[UR23], tmem[UR52], idesc[UR53], UPT ;  /* 0x00ff3422420079ea */ /* 0x0007e2000b800017 */
[----:B------:R-:W-:Y:S01]  /*35130*/  UMOV UR4, UR8 ;  /* 0x0000000800047c82 */ /* 0x000fe20008000000 */
[----:B------:R-:W-:Y:S01]  /*35140*/  UMOV UR5, URZ ;  /* 0x000000ff00057c82 */ /* 0x000fe20008000000 */
[----:B------:R3:W-:Y:S01]  /*35150*/  UTCHMMA tmem[UR75], gdesc[UR36], tmem[UR76], tmem[UR54], idesc[UR55], UPT ;  /* 0x00ff36244b0079ea */ /* 0x0007e2000b80004c */
[----:B------:R-:W-:Y:S01]  /*35160*/  UMOV UR60, 0x0 ;  /* 0x00000000003c7882 */ /* 0x000fe20000000000 */
[----:B------:R-:W-:Y:S01]  /*35170*/  UMOV UR61, 0x8200910 ;  /* 0x08200910003d7882 */ /* 0x000fe20000000000 */
[----:B------:R3:W-:Y:S01]  /*35180*/  UTCHMMA tmem[UR74], gdesc[UR38], tmem[UR73], tmem[UR56], idesc[UR57], UPT ;  /* 0x00ff38264a0079ea */ /* 0x0007e2000b800049 */
[----:B------:R-:W-:Y:S01]  /*35190*/  UMOV UR65, UR4 ;  /* 0x0000000400417c82 */ /* 0x000fe20008000000 */
[----:B------:R3:W-:Y:S01]  /*351a0*/  UTCHMMA tmem[UR64], gdesc[UR40], tmem[UR77], tmem[UR58], idesc[UR59], UPT ;  /* 0x00ff3a28400079ea */ /* 0x0007e2000b80004d */
[----:B------:R3:W-:Y:S01]  /*351b0*/  UTCHMMA tmem[UR63], gdesc[UR42], tmem[UR62], tmem[UR60], idesc[UR61], UPT ;  /* 0x00ff3c2a3f0079ea */ /* 0x0007e2000b80003e */
[----:B------:R3:W-:Y:S01]  /*351c0*/  UTCBAR [UR65], URZ ;  /* 0x000000ff410073e9 */ /* 0x0007e200080000ff */
[----:B------:R-:W-:-:S15]  /*351d0*/  R2UR.FILL UR16, R4 ;  /* 0x00000000041072ca */ /* 0x000fde00004e0000 */
.L_x_8:
[----:B------:R-:W2:Y:S04]  /*351e0*/  LDL.64 R18, [R1+0x180] ;  /* 0x0001800001127983 */ /* 0x000ea80000100a00 */
[----:B------:R-:W4:Y:S01]  /*351f0*/  LDL.64 R16, [R1+0x188] ;  /* 0x0001880001107983 */ /* 0x000f220000100a00 */
[----:B------:R-:W-:Y:S01]  /*35200*/  BAR.SYNC.DEFER_BLOCKING 0x0 ;  /* 0x0000000000007b1d */ /* 0x000fe20000010000 */
[----:B------:R-:W-:Y:S01]  /*35210*/  ISETP.GE.U32.AND P0, PT, R6, 0x7ffffcfe, PT ;  /* 0x7ffffcfe0600780c */ /* 0x000fe20003f06070 */
[----:B-1----:R-:W-:-:S06]  /*35220*/  VIADD R4, R196, 0xfffffd7c ;  /* 0xfffffd7cc4047836 */ /* 0x002fcc0000000000 */
[----:B------:R-:W1:Y:S01]  /*35230*/  LDC R7, c[0x0][0x3a0] ;  /* 0x0000e800ff077b82 */ /* 0x000e620000000800 */
[----:B------:R-:W-:Y:S01]  /*35240*/  ISETP.GE.U32.AND P5, PT, R4, 0x7ffffcfd, PT ;  /* 0x7ffffcfd0400780c */ /* 0x000fe20003fa6070 */
[----:B---3--:R-:W3:Y:S01]  /*35250*/  LDL.64 R30, [R1+0x190] ;  /* 0x00019000011e7983 */ /* 0x008ee20000100a00 */
[----:B------:R-:W-:-:S03]  /*35260*/  IADD3 R4, PT, PT, R197, -0x285, RZ ;  /* 0xfffffd7bc5047810 */ /* 0x000fc60007ffe0ff */
[----:B------:R-:W2:Y:S02]  /*35270*/  LDL.64 R14, [R1+0x198] ;  /* 0x00019800010e7983 */ /* 0x000ea40000100a00 */
[----:B------:R-:W1:Y:S01]  /*35280*/  LDC R6, c[0x0][0x3a0] ;  /* 0x0000e800ff067b82 */ /* 0x000e620000000800 */
[----:B------:R-:W-:Y:S01]  /*35290*/  VIADD R5, R201, 0xfffffd7a ;  /* 0xfffffd7ac9057836 */ /* 0x000fe20000000000 */
[----:B------:R-:W2:Y:S04]  /*352a0*/  LDL.64 R24, [R1+0x1a0] ;  /* 0x0001a00001187983 */ /* 0x000ea80000100a00 */
[----:B------:R-:W2:Y:S02]  /*352b0*/  LDL.64 R22, [R1+0x1a8] ;  /* 0x0001a80001167983 */ /* 0x000ea40000100a00 */
[----:B------:R-:W1:Y:S02]  /*352c0*/  LDC R10, c[0x0][0x3a0] ;  /* 0x0000e800ff0a7b82 */ /* 0x000e640000000800 */
[----:B------:R-:W-:Y:S01]  /*352d0*/  @!PT LDS RZ, [RZ] ;  /* 0x00000000fffff984 */ /* 0x000fe20000000800 */
[----:B------:R-:W-:Y:S01]  /*352e0*/  @!PT LDS RZ, [RZ] ;  /* 0x00000000fffff984 */ /* 0x000fe20000000800 */
[----:B------:R-:W-:Y:S01]  /*352f0*/  @!PT LDS RZ, [RZ] ;  /* 0x00000000fffff984 */ /* 0x000fe20000000800 */
[----:B------:R1:W-:Y:S04]  /*35300*/  LDGSTS.E [R82], desc[UR16][R68.64], !P4 ;  /* 0x0000000044527fae */ /* 0x0003e8000e1a1010 */
[----:B------:R1:W-:Y:S02]  /*35310*/  LDGSTS.E [R82+0x200], desc[UR16][R70.64], !P4 ;  /* 0x0020000046527fae */ /* 0x0003e4000e1a1010 */
[----:B------:R-:W1:Y:S02]  /*35320*/  LDC R9, c[0x0][0x3a0] ;  /* 0x0000e800ff097b82 */ /* 0x000e640000000800 */
[----:B------:R1:W-:Y:S04]  /*35330*/  LDGSTS.E [R82+0x400], desc[UR16][R72.64], !P3 ;  /* 0x0040000048527fae */ /* 0x0003e8000d9a1010 */
[----:B------:R1:W-:Y:S02]  /*35340*/  LDGSTS.E [R82+0x600], desc[UR16][R116.64], !P3 ;  /* 0x0060000074527fae */ /* 0x0003e4000d9a1010 */
[----:B------:R-:W1:Y:S02]  /*35350*/  LDC R8, c[0x0][0x3a0] ;  /* 0x0000e800ff087b82 */ /* 0x000e640000000800 */
[----:B------:R1:W-:Y:S04]  /*35360*/  LDGSTS.E [R82+0x800], desc[UR16][R74.64], !P0 ;  /* 0x008000004a527fae */ /* 0x0003e8000c1a1010 */
[----:B------:R1:W-:Y:S01]  /*35370*/  LDGSTS.E [R82+0xa00], desc[UR16][R118.64], !P0 ;  /* 0x00a0000076527fae */ /* 0x0003e2000c1a1010 */
[----:B------:R-:W-:Y:S01]  /*35380*/  ISETP.GE.U32.AND P0, PT, R4, 0x7ffffcfc, PT ;  /* 0x7ffffcfc0400780c */ /* 0x000fe20003f06070 */
[----:B------:R-:W-:Y:S01]  /*35390*/  VIADD R4, R202, 0xfffffd79 ;  /* 0xfffffd79ca047836 */ /* 0x000fe20000000000 */
[----:B------:R-:W-:Y:S01]  /*353a0*/  ISETP.GE.U32.AND P4, PT, R5, 0x7ffffcfb, PT ;  /* 0x7ffffcfb0500780c */ /* 0x000fe20003f86070 */
[----:B------:R1:W-:Y:S01]  /*353b0*/  LDGSTS.E [R82+0xc00], desc[UR16][R76.64], !P5 ;  /* 0x00c000004c527fae */ /* 0x0003e2000e9a1010 */
[----:B------:R-:W1:Y:S02]  /*353c0*/  LDC R5, c[0x0][0x3a0] ;  /* 0x0000e800ff057b82 */ /* 0x000e640000000800 */
[----:B------:R-:W-:Y:S01]  /*353d0*/  ISETP.GE.U32.AND P3, PT, R4, 0x7ffffcfa, PT ;  /* 0x7ffffcfa0400780c */ /* 0x000fe20003f66070 */
[----:B------:R1:W-:Y:S02]  /*353e0*/  LDGSTS.E [R82+0xe00], desc[UR16][R120.64], !P5 ;  /* 0x00e0000078527fae */ /* 0x0003e4000e9a1010 */
[----:B-1----:R-:W-:-:S02]  /*353f0*/  IADD3 R4, PT, PT, R7, -0x288, RZ ;  /* 0xfffffd7807047810 */ /* 0x002fc40007ffe0ff */
[----:B------:R-:W2:Y:S01]  /*35400*/  LDL.64 R20, [R1+0x1b0] ;  /* 0x0001b00001147983 */ /* 0x000ea20000100a00 */
[----:B------:R-:W1:Y:S03]  /*35410*/  LDC R7, c[0x0][0x3a0] ;  /* 0x0000e800ff077b82 */ /* 0x000e660000000800 */
[----:B------:R1:W-:Y:S04]  /*35420*/  LDGSTS.E [R82+0x1000], desc[UR16][R78.64], !P0 ;  /* 0x010000004e527fae */ /* 0x0003e8000c1a1010 */
[----:B------:R1:W-:Y:S01]  /*35430*/  LDGSTS.E [R82+0x1200], desc[UR16][R122.64], !P0 ;  /* 0x012000007a527fae */ /* 0x0003e2000c1a1010 */
[----:B------:R-:W-:Y:S01]  /*35440*/  ISETP.GE.U32.AND P0, PT, R4, 0x7ffffcf9, PT ;  /* 0x7ffffcf90400780c */ /* 0x000fe20003f06070 */
[----:B------:R-:W-:Y:S01]  /*35450*/  VIADD R4, R6, 0xfffffd77 ;  /* 0xfffffd7706047836 */ /* 0x000fe20000000000 */
[----:B------:R-:W1:Y:S01]  /*35460*/  LDC R12, c[0x0][0x3a0] ;  /* 0x0000e800ff0c7b82 */ /* 0x000e620000000800 */
[----:B------:R1:W-:Y:S04]  /*35470*/  LDGSTS.E [R82+0x1400], desc[UR16][R94.64], !P4 ;  /* 0x014000005e527fae */ /* 0x0003e8000e1a1010 */
[----:B------:R1:W-:Y:S03]  /*35480*/  LDGSTS.E [R82+0x1600], desc[UR16][R124.64], !P4 ;  /* 0x016000007c527fae */ /* 0x0003e6000e1a1010 */
[----:B------:R-:W1:Y:S01]  /*35490*/  LDC R6, c[0x0][0x3a0] ;  /* 0x0000e800ff067b82 */ /* 0x000e620000000800 */
[----:B------:R-:W-:Y:S01]  /*354a0*/  ISETP.GE.U32.AND P4, PT, R4, 0x7ffffcf8, PT ;  /* 0x7ffffcf80400780c */ /* 0x000fe20003f86070 */
[----:B------:R-:W-:Y:S01]  /*354b0*/  VIADD R4, R10, 0xfffffd76 ;  /* 0xfffffd760a047836 */ /* 0x000fe20000000000 */
[----:B------:R1:W-:Y:S04]  /*354c0*/  LDGSTS.E [R82+0x1800], desc[UR16][R96.64], !P3 ;  /* 0x0180000060527fae */ /* 0x0003e8000d9a1010 */
[----:B------:R1:W-:Y:S01]  /*354d0*/  LDGSTS.E [R82+0x1a00], desc[UR16][R126.64], !P3 ;  /* 0x01a000007e527fae */ /* 0x0003e2000d9a1010 */
[----:B------:R-:W-:Y:S01]  /*354e0*/  ISETP.GE.U32.AND P3, PT, R4, 0x7ffffcf7, PT ;  /* 0x7ffffcf70400780c */ /* 0x000fe20003f66070 */
[----:B------:R-:W1:Y:S01]  /*354f0*/  LDC R11, c[0x0][0x3a0] ;  /* 0x0000e800ff0b7b82 */ /* 0x000e620000000800 */
[----:B------:R-:W-:Y:S01]  /*35500*/  IADD3 R4, PT, PT, R9, -0x28b, RZ ;  /* 0xfffffd7509047810 */ /* 0x000fe20007ffe0ff */
[----:B------:R1:W-:Y:S04]  /*35510*/  LDGSTS.E [R82+0x1c00], desc[UR16][R98.64], !P0 ;  /* 0x01c0000062527fae */ /* 0x0003e8000c1a1010 */
[----:B------:R1:W-:Y:S01]  /*35520*/  LDGSTS.E [R82+0x1e00], desc[UR16][R128.64], !P0 ;  /* 0x01e0000080527fae */ /* 0x0003e2000c1a1010 */
[----:B------:R-:W-:Y:S01]  /*35530*/  ISETP.GE.U32.AND P0, PT, R4, 0x7ffffcf6, PT ;  /* 0x7ffffcf60400780c */ /* 0x000fe20003f06070 */
[----:B------:R-:W1:Y:S01]  /*35540*/  LDC R9, c[0x0][0x3a0] ;  /* 0x0000e800ff097b82 */ /* 0x000e620000000800 */
[----:B------:R-:W-:Y:S01]  /*35550*/  VIADD R4, R8, 0xfffffd74 ;  /* 0xfffffd7408047836 */ /* 0x000fe20000000000 */
[----:B------:R1:W-:Y:S04]  /*35560*/  LDGSTS.E [R82+0x2000], desc[UR16][R100.64], !P4 ;  /* 0x0200000064527fae */ /* 0x0003e8000e1a1010 */
[----:B------:R1:W-:Y:S02]  /*35570*/  LDGSTS.E [R82+0x2200], desc[UR16][R130.64], !P4 ;  /* 0x0220000082527fae */ /* 0x0003e4000e1a1010 */
[----:B------:R-:W1:Y:S01]  /*35580*/  LDC R8, c[0x0][0x3a0] ;  /* 0x0000e800ff087b82 */ /* 0x000e620000000800 */
[----:B------:R-:W-:Y:S01]  /*35590*/  ISETP.GE.U32.AND P4, PT, R4, 0x7ffffcf5, PT ;  /* 0x7ffffcf50400780c */ /* 0x000fe20003f86070 */
[----:B-1----:R-:W-:Y:S01]  /*355a0*/  VIADD R4, R6, 0xfffffd73 ;  /* 0xfffffd7306047836 */ /* 0x002fe20000000000 */
[----:B------:R1:W-:Y:S01]  /*355b0*/  LDGSTS.E [R82+0x2400], desc[UR16][R102.64], !P3 ;  /* 0x0240000066527fae */ /* 0x0003e2000d9a1010 */
[----:B------:R-:W-:-:S03]  /*355c0*/  IADD3 R5, PT, PT, R5, -0x28e, RZ ;  /* 0xfffffd7205057810 */ /* 0x000fc60007ffe0ff */
[----:B------:R1:W-:Y:S01]  /*355d0*/  LDGSTS.E [R82+0x2600], desc[UR16][R132.64], !P3 ;  /* 0x0260000084527fae */ /* 0x0003e2000d9a1010 */
[----:B------:R-:W1:Y:S03]  /*355e0*/  LDC R6, c[0x0][0x3a0] ;  /* 0x0000e800ff067b82 */ /* 0x000e660000000800 */
[----:B------:R1:W-:Y:S01]  /*355f0*/  LDGSTS.E [R82+0x2800], desc[UR16][R104.64], !P0 ;  /* 0x0280000068527fae */ /* 0x0003e2000c1a1010 */
[----:B------:R-:W-:-:S03]  /*35600*/  ISETP.GE.U32.AND P3, PT, R5, 0x7ffffcf3, PT ;  /* 0x7ffffcf30500780c */ /* 0x000fc60003f66070 */
[----:B------:R1:W-:Y:S01]  /*35610*/  LDGSTS.E [R82+0x2a00], desc[UR16][R134.64], !P0 ;  /* 0x02a0000086527fae */ /* 0x0003e2000c1a1010 */
[----:B------:R-:W-:Y:S01]  /*35620*/  ISETP.GE.U32.AND P0, PT, R4, 0x7ffffcf4, PT ;  /* 0x7ffffcf40400780c */ /* 0x000fe20003f06070 */
[----:B------:R-:W1:Y:S01]  /*35630*/  LDC R5, c[0x0][0x3a0] ;  /* 0x0000e800ff057b82 */ /* 0x000e620000000800 */
[----:B------:R-:W-:Y:S01]  /*35640*/  VIADD R4, R7, 0xfffffd71 ;  /* 0xfffffd7107047836 */ /* 0x000fe20000000000 */
[----:B------:R1:W-:Y:S04]  /*35650*/  LDGSTS.E [R82+0x2c00], desc[UR16][R106.64], !P4 ;  /* 0x02c000006a527fae */ /* 0x0003e8000e1a1010 */
[----:B------:R1:W-:Y:S01]  /*35660*/  LDGSTS.E [R82+0x2e00], desc[UR16][R136.64], !P4 ;  /* 0x02e0000088527fae */ /* 0x0003e2000e1a1010 */
[----:B------:R-:W-:Y:S01]  /*35670*/  ISETP.GE.U32.AND P4, PT, R4, 0x7ffffcf2, PT ;  /* 0x7ffffcf20400780c */ /* 0x000fe20003f86070 */
[----:B------:R-:W-:Y:S01]  /*35680*/  VIADD R4, R9, 0xfffffd70 ;  /* 0xfffffd7009047836 */ /* 0x000fe20000000000 */
[----:B------:R-:W1:Y:S01]  /*35690*/  LDC R7, c[0x0][0x3a0] ;  /* 0x0000e800ff077b82 */ /* 0x000e620000000800 */
[----:B------:R-:W3:Y:S04]  /*356a0*/  LDL.64 R26, [R1+0x1b8] ;  /* 0x0001b800011a7983 */ /* 0x000ee80000100a00 */
[----:B------:R1:W-:Y:S03]  /*356b0*/  LDGSTS.E [R82+0x3000], desc[UR16][R108.64], !P0 ;  /* 0x030000006c527fae */ /* 0x0003e6000c1a1010 */
[----:B------:R-:W1:Y:S01]  /*356c0*/  LDC R9, c[0x0][0x3a0] ;  /* 0x0000e800ff097b82 */ /* 0x000e620000000800 */
[----:B------:R1:W-:Y:S01]  /*356d0*/  LDGSTS.E [R82+0x3200], desc[UR16][R138.64], !P0 ;  /* 0x032000008a527fae */ /* 0x0003e2000c1a1010 */
[----:B------:R-:W-:-:S02]  /*356e0*/  ISETP.GE.U32.AND P0, PT, R4, 0x7ffffcf1, PT ;  /* 0x7ffffcf10400780c */ /* 0x000fc40003f06070 */
[----:B------:R-:W-:Y:S01]  /*356f0*/  IADD3 R4, PT, PT, R8, -0x291, RZ ;  /* 0xfffffd6f08047810 */ /* 0x000fe20007ffe0ff */
[----:B------:R1:W-:Y:S03]  /*35700*/  LDGSTS.E [R82+0x3400], desc[UR16][R110.64], !P3 ;  /* 0x034000006e527fae */ /* 0x0003e6000d9a1010 */
[----:B------:R-:W1:Y:S01]  /*35710*/  LDC R8, c[0x0][0x3a0] ;  /* 0x0000e800ff087b82 */ /* 0x000e620000000800 */
[----:B------:R1:W-:Y:S01]  /*35720*/  LDGSTS.E [R82+0x3600], desc[UR16][R140.64], !P3 ;  /* 0x036000008c527fae */ /* 0x0003e2000d9a1010 */
[----:B------:R-:W-:Y:S01]  /*35730*/  ISETP.GE.U32.AND P3, PT, R4, 0x7ffffcf0, PT ;  /* 0x7ffffcf00400780c */ /* 0x000fe20003f66070 */
[----:B-1----:R-:W-:Y:S02]  /*35740*/  VIADD R4, R6, 0xfffffd6e ;  /* 0xfffffd6e06047836 */ /* 0x002fe40000000000 */
[----:B------:R1:W-:Y:S03]  /*35750*/  LDGSTS.E [R82+0x3800], desc[UR16][R112.64], !P4 ;  /* 0x0380000070527fae */ /* 0x0003e6000e1a1010 */
[----:B------:R-:W1:Y:S01]  /*35760*/  LDC R6, c[0x0][0x3a0] ;  /* 0x0000e800ff067b82 */ /* 0x000e620000000800 */
[----:B------:R1:W-:Y:S01]  /*35770*/  LDGSTS.E [R82+0x3a00], desc[UR16][R142.64], !P4 ;  /* 0x03a000008e527fae */ /* 0x0003e2000e1a1010 */
[----:B------:R-:W-:Y:S01]  /*35780*/  ISETP.GE.U32.AND P4, PT, R4, 0x7ffffcef, PT ;  /* 0x7ffffcef0400780c */ /* 0x000fe20003f86070 */
[----:B------:R-:W-:-:S02]  /*35790*/  VIADD R4, R5, 0xfffffd6d ;  /* 0xfffffd6d05047836 */ /* 0x000fc40000000000 */
[----:B------:R1:W-:Y:S03]  /*357a0*/  LDGSTS.E [R82+0x3c00], desc[UR16][R114.64], !P0 ;  /* 0x03c0000072527fae */ /* 0x0003e6000c1a1010 */
[----:B------:R-:W1:Y:S01]  /*357b0*/  LDC R10, c[0x0][0x3a0] ;  /* 0x0000e800ff0a7b82 */ /* 0x000e620000000800 */
[----:B------:R1:W-:Y:S01]  /*357c0*/  LDGSTS.E [R82+0x3e00], desc[UR16][R144.64], !P0 ;  /* 0x03e0000090527fae */ /* 0x0003e2000c1a1010 */
[----:B------:R-:W-:Y:S02]  /*357d0*/  ISETP.GE.U32.AND P0, PT, R4, 0x7ffffcee, PT ;  /* 0x7ffffcee0400780c */ /* 0x000fe40003f06070 */
[----:B------:R-:W-:Y:S01]  /*357e0*/  IADD3 R4, PT, PT, R9, -0x294, RZ ;  /* 0xfffffd6c09047810 */ /* 0x000fe20007ffe0ff */
[----:B------:R1:W-:Y:S01]  /*357f0*/  LDGSTS.E [R82+0x4000], desc[UR16][R146.64], !P3 ;  /* 0x0400000092527fae */ /* 0x0003e2000d9a1010 */
[----:B------:R-:W-:Y:S02]  /*35800*/  VIADD R5, R7, 0xfffffd6a ;  /* 0xfffffd6a07057836 */ /* 0x000fe40000000000 */
[----:B------:R-:W4:Y:S01]  /*35810*/  LDC R9, c[0x0][0x3a0] ;  /* 0x0000e800ff097b82 */ /* 0x000f220000000800 */
[----:B------:R1:W-:Y:S01]  /*35820*/  LDGSTS.E [R82+0x4200], desc[UR16][R148.64], !P3 ;  /* 0x0420000094527fae */ /* 0x0003e2000d9a1010 */
[----:B------:R-:W-:Y:S01]  /*35830*/  ISETP.GE.U32.AND P3, PT, R4, 0x7ffffced, PT ;  /* 0x7ffffced0400780c */ /* 0x000fe20003f66070 */
[----:B------:R-:W-:-:S02]  /*35840*/  VIADD R4, R8, 0xfffffd6b ;  /* 0xfffffd6b08047836 */ /* 0x000fc40000000000 */
[----:B------:R1:W-:Y:S03]  /*35850*/  LDGSTS.E [R82+0x4400], desc[UR16][R150.64], !P4 ;  /* 0x0440000096527fae */ /* 0x0003e6000e1a1010 */
[----:B------:R-:W4:Y:S01]  /*35860*/  LDC R8, c[0x0][0x3a0] ;  /* 0x0000e800ff087b82 */ /* 0x000f220000000800 */
[----:B------:R1:W-:Y:S04]  /*35870*/  LDGSTS.E [R82+0x4600], desc[UR16][R152.64], !P4 ;  /* 0x0460000098527fae */ /* 0x0003e8000e1a1010 */
[----:B------:R1:W-:Y:S01]  /*35880*/  LDGSTS.E [R82+0x4800], desc[UR16][R154.64], !P0 ;  /* 0x048000009a527fae */ /* 0x0003e2000c1a1010 */
[----:B------:R-:W-:Y:S02]  /*35890*/  ISETP.GE.U32.AND P4, PT, R5, 0x7ffffceb, PT ;  /* 0x7ffffceb0500780c */ /* 0x000fe40003f86070 */
[----:B------:R-:W4:Y:S01]  /*358a0*/  LDC R5, c[0x0][0x3a0] ;  /* 0x0000e800ff057b82 */ /* 0x000f220000000800 */
[----:B------:R1:W-:Y:S01]  /*358b0*/  LDGSTS.E [R82+0x4a00], desc[UR16][R156.64], !P0 ;  /* 0x04a000009c527fae */ /* 0x0003e2000c1a1010 */
[----:B------:R-:W-:-:S02]  /*358c0*/  ISETP.GE.U32.AND P0, PT, R4, 0x7ffffcec, PT ;  /* 0x7ffffcec0400780c */ /* 0x000fc40003f06070 */
[----:B-1----:R-:W-:Y:S01]  /*358d0*/  IADD3 R4, PT, PT, R6, -0x297, RZ ;  /* 0xfffffd6906047810 */ /* 0x002fe20007ffe0ff */
[----:B------:R1:W-:Y:S03]  /*358e0*/  LDGSTS.E [R82+0x4c00], desc[UR16][R158.64], !P3 ;  /* 0x04c000009e527fae */ /* 0x0003e6000d9a1010 */
[----:B------:R-:W1:Y:S01]  /*358f0*/  LDC R7, c[0x0][0x3a0] ;  /* 0x0000e800ff077b82 */ /* 0x000e620000000800 */
[----:B------:R1:W-:Y:S01]  /*35900*/  LDGSTS.E [R82+0x4e00], desc[UR16][R160.64], !P3 ;  /* 0x04e00000a0527fae */ /* 0x0003e2000d9a1010 */
[----:B------:R-:W-:Y:S01]  /*35910*/  ISETP.GE.U32.AND P3, PT, R4, 0x7ffffcea, PT ;  /* 0x7ffffcea0400780c */ /* 0x000fe20003f66070 */
[----:B------:R-:W-:Y:S02]  /*35920*/  VIADD R4, R12, 0xfffffd68 ;  /* 0xfffffd680c047836 */ /* 0x000fe40000000000 */
[----:B------:R-:W3:Y:S03]  /*35930*/  LDL.64 R28, [R1+0x1c0] ;  /* 0x0001c000011c7983 */ /* 0x000ee60000100a00 */
[----:B------:R-:W4:Y:S01]  /*35940*/  LDC R6, c[0x0][0x3a0] ;  /* 0x0000e800ff067b82 */ /* 0x000f220000000800 */
[----:B------:R1:W-:Y:S04]  /*35950*/  LDGSTS.E [R82+0x5000], desc[UR16][R162.64], !P0 ;  /* 0x05000000a2527fae */ /* 0x0003e8000c1a1010 */
[----:B------:R1:W-:Y:S01]  /*35960*/  LDGSTS.E [R82+0x5200], desc[UR16][R164.64], !P0 ;  /* 0x05200000a4527fae */ /* 0x0003e2000c1a1010 */
[----:B------:R-:W-:Y:S01]  /*35970*/  ISETP.GE.U32.AND P0, PT, R4, 0x7ffffce9, PT ;  /* 0x7ffffce90400780c */ /* 0x000fe20003f06070 */
[----:B------:R-:W-:Y:S01]  /*35980*/  VIADD R4, R11, 0xfffffd67 ;  /* 0xfffffd670b047836 */ /* 0x000fe20000000000 */
[----:B------:R-:W4:Y:S01]  /*35990*/  LDC R12, c[0x0][0x3a0] ;  /* 0x0000e800ff0c7b82 */ /* 0x000f220000000800 */
[----:B------:R1:W-:Y:S04]  /*359a0*/  LDGSTS.E [R82+0x5400], desc[UR16][R166.64], !P4 ;  /* 0x05400000a6527fae */ /* 0x0003e8000e1a1010 */
[----:B------:R1:W-:Y:S01]  /*359b0*/  LDGSTS.E [R82+0x5600], desc[UR16][R168.64], !P4 ;  /* 0x05600000a8527fae */ /* 0x0003e2000e1a1010 */
[----:B------:R-:W-:-:S02]  /*359c0*/  ISETP.GE.U32.AND P4, PT, R4, 0x7ffffce8, PT ;  /* 0x7ffffce80400780c */ /* 0x000fc40003f86070 */
[----:B------:R-:W-:Y:S01]  /*359d0*/  IADD3 R4, PT, PT, R10, -0x29a, RZ ;  /* 0xfffffd660a047810 */ /* 0x000fe20007ffe0ff */
[----:B------:R1:W-:Y:S01]  /*359e0*/  LDGSTS.E [R82+0x5800], desc[UR16][R170.64], !P3 ;  /* 0x05800000aa527fae */ /* 0x0003e2000d9a1010 */
[----:B------:R-:W4:Y:S03]  /*359f0*/  LDC R11, c[0x0][0x3a0] ;  /* 0x0000e800ff0b7b82 */ /* 0x000f260000000800 */
[----:B------:R1:W-:Y:S01]  /*35a00*/  LDGSTS.E [R82+0x5a00], desc[UR16][R172.64], !P3 ;  /* 0x05a00000ac527fae */ /* 0x0003e2000d9a1010 */
[----:B------:R-:W-:Y:S01]  /*35a10*/  ISETP.GE.U32.AND P3, PT, R4, 0x7ffffce7, PT ;  /* 0x7ffffce70400780c */ /* 0x000fe20003f66070 */
[----:B----4-:R-:W-:Y:S02]  /*35a20*/  VIADD R4, R5, 0xfffffd65 ;  /* 0xfffffd6505047836 */ /* 0x010fe40000000000 */
[----:B------:R4:W-:Y:S01]  /*35a30*/  LDGSTS.E [R82+0x5c00], desc[UR16][R174.64], !P0 ;  /* 0x05c00000ae527fae */ /* 0x0009e2000c1a1010 */
[----:B------:R-:W4:Y:S01]  /*35a40*/  LDC R10, c[0x0][0x3a0] ;  /* 0x0000e800ff0a7b82 */ /* 0x000f220000000800 */
[----:B-1----:R-:W-:-:S02]  /*35a50*/  VIADD R5, R7, 0xfffffd62 ;  /* 0xfffffd6207057836 */ /* 0x002fc40000000000 */
[----:B------:R1:W-:Y:S01]  /*35a60*/  LDGSTS.E [R82+0x5e00], desc[UR16][R176.64], !P0 ;  /* 0x05e00000b0527fae */ /* 0x0003e2000c1a1010 */
[----:B------:R-:W-:Y:S01]  /*35a70*/  ISETP.GE.U32.AND P0, PT, R4, 0x7ffffce6, PT ;  /* 0x7ffffce60400780c */ /* 0x000fe20003f06070 */
[----:B------:R-:W-:Y:S02]  /*35a80*/  VIADD R4, R9, 0xfffffd64 ;  /* 0xfffffd6409047836 */ /* 0x000fe40000000000 */
[----:B------:R1:W-:Y:S01]  /*35a90*/  LDGSTS.E [R82+0x6000], desc[UR16][R178.64], !P4 ;  /* 0x06000000b2527fae */ /* 0x0003e2000e1a1010 */
[----:B------:R-:W1:Y:S03]  /*35aa0*/  LDC R9, c[0x0][0x3a0] ;  /* 0x0000e800ff097b82 */ /* 0x000e660000000800 */
[----:B------:R1:W-:Y:S01]  /*35ab0*/  LDGSTS.E [R82+0x6200], desc[UR16][R180.64], !P4 ;  /* 0x06200000b4527fae */ /* 0x0003e2000e1a1010 */
[----:B------:R-:W-:Y:S02]  /*35ac0*/  ISETP.GE.U32.AND P4, PT, R4, 0x7ffffce5, PT ;  /* 0x7ffffce50400780c */ /* 0x000fe40003f86070 */
[----:B------:R-:W-:Y:S01]  /*35ad0*/  IADD3 R4, PT, PT, R8, -0x29d, RZ ;  /* 0xfffffd6308047810 */ /* 0x000fe20007ffe0ff */
[----:B------:R1:W-:Y:S01]  /*35ae0*/  LDGSTS.E [R82+0x6400], desc[UR16][R182.64], !P3 ;  /* 0x06400000b6527fae */ /* 0x0003e2000d9a1010 */
[----:B------:R-:W1:Y:S03]  /*35af0*/  LDC R8, c[0x0][0x3a0] ;  /* 0x0000e800ff087b82 */ /* 0x000e660000000800 */
[----:B------:R1:W-:Y:S01]  /*35b00*/  LDGSTS.E [R82+0x6600], desc[UR16][R184.64], !P3 ;  /* 0x06600000b8527fae */ /* 0x0003e2000d9a1010 */
[----:B------:R-:W-:-:S03]  /*35b10*/  ISETP.GE.U32.AND P3, PT, R5, 0x7ffffce3, PT ;  /* 0x7ffffce30500780c */ /* 0x000fc60003f66070 */
[----:B------:R1:W-:Y:S01]  /*35b20*/  LDGSTS.E [R82+0x6800], desc[UR16][R186.64], !P0 ;  /* 0x06800000ba527fae */ /* 0x0003e2000c1a1010 */
[----:B------:R-:W1:Y:S03]  /*35b30*/  LDC R5, c[0x0][0x3a0] ;  /* 0x0000e800ff057b82 */ /* 0x000e660000000800 */
[----:B------:R1:W-:Y:S01]  /*35b40*/  LDGSTS.E [R82+0x6a00], desc[UR16][R188.64], !P0 ;  /* 0x06a00000bc527fae */ /* 0x0003e2000c1a1010 */
[----:B------:R-:W-:Y:S01]  /*35b50*/  ISETP.GE.U32.AND P0, PT, R4, 0x7ffffce4, PT ;  /* 0x7ffffce40400780c */ /* 0x000fe20003f06070 */
[----:B------:R-:W-:Y:S02]  /*35b60*/  VIADD R4, R6, 0xfffffd61 ;  /* 0xfffffd6106047836 */ /* 0x000fe40000000000 */
[----:B------:R1:W-:Y:S01]  /*35b70*/  LDGSTS.E [R82+0x6c00], desc[UR16][R190.64], !P4 ;  /* 0x06c00000be527fae */ /* 0x0003e2000e1a1010 */
[----:B------:R-:W2:Y:S03]  /*35b80*/  LDC R7, c[0x0][0x3a0] ;  /* 0x0000e800ff077b82 */ /* 0x000ea60000000800 */
[----:B------:R1:W-:Y:S01]  /*35b90*/  LDGSTS.E [R82+0x6e00], desc[UR16][R192.64], !P4 ;  /* 0x06e00000c0527fae */ /* 0x0003e2000e1a1010 */
[----:B------:R-:W-:-:S02]  /*35ba0*/  ISETP.GE.U32.AND P4, PT, R4, 0x7ffffce2, PT ;  /* 0x7ffffce20400780c */ /* 0x000fc40003f86070 */
[----:B------:R-:W-:Y:S01]  /*35bb0*/  IADD3 R4, PT, PT, R12, -0x2a0, RZ ;  /* 0xfffffd600c047810 */ /* 0x000fe20007ffe0ff */
[----:B------:R-:W-:Y:S01]  /*35bc0*/  STL.64 [R1+0x1170], R198 ;  /* 0x001170c601007387 */ /* 0x000fe20000100a00 */
[----:B------:R-:W2:Y:S03]  /*35bd0*/  LDC R6, c[0x0][0x3a0] ;  /* 0x0000e800ff067b82 */ /* 0x000ea60000000800 */
[----:B------:R1:W-:Y:S04]  /*35be0*/  LDGSTS.E [R82+0x7000], desc[UR16][R194.64], !P0 ;  /* 0x07000000c2527fae */ /* 0x0003e8000c1a1010 */
[----:B------:R1:W-:Y:S01]  /*35bf0*/  LDGSTS.E [R82+0x7200], desc[UR16][R204.64], !P0 ;  /* 0x07200000cc527fae */ /* 0x0003e2000c1a1010 */
[----:B------:R-:W-:Y:S01]  /*35c00*/  ISETP.GE.U32.AND P0, PT, R4, 0x7ffffce1, PT ;  /* 0x7ffffce10400780c */ /* 0x000fe20003f06070 */
[----:B------:R-:W-:Y:S01]  /*35c10*/  VIADD R4, R11, 0xfffffd5f ;  /* 0xfffffd5f0b047836 */ /* 0x000fe20000000000 */
[----:B------:R-:W3:Y:S01]  /*35c20*/  LDC R12, c[0x0][0x3a0] ;  /* 0x0000e800ff0c7b82 */ /* 0x000ee20000000800 */
[----:B------:R1:W-:Y:S04]  /*35c30*/  LDGSTS.E [R82+0x7400], desc[UR16][R206.64], !P3 ;  /* 0x07400000ce527fae */ /* 0x0003e8000d9a1010 */
[----:B------:R1:W-:Y:S01]  /*35c40*/  LDGSTS.E [R82+0x7600], desc[UR16][R208.64], !P3 ;  /* 0x07600000d0527fae */ /* 0x0003e2000d9a1010 */
[----:B------:R-:W-:Y:S01]  /*35c50*/  ISETP.GE.U32.AND P3, PT, R4, 0x7ffffce0, PT ;  /* 0x7ffffce00400780c */ /* 0x000fe20003f66070 */
[----:B----4-:R-:W-:Y:S01]  /*35c60*/  VIADD R4, R10, 0xfffffd5e ;  /* 0xfffffd5e0a047836 */ /* 0x010fe20000000000 */
[----:B------:R-:W4:Y:S01]  /*35c70*/  LDC R11, c[0x0][0x3a0] ;  /* 0x0000e800ff0b7b82 */ /* 0x000f220000000800 */
[----:B------:R1:W-:Y:S04]  /*35c80*/  LDGSTS.E [R82+0x7800], desc[UR16][R210.64], !P4 ;  /* 0x07800000d2527fae */ /* 0x0003e8000e1a1010 */
[----:B------:R2:W-:Y:S01]  /*35c90*/  LDGSTS.E [R82+0x7a00], desc[UR16][R212.64], !P4 ;  /* 0x07a00000d4527fae */ /* 0x0005e2000e1a1010 */
[----:B------:R-:W-:-:S02]  /*35ca0*/  ISETP.GE.U32.AND P4, PT, R4, 0x7ffffcdf, PT ;  /* 0x7ffffcdf0400780c */ /* 0x000fc40003f86070 */
[----:B-1----:R-:W-:Y:S01]  /*35cb0*/  IADD3 R4, PT, PT, R5, -0x2a3, RZ ;  /* 0xfffffd5d05047810 */ /* 0x002fe20007ffe0ff */
[----:B------:R1:W-:Y:S01]  /*35cc0*/  STL [R1+0x1168], R92 ;  /* 0x0011685c01007387 */ /* 0x0003e20000100800 */
[----:B------:R-:W1:Y:S03]  /*35cd0*/  LDC R10, c[0x0][0x3a0] ;  /* 0x0000e800ff0a7b82 */ /* 0x000e660000000800 */
[----:B------:R1:W-:Y:S04]  /*35ce0*/  LDGSTS.E [R82+0x7c00], desc[UR16][R214.64], !P0 ;  /* 0x07c00000d6527fae */ /* 0x0003e8000c1a1010 */
[----:B------:R-:W-:Y:S04]  /*35cf0*/  STL.64 [R1+0x1160], R80 ;  /* 0x0011605001007387 */ /* 0x000fe80000100a00 */
[----:B------:R1:W-:Y:S01]  /*35d00*/  LDGSTS.E [R82+0x7e00], desc[UR16][R216.64], !P0 ;  /* 0x07e00000d8527fae */ /* 0x0003e2000c1a1010 */
[----:B------:R-:W-:Y:S01]  /*35d10*/  ISETP.GE.U32.AND P0, PT, R4, 0x7ffffcde, PT ;  /* 0x7ffffcde0400780c */ /* 0x000fe20003f06070 */
[----:B------:R-:W-:-:S02]  /*35d20*/  VIADD R4, R9, 0xfffffd5c ;  /* 0xfffffd5c09047836 */ /* 0x000fc40000000000 */
[----:B------:R-:W-:Y:S01]  /*35d30*/  STL.64 [R1+0x1158], R2 ;  /* 0x0011580201007387 */ /* 0x000fe20000100a00 */
[----:B--2---:R-:W-:Y:S01]  /*35d40*/  IADD3 R5, PT, PT, R7, -0x2a6, RZ ;  /* 0xfffffd5a07057810 */ /* 0x004fe20007ffe0ff */
[----:B------:R-:W2:Y:S02]  /*35d50*/  LDC R9, c[0x0][0x3a0] ;  /* 0x0000e800ff097b82 */ /* 0x000ea40000000800 */
[----:B------:R1:W-:Y:S04]  /*35d60*/  LDGSTS.E [R82+0x8000], desc[UR16][R218.64], !P3 ;  /* 0x08000000da527fae */ /* 0x0003e8000d9a1010 */
[----:B------:R1:W-:Y:S02]  /*35d70*/  STL.64 [R1+0x1178], R68 ;  /* 0x0011784401007387 */ /* 0x0003e40000100a00 */
[----:B------:R-:W1:Y:S02]  /*35d80*/  LDC R7, c[0x0][0x3a0] ;  /* 0x0000e800ff077b82 */ /* 0x000e640000000800 */
[----:B------:R1:W-:Y:S04]  /*35d90*/  LDGSTS.E [R82+0x8200], desc[UR16][R18.64], !P3 ;  /* 0x0820000012527fae */ /* 0x0003e8000d9a1010 */
[----:B------:R1:W-:Y:S04]  /*35da0*/  LDGSTS.E [R82+0x8400], desc[UR16][R16.64], !P4 ;  /* 0x0840000010527fae */ /* 0x0003e8000e1a1010 */
[----:B------:R-:W2:Y:S04]  /*35db0*/  LDL.64 R32, [R1+0x1d8] ;  /* 0x0001d80001207983 */ /* 0x000ea80000100a00 */
[----:B------:R-:W2:Y:S04]  /*35dc0*/  LDL.64 R18, [R1+0x1c8] ;  /* 0x0001c80001127983 */ /* 0x000ea80000100a00 */
[----:B------:R-:W4:Y:S01]  /*35dd0*/  LDL.64 R16, [R1+0x1d0] ;  /* 0x0001d00001107983 */ /* 0x000f220000100a00 */
[----:B------:R-:W-:-:S03]  /*35de0*/  ISETP.GE.U32.AND P3, PT, R4, 0x7ffffcdd, PT ;  /* 0x7ffffcdd0400780c */ /* 0x000fc60003f66070 */
[----:B---3--:R3:W-:Y:S04]  /*35df0*/  LDGSTS.E [R82+0x8600], desc[UR16][R30.64], !P4 ;  /* 0x086000001e527fae */ /* 0x0087e8000e1a1010 */
[----:B------:R3:W-:Y:S01]  /*35e00*/  LDGSTS.E [R82+0x8800], desc[UR16][R14.64], !P0 ;  /* 0x088000000e527fae */ /* 0x0007e2000c1a1010 */
[----:B------:R-:W-:Y:S01]  /*35e10*/  VIADD R4, R8, 0xfffffd5b ;  /* 0xfffffd5b08047836 */ /* 0x000fe20000000000 */
[----:B------:R-:W-:Y:S01]  /*35e20*/  ISETP.GE.U32.AND P4, PT, R5, 0x7ffffcdb, PT ;  /* 0x7ffffcdb0500780c */ /* 0x000fe20003f86070 */
[----:B------:R-:W1:Y:S01]  /*35e30*/  LDC R8, c[0x0][0x3a0] ;  /* 0x0000e800ff087b82 */ /* 0x000e620000000800 */
[----:B------:R3:W-:Y:S04]  /*35e40*/  LDGSTS.E [R82+0x8a00], desc[UR16][R24.64], !P0 ;  /* 0x08a0000018527fae */ /* 0x0007e8000c1a1010 */
[----:B------:R-:W3:Y:S04]  /*35e50*/  LDL.64 R30, [R1+0x1f0] ;  /* 0x0001f000011e7983 */ /* 0x000ee80000100a00 */
[----:B------:R-:W3:Y:S01]  /*35e60*/  LDL.64 R14, [R1+0x1e0] ;  /* 0x0001e000010e7983 */ /* 0x000ee20000100a00 */
[----:B------:R-:W-:Y:S01]  /*35e70*/  ISETP.GE.U32.AND P0, PT, R4, 0x7ffffcdc, PT ;  /* 0x7ffffcdc0400780c */ /* 0x000fe20003f06070 */
[----:B------:R-:W1:Y:S02]  /*35e80*/  LDC R5, c[0x0][0x3a0] ;  /* 0x0000e800ff057b82 */ /* 0x000e640000000800 */
[----:B------:R-:W3:Y:S04]  /*35e90*/  LDL.64 R24, [R1+0x1e8] ;  /* 0x0001e80001187983 */ /* 0x000ee80000100a00 */
[----:B------:R1:W-:Y:S04]  /*35ea0*/  LDGSTS.E [R82+0x8c00], desc[UR16][R22.64], !P3 ;  /* 0x08c0000016527fae */ /* 0x0003e8000d9a1010 */
[----:B------:R1:W-:Y:S04]  /*35eb0*/  LDGSTS.E [R82+0x8e00], desc[UR16][R20.64], !P3 ;  /* 0x08e0000014527fae */ /* 0x0003e8000d9a1010 */
[----:B------:R-:W3:Y:S04]  /*35ec0*/  LDL.64 R34, [R1+0x5d8] ;  /* 0x0005d80001227983 */ /* 0x000ee80000100a00 */
[----:B------:R-:W3:Y:S04]  /*35ed0*/  LDL.64 R22, [R1+0x1f8] ;  /* 0x0001f80001167983 */ /* 0x000ee80000100a00 */
[----:B------:R-:W3:Y:S04]  /*35ee0*/  LDL.64 R20, [R1+0x200] ;  /* 0x0002000001147983 */ /* 0x000ee80000100a00 */
[----:B------:R-:W3:Y:S04]  /*35ef0*/  LDL.64 R38, [R1+0x6b8] ;  /* 0x0006b80001267983 */ /* 0x000ee80000100a00 */
[----:B------:R-:W3:Y:S04]  /*35f00*/  LDL.64 R36, [R1+0x6d0] ;  /* 0x0006d00001247983 */ /* 0x000ee80000100a00 */
[----:B------:R-:W3:Y:S01]  /*35f10*/  LDL.64 R250, [R1+0x748] ;  /* 0x0007480001fa7983 */ /* 0x000ee20000100a00 */
[----:B------:R-:W-:Y:S01]  /*35f20*/  IADD3 R13, PT, PT, R203, -0x280, RZ ;  /* 0xfffffd80cb0d7810 */ /* 0x000fe20007ffe0ff */
[----:B------:R-:W-:-:S02]  /*35f30*/  VIADD R4, R6, 0xfffffd59 ;  /* 0xfffffd5906047836 */ /* 0x000fc40000000000 */
[----:B------:R-:W2:Y:S01]  /*35f40*/  LDC R6, c[0x0][0x3a0] ;  /* 0x0000e800ff067b82 */ /* 0x000ea20000000800 */
[----:B------:R-:W3:Y:S04]  /*35f50*/  LDL.64 R196, [R1+0x760] ;  /* 0x0007600001c47983 */ /* 0x000ee80000100a00 */
[----:B------:R-:W3:Y:S04]  /*35f60*/  LDL.64 R248, [R1+0x758] ;  /* 0x0007580001f87983 */ /* 0x000ee80000100a00 */
[----:B------:R-:W3:Y:S04]  /*35f70*/  LDL.64 R246, [R1+0x768] ;  /* 0x0007680001f67983 */ /* 0x000ee80000100a00 */
[----:B------:R-:W3:Y:S04]  /*35f80*/  LDL.64 R244, [R1+0x770] ;  /* 0x0007700001f47983 */ /* 0x000ee80000100a00 */
[----:B------:R-:W3:Y:S04]  /*35f90*/  LDL.64 R242, [R1+0x778] ;  /* 0x0007780001f27983 */ /* 0x000ee80000100a00 */
[----:B------:R-:W3:Y:S04]  /*35fa0*/  LDL.64 R240, [R1+0x780] ;  /* 0x0007800001f07983 */ /* 0x000ee80000100a00 */
[----:B-1----:R-:W3:Y:S04]  /*35fb0*/  LDL.64 R92, [R1+0xc70] ;  /* 0x000c7000015c7983 */ /* 0x002ee80000100a00 */
[----:B------:R-:W3:Y:S04]  /*35fc0*/  LDL.64 R238, [R1+0xcf8] ;  /* 0x000cf80001ee7983 */ /* 0x000ee80000100a00 */
[----:B------:R1:W-:Y:S04]  /*35fd0*/  LDGSTS.E [R82+0x9000], desc[UR16][R26.64], !P0 ;  /* 0x090000001a527fae */ /* 0x0003e8000c1a1010 */
[----:B------:R-:W3:Y:S04]  /*35fe0*/  LDL.64 R236, [R1+0xd80] ;  /* 0x000d800001ec7983 */ /* 0x000ee80000100a00 */
        /* <DEDUP_REMOVED lines=29> */
[----:B--2---:R1:W-:Y:S04]  /*361c0*/  LDGSTS.E [R82+0x9400], desc[UR16][R18.64], !P4 ;  /* 0x0940000012527fae */ /* 0x0043e8000e1a1010 */
[----:B----4-:R1:W-:Y:S04]  /*361d0*/  LDGSTS.E [R82+0x9600], desc[UR16][R16.64], !P4 ;  /* 0x0960000010527fae */ /* 0x0103e8000e1a1010 */
[----:B------:R-:W2:Y:S04]  /*361e0*/  LDL.64 R18, [R1+0x218] ;  /* 0x0002180001127983 */ /* 0x000ea80000100a00 */
[----:B------:R-:W4:Y:S01]  /*361f0*/  LDL.64 R16, [R1+0x220] ;  /* 0x0002200001107983 */ /* 0x000f220000100a00 */
[----:B------:R-:W-:Y:S01]  /*36200*/  ISETP.GE.U32.AND P3, PT, R4, 0x7ffffcda, PT ;  /* 0x7ffffcda0400780c */ /* 0x000fe20003f66070 */
[----:B------:R-:W-:-:S02]  /*36210*/  VIADD R4, R12, 0xfffffd58 ;  /* 0xfffffd580c047836 */ /* 0x000fc40000000000 */
[----:B------:R-:W1:Y:S03]  /*36220*/  LDC R12, c[0x0][0x3a0] ;  /* 0x0000e800ff0c7b82 */ /* 0x000e660000000800 */
[----:B------:R-:W-:Y:S02]  /*36230*/  ISETP.GE.U32.AND P0, PT, R4, 0x7ffffcd9, PT ;  /* 0x7ffffcd90400780c */ /* 0x000fe40003f06070 */
[----:B------:R-:W-:-:S03]  /*36240*/  IADD3 R4, PT, PT, R11, -0x2a9, RZ ;  /* 0xfffffd570b047810 */ /* 0x000fc60007ffe0ff */
[----:B------:R-:W1:Y:S01]  /*36250*/  LDC R11, c[0x0][0x3a0] ;  /* 0x0000e800ff0b7b82 */ /* 0x000e620000000800 */
[----:B------:R-:W-:Y:S01]  /*36260*/  ISETP.GE.U32.AND P4, PT, R4, 0x7ffffcd8, PT ;  /* 0x7ffffcd80400780c */ /* 0x000fe20003f86070 */
[----:B------:R1:W-:Y:S01]  /*36270*/  LDGSTS.E [R82+0x9800], desc[UR16][R32.64], !P3 ;  /* 0x0980000020527fae */ /* 0x0003e2000d9a1010 */
[----:B------:R-:W-:-:S03]  /*36280*/  VIADD R4, R10, 0xfffffd56 ;  /* 0xfffffd560a047836 */ /* 0x000fc60000000000 */
[----:B---3--:R3:W-:Y:S02]  /*36290*/  LDGSTS.E [R82+0x9a00], desc[UR16][R14.64], !P3 ;  /* 0x09a000000e527fae */ /* 0x0087e4000d9a1010 */
[----:B------:R-:W-:Y:S01]  /*362a0*/  ISETP.GE.U32.AND P3, PT, R4, 0x7ffffcd7, PT ;  /* 0x7ffffcd70400780c */ /* 0x000fe20003f66070 */
[----:B------:R-:W-:Y:S01]  /*362b0*/  VIADD R4, R5, 0xfffffd55 ;  /* 0xfffffd5505047836 */ /* 0x000fe20000000000 */
[----:B------:R3:W-:Y:S01]  /*362c0*/  LDGSTS.E [R82+0x9c00], desc[UR16][R24.64], !P0 ;  /* 0x09c0000018527fae */ /* 0x0007e2000c1a1010 */
[----:B------:R-:W1:Y:S03]  /*362d0*/  LDC R10, c[0x0][0x3a0] ;  /* 0x0000e800ff0a7b82 */ /* 0x000e660000000800 */
[----:B------:R3:W-:Y:S04]  /*362e0*/  LDGSTS.E [R82+0x9e00], desc[UR16][R30.64], !P0 ;  /* 0x09e000001e527fae */ /* 0x0007e8000c1a1010 */
[----:B------:R-:W3:Y:S04]  /*362f0*/  LDL.64 R14, [R1+0x228] ;  /* 0x00022800010e7983 */ /* 0x000ee80000100a00 */
[----:B------:R-:W3:Y:S01]  /*36300*/  LDL.64 R24, [R1+0x230] ;  /* 0x0002300001187983 */ /* 0x000ee20000100a00 */
[----:B------:R-:W-:-:S03]  /*36310*/  ISETP.GE.U32.AND P0, PT, R4, 0x7ffffcd6, PT ;  /* 0x7ffffcd60400780c */ /* 0x000fc60003f06070 */
[----:B------:R1:W-:Y:S04]  /*36320*/  LDGSTS.E [R82+0xa000], desc[UR16][R22.64], !P4 ;  /* 0x0a00000016527fae */ /* 0x0003e8000e1a1010 */
[----:B------:R-:W3:Y:S04]  /*36330*/  LDL.64 R30, [R1+0x240] ;  /* 0x00024000011e7983 */ /* 0x000ee80000100a00 */
[----:B------:R1:W-:Y:S04]  /*36340*/  LDGSTS.E [R82+0xa200], desc[UR16][R20.64], !P4 ;  /* 0x0a20000014527fae */ /* 0x0003e8000e1a1010 */
[----:B------:R-:W3:Y:S04]  /*36350*/  LDL.64 R22, [R1+0x238] ;  /* 0x0002380001167983 */ /* 0x000ee80000100a00 */
[----:B------:R-:W3:Y:S04]  /*36360*/  LDL.64 R32, [R1+0x258] ;  /* 0x0002580001207983 */ /* 0x000ee80000100a00 */
[----:B------:R-:W3:Y:S04]  /*36370*/  LDL.64 R20, [R1+0x248] ;  /* 0x0002480001147983 */ /* 0x000ee80000100a00 */
[----:B------:R1:W-:Y:S04]  /*36380*/  LDGSTS.E [R82+0xa400], desc[UR16][R26.64], !P3 ;  /* 0x0a4000001a527fae */ /* 0x0003e8000d9a1010 */
[----:B------:R-:W3:Y:S04]  /*36390*/  LDL.64 R26, [R1+0x250] ;  /* 0x00025000011a7983 */ /* 0x000ee80000100a00 */
[----:B------:R1:W-:Y:S01]  /*363a0*/  LDGSTS.E [R82+0xa600], desc[UR16][R28.64], !P3 ;  /* 0x0a6000001c527fae */ /* 0x0003e2000d9a1010 */
[----:B------:R-:W-:Y:S01]  /*363b0*/  IADD3 R4, PT, PT, R9, -0x2ac, RZ ;  /* 0xfffffd5409047810 */ /* 0x000fe20007ffe0ff */
[----:B------:R-:W-:Y:S01]  /*363c0*/  VIADD R5, R7, 0xfffffd52 ;  /* 0xfffffd5207057836 */ /* 0x000fe20000000000 */
[----:B------:R-:W1:Y:S01]  /*363d0*/  LDC R9, c[0x0][0x3a0] ;  /* 0x0000e800ff097b82 */ /* 0x000e620000000800 */
[----:B------:R-:W3:Y:S04]  /*363e0*/  LDL.64 R28, [R1+0x270] ;  /* 0x00027000011c7983 */ /* 0x000ee80000100a00 */
[----:B--2---:R2:W-:Y:S01]  /*363f0*/  LDGSTS.E [R82+0xa800], desc[UR16][R18.64], !P0 ;  /* 0x0a80000012527fae */ /* 0x0045e2000c1a1010 */
[----:B------:R-:W-:-:S02]  /*36400*/  ISETP.GE.U32.AND P4, PT, R4, 0x7ffffcd5, PT ;  /* 0x7ffffcd50400780c */ /* 0x000fc40003f86070 */
[----:B------:R-:W2:Y:S01]  /*36410*/  LDC R7, c[0x0][0x3a0] ;  /* 0x0000e800ff077b82 */ /* 0x000ea20000000800 */
[----:B----4-:R4:W-:Y:S04]  /*36420*/  LDGSTS.E [R82+0xaa00], desc[UR16][R16.64], !P0 ;  /* 0x0aa0000010527fae */ /* 0x0109e8000c1a1010 */
[----:B------:R-:W2:Y:S04]  /*36430*/  LDL.64 R18, [R1+0x260] ;  /* 0x0002600001127983 */ /* 0x000ea80000100a00 */
[----:B------:R-:W4:Y:S01]  /*36440*/  LDL.64 R16, [R1+0x268] ;  /* 0x0002680001107983 */ /* 0x000f220000100a00 */
[----:B------:R-:W-:Y:S01]  /*36450*/  VIADD R4, R8, 0xfffffd53 ;  /* 0xfffffd5308047836 */ /* 0x000fe20000000000 */
[----:B------:R-:W-:Y:S01]  /*36460*/  ISETP.GE.U32.AND P3, PT, R5, 0x7ffffcd3, PT ;  /* 0x7ffffcd30500780c */ /* 0x000fe20003f66070 */
[----:B------:R-:W2:Y:S03]  /*36470*/  LDC R8, c[0x0][0x3a0] ;  /* 0x0000e800ff087b82 */ /* 0x000ea60000000800 */
[----:B------:R-:W-:-:S02]  /*36480*/  ISETP.GE.U32.AND P0, PT, R4, 0x7ffffcd4, PT ;  /* 0x7ffffcd40400780c */ /* 0x000fc40003f06070 */
[----:B------:R-:W-:-:S03]  /*36490*/  IADD3 R4, PT, PT, R6, -0x2af, RZ ;  /* 0xfffffd5106047810 */ /* 0x000fc60007ffe0ff */
[----:B------:R-:W2:Y:S01]  /*364a0*/  LDC R5, c[0x0][0x3a0] ;  /* 0x0000e800ff057b82 */ /* 0x000ea20000000800 */
[----:B---3--:R3:W-:Y:S07]  /*364b0*/  LDGSTS.E [R82+0xac00], desc[UR16][R14.64], !P4 ;  /* 0x0ac000000e527fae */ /* 0x0087ee000e1a1010 */
[----:B------:R-:W2:Y:S01]  /*364c0*/  LDC R6, c[0x0][0x3a0] ;  /* 0x0000e800ff067b82 */ /* 0x000ea20000000800 */
[----:B------:R3:W-:Y:S04]  /*364d0*/  LDGSTS.E [R82+0xae00], desc[UR16][R24.64], !P4 ;  /* 0x0ae0000018527fae */ /* 0x0007e8000e1a1010 */
[----:B------:R-:W3:Y:S01]  /*364e0*/  LDL.64 R14, [R1+0x278] ;  /* 0x00027800010e7983 */ /* 0x000ee20000100a00 */
[----:B------:R-:W-:Y:S01]  /*364f0*/  ISETP.GE.U32.AND P4, PT, R4, 0x7ffffcd2, PT ;  /* 0x7ffffcd20400780c */ /* 0x000fe20003f86070 */
[----:B-1----:R-:W-:-:S02]  /*36500*/  VIADD R4, R12, 0xfffffd50 ;  /* 0xfffffd500c047836 */ /* 0x002fc40000000000 */
[----:B------:R-:W3:Y:S01]  /*36510*/  LDL.64 R24, [R1+0x280] ;  /* 0x0002800001187983 */ /* 0x000ee20000100a00 */
[----:B------:R-:W1:Y:S03]  /*36520*/  LDC R12, c[0x0][0x3a0] ;  /* 0x0000e800ff0c7b82 */ /* 0x000e660000000800 */
[----:B------:R1:W-:Y:S04]  /*36530*/  LDGSTS.E [R82+0xb000], desc[UR16][R22.64], !P0 ;  /* 0x0b00000016527fae */ /* 0x0003e8000c1a1010 */
[----:B------:R1:W-:Y:S01]  /*36540*/  LDGSTS.E [R82+0xb200], desc[UR16][R30.64], !P0 ;  /* 0x0b2000001e527fae */ /* 0x0003e2000c1a1010 */
[----:B------:R-:W-:-:S03]  /*36550*/  ISETP.GE.U32.AND P0, PT, R4, 0x7ffffcd1, PT ;  /* 0x7ffffcd10400780c */ /* 0x000fc60003f06070 */
[----:B------:R1:W-:Y:S04]  /*36560*/  LDGSTS.E [R82+0xb400], desc[UR16][R20.64], !P3 ;  /* 0x0b40000014527fae */ /* 0x0003e8000d9a1010 */
[----:B------:R-:W3:Y:S04]  /*36570*/  LDL.64 R22, [R1+0x288] ;  /* 0x0002880001167983 */ /* 0x000ee80000100a00 */
[----:B------:R-:W3:Y:S04]  /*36580*/  LDL.64 R30, [R1+0x290] ;  /* 0x00029000011e7983 */ /* 0x000ee80000100a00 */
[----:B------:R-:W3:Y:S04]  /*36590*/  LDL.64 R20, [R1+0x298] ;  /* 0x0002980001147983 */ /* 0x000ee80000100a00 */
[----:B------:R1:W-:Y:S04]  /*365a0*/  LDGSTS.E [R82+0xb600], desc[UR16][R26.64], !P3 ;  /* 0x0b6000001a527fae */ /* 0x0003e8000d9a1010 */
[----:B------:R1:W-:Y:S04]  /*365b0*/  LDGSTS.E [R82+0xb800], desc[UR16][R32.64], !P4 ;  /* 0x0b80000020527fae */ /* 0x0003e8000e1a1010 */
[----:B------:R-:W3:Y:S01]  /*365c0*/  LDL.64 R26, [R1+0x2a0] ;  /* 0x0002a000011a7983 */ /* 0x000ee20000100a00 */
[----:B------:R-:W-:-:S02]  /*365d0*/  VIADD R4, R11, 0xfffffd4f ;  /* 0xfffffd4f0b047836 */ /* 0x000fc40000000000 */
[----:B------:R-:W1:Y:S01]  /*365e0*/  LDC R11, c[0x0][0x3a0] ;  /* 0x0000e800ff0b7b82 */ /* 0x000e620000000800 */
[----:B------:R-:W3:Y:S04]  /*365f0*/  LDL.64 R32, [R1+0x2d8] ;  /* 0x0002d80001207983 */ /* 0x000ee80000100a00 */
[----:B--2---:R2:W-:Y:S04]  /*36600*/  LDGSTS.E [R82+0xba00], desc[UR16][R18.64], !P4 ;  /* 0x0ba0000012527fae */ /* 0x0045e8000e1a1010 */
[----:B----4-:R2:W-:Y:S01]  /*36610*/  LDGSTS.E [R82+0xbc00], desc[UR16][R16.64], !P0 ;  /* 0x0bc0000010527fae */ /* 0x0105e2000c1a1010 */
[----:B------:R-:W-:-:S03]  /*36620*/  ISETP.GE.U32.AND P3, PT, R4, 0x7ffffcd0, PT ;  /* 0x7ffffcd00400780c */ /* 0x000fc60003f66070 */
[----:B------:R-:W4:Y:S04]  /*36630*/  LDL.64 R18, [R1+0x2a8] ;  /* 0x0002a80001127983 */ /* 0x000f280000100a00 */
[----:B------:R-:W2:Y:S01]  /*36640*/  LDL.64 R16, [R1+0x2b0] ;  /* 0x0002b00001107983 */ /* 0x000ea20000100a00 */
[----:B------:R-:W-:Y:S02]  /*36650*/  IADD3 R4, PT, PT, R10, -0x2b2, RZ ;  /* 0xfffffd4e0a047810 */ /* 0x000fe40007ffe0ff */
[----:B------:R-:W1:Y:S01]  /*36660*/  LDC R10, c[0x0][0x3a0] ;  /* 0x0000e800ff0a7b82 */ /* 0x000e620000000800 */
[----:B------:R1:W-:Y:S01]  /*36670*/  LDGSTS.E [R82+0xbe00], desc[UR16][R28.64], !P0 ;  /* 0x0be000001c527fae */ /* 0x0003e2000c1a1010 */
[----:B------:R-:W-:Y:S01]  /*36680*/  ISETP.GE.U32.AND P4, PT, R4, 0x7ffffccf, PT ;  /* 0x7ffffccf0400780c */ /* 0x000fe20003f86070 */
[----:B------:R-:W-:-:S05]  /*36690*/  VIADD R4, R5, 0xfffffd4d ;  /* 0xfffffd4d05047836 */ /* 0x000fca0000000000 */
[----:B------:R-:W-:Y:S01]  /*366a0*/  ISETP.GE.U32.AND P0, PT, R4, 0x7ffffcce, PT ;  /* 0x7ffffcce0400780c */ /* 0x000fe20003f06070 */
[----:B------:R-:W2:Y:S04]  /*366b0*/  LDL.64 R28, [R1+0x2c0] ;  /* 0x0002c000011c7983 */ /* 0x000ea80000100a00 */
[----:B---3--:R3:W-:Y:S01]  /*366c0*/  LDGSTS.E [R82+0xc000], desc[UR16][R14.64], !P3 ;  /* 0x0c0000000e527fae */ /* 0x0087e2000d9a1010 */
[----:B------:R-:W-:Y:S02]  /*366d0*/  VIADD R4, R9, 0xfffffd4c ;  /* 0xfffffd4c09047836 */ /* 0x000fe40000000000 */
[----:B------:R-:W-:Y:S01]  /*366e0*/  VIADD R5, R7, 0xfffffd4a ;  /* 0xfffffd4a07057836 */ /* 0x000fe20000000000 */
[----:B------:R3:W-:Y:S01]  /*366f0*/  LDGSTS.E [R82+0xc200], desc[UR16][R24.64], !P3 ;  /* 0x0c20000018527fae */ /* 0x0007e2000d9a1010 */
[----:B------:R-:W1:Y:S03]  /*36700*/  LDC R9, c[0x0][0x3a0] ;  /* 0x0000e800ff097b82 */ /* 0x000e660000000800 */
[----:B------:R-:W3:Y:S05]  /*36710*/  LDL.64 R14, [R1+0x2b8] ;  /* 0x0002b800010e7983 */ /* 0x000eea0000100a00 */
[----:B------:R-:W1:Y:S01]  /*36720*/  LDC R7, c[0x0][0x3a0] ;  /* 0x0000e800ff077b82 */ /* 0x000e620000000800 */
[----:B------:R-:W3:Y:S01]  /*36730*/  LDL.64 R24, [R1+0x2c8] ;  /* 0x0002c80001187983 */ /* 0x000ee20000100a00 */
[----:B------:R-:W-:-:S03]  /*36740*/  ISETP.GE.U32.AND P3, PT, R4, 0x7ffffccd, PT ;  /* 0x7ffffccd0400780c */ /* 0x000fc60003f66070 */
[----:B------:R1:W-:Y:S04]  /*36750*/  LDGSTS.E [R82+0xc400], desc[UR16][R22.64], !P4 ;  /* 0x0c40000016527fae */ /* 0x0003e8000e1a1010 */
[----:B------:R1:W-:Y:S04]  /*36760*/  LDGSTS.E [R82+0xc600], desc[UR16][R30.64], !P4 ;  /* 0x0c6000001e527fae */ /* 0x0003e8000e1a1010 */
[----:B------:R1:W-:Y:S04]  /*36770*/  LDGSTS.E [R82+0xc800], desc[UR16][R20.64], !P0 ;  /* 0x0c80000014527fae */ /* 0x0003e8000c1a1010 */
[----:B------:R-:W3:Y:S04]  /*36780*/  LDL.64 R22, [R1+0x2d0] ;  /* 0x0002d00001167983 */ /* 0x000ee80000100a00 */
[----:B------:R-:W3:Y:S04]  /*36790*/  LDL.64 R30, [R1+0x2f0] ;  /* 0x0002f000011e7983 */ /* 0x000ee80000100a00 */
[----:B------:R-:W3:Y:S04]  /*367a0*/  LDL.64 R20, [R1+0x2e0] ;  /* 0x0002e00001147983 */ /* 0x000ee80000100a00 */
[----:B------:R1:W-:Y:S04]  /*367b0*/  LDGSTS.E [R82+0xca00], desc[UR16][R26.64], !P0 ;  /* 0x0ca000001a527fae */ /* 0x0003e8000c1a1010 */
[----:B------:R-:W3:Y:S04]  /*367c0*/  LDL.64 R26, [R1+0x2e8] ;  /* 0x0002e800011a7983 */ /* 0x000ee80000100a00 */
[----:B----4-:R4:W-:Y:S04]  /*367d0*/  LDGSTS.E [R82+0xcc00], desc[UR16][R18.64], !P3 ;  /* 0x0cc0000012527fae */ /* 0x0109e8000d9a1010 */
[----:B--2---:R4:W-:Y:S04]  /*367e0*/  LDGSTS.E [R82+0xce00], desc[UR16][R16.64], !P3 ;  /* 0x0ce0000010527fae */ /* 0x0049e8000d9a1010 */
[----:B------:R-:W2:Y:S04]  /*367f0*/  LDL.64 R18, [R1+0x2f8] ;  /* 0x0002f80001127983 */ /* 0x000ea80000100a00 */
[----:B------:R-:W4:Y:S01]  /*36800*/  LDL.64 R16, [R1+0x300] ;  /* 0x0003000001107983 */ /* 0x000f220000100a00 */
[----:B------:R-:W-:-:S02]  /*36810*/  IADD3 R4, PT, PT, R8, -0x2b5, RZ ;  /* 0xfffffd4b08047810 */ /* 0x000fc40007ffe0ff */
[----:B------:R-:W-:Y:S01]  /*36820*/  ISETP.GE.U32.AND P4, PT, R5, 0x7ffffccb, PT ;  /* 0x7ffffccb0500780c */ /* 0x000fe20003f86070 */
[----:B------:R-:W2:Y:S01]  /*36830*/  LDC R8, c[0x0][0x3a0] ;  /* 0x0000e800ff087b82 */ /* 0x000ea20000000800 */
[----:B------:R-:W-:Y:S01]  /*36840*/  ISETP.GE.U32.AND P0, PT, R4, 0x7ffffccc, PT ;  /* 0x7ffffccc0400780c */ /* 0x000fe20003f06070 */
[----:B------:R-:W-:-:S05]  /*36850*/  VIADD R4, R6, 0xfffffd49 ;  /* 0xfffffd4906047836 */ /* 0x000fca0000000000 */
[----:B------:R-:W-:Y:S01]  /*36860*/  ISETP.GE.U32.AND P3, PT, R4, 0x7ffffcca, PT ;  /* 0x7ffffcca0400780c */ /* 0x000fe20003f66070 */
[----:B------:R-:W2:Y:S01]  /*36870*/  LDC R5, c[0x0][0x3a0] ;  /* 0x0000e800ff057b82 */ /* 0x000ea20000000800 */
[----:B-1----:R-:W-:-:S05]  /*36880*/  IADD3 R4, PT, PT, R12, -0x2b8, RZ ;  /* 0xfffffd480c047810 */ /* 0x002fca0007ffe0ff */
[----:B---3--:R1:W-:Y:S02]  /*36890*/  LDGSTS.E [R82+0xd000], desc[UR16][R14.64], !P0 ;  /* 0x0d0000000e527fae */ /* 0x0083e4000c1a1010 */
[----:B------:R-:W3:Y:S02]  /*368a0*/  LDC R6, c[0x0][0x3a0] ;  /* 0x0000e800ff067b82 */ /* 0x000ee40000000800 */
[----:B------:R1:W-:Y:S01]  /*368b0*/  LDGSTS.E [R82+0xd200], desc[UR16][R28.64], !P0 ;  /* 0x0d2000001c527fae */ /* 0x0003e2000c1a1010 */
[----:B------:R-:W-:-:S05]  /*368c0*/  ISETP.GE.U32.AND P0, PT, R4, 0x7ffffcc9, PT ;  /* 0x7ffffcc90400780c */ /* 0x000fca0003f06070 */
[----:B------:R-:W1:Y:S01]  /*368d0*/  LDC R12, c[0x0][0x3a0] ;  /* 0x0000e800ff0c7b82 */ /* 0x000e620000000800 */
[----:B------:R1:W-:Y:S04]  /*368e0*/  LDGSTS.E [R82+0xd400], desc[UR16][R24.64], !P4 ;  /* 0x0d40000018527fae */ /* 0x0003e8000e1a1010 */
[----:B------:R-:W3:Y:S01]  /*368f0*/  LDL.64 R14, [R1+0x308] ;  /* 0x00030800010e7983 */ /* 0x000ee20000100a00 */
[----:B------:R-:W-:Y:S02]  /*36900*/  VIADD R4, R11, 0xfffffd47 ;  /* 0xfffffd470b047836 */ /* 0x000fe40000000000 */
[----:B------:R-:W1:Y:S01]  /*36910*/  LDC R11, c[0x0][0x3a0] ;  /* 0x0000e800ff0b7b82 */ /* 0x000e620000000800 */
[----:B------:R-:W3:Y:S04]  /*36920*/  LDL.64 R28, [R1+0x310] ;  /* 0x00031000011c7983 */ /* 0x000ee80000100a00 */
[----:B------:R-:W3:Y:S04]  /*36930*/  LDL.64 R24, [R1+0x318] ;  /* 0x0003180001187983 */ /* 0x000ee80000100a00 */
[----:B------:R1:W-:Y:S01]  /*36940*/  LDGSTS.E [R82+0xd600], desc[UR16][R22.64], !P4 ;  /* 0x0d60000016527fae */ /* 0x0003e2000e1a1010 */
[----:B------:R-:W-:-:S03]  /*36950*/  ISETP.GE.U32.AND P4, PT, R4, 0x7ffffcc8, PT ;  /* 0x7ffffcc80400780c */ /* 0x000fc60003f86070 */
[----:B------:R1:W-:Y:S04]  /*36960*/  LDGSTS.E [R82+0xd800], desc[UR16][R32.64], !P3 ;  /* 0x0d80000020527fae */ /* 0x0003e8000d9a1010 */
[----:B------:R1:W-:Y:S04]  /*36970*/  LDGSTS.E [R82+0xda00], desc[UR16][R20.64], !P3 ;  /* 0x0da0000014527fae */ /* 0x0003e8000d9a1010 */
[----:B------:R-:W3:Y:S01]  /*36980*/  LDL.64 R22, [R1+0x320] ;  /* 0x0003200001167983 */ /* 0x000ee20000100a00 */
[----:B------:R-:W-:Y:S02]  /*36990*/  VIADD R4, R10, 0xfffffd46 ;  /* 0xfffffd460a047836 */ /* 0x000fe40000000000 */
[----:B------:R-:W1:Y:S01]  /*369a0*/  LDC R10, c[0x0][0x3a0] ;  /* 0x0000e800ff0a7b82 */ /* 0x000e620000000800 */
[----:B------:R-:W3:Y:S04]  /*369b0*/  LDL.64 R32, [R1+0x358] ;  /* 0x0003580001207983 */ /* 0x000ee80000100a00 */
[----:B------:R-:W3:Y:S04]  /*369c0*/  LDL.64 R20, [R1+0x328] ;  /* 0x0003280001147983 */ /* 0x000ee80000100a00 */
[----:B------:R1:W-:Y:S04]  /*369d0*/  LDGSTS.E [R82+0xdc00], desc[UR16][R26.64], !P0 ;  /* 0x0dc000001a527fae */ /* 0x0003e8000c1a1010 */
[----:B------:R1:W-:Y:S04]  /*369e0*/  LDGSTS.E [R82+0xde00], desc[UR16][R30.64], !P0 ;  /* 0x0de000001e527fae */ /* 0x0003e8000c1a1010 */
[----:B------:R-:W3:Y:S04]  /*369f0*/  LDL.64 R26, [R1+0x330] ;  /* 0x00033000011a7983 */ /* 0x000ee80000100a00 */
[----:B------:R-:W3:Y:S04]  /*36a00*/  LDL.64 R30, [R1+0x340] ;  /* 0x00034000011e7983 */ /* 0x000ee80000100a00 */
[----:B--2---:R2:W-:Y:S04]  /*36a10*/  LDGSTS.E [R82+0xe000], desc[UR16][R18.64], !P4 ;  /* 0x0e00000012527fae */ /* 0x0045e8000e1a1010 */
[----:B----4-:R2:W-:Y:S04]  /*36a20*/  LDGSTS.E [R82+0xe200], desc[UR16][R16.64], !P4 ;  /* 0x0e20000010527fae */ /* 0x0105e8000e1a1010 */
[----:B------:R-:W4:Y:S04]  /*36a30*/  LDL.64 R18, [R1+0x338] ;  /* 0x0003380001127983 */ /* 0x000f280000100a00 */
[----:B------:R-:W2:Y:S01]  /*36a40*/  LDL.64 R16, [R1+0x348] ;  /* 0x0003480001107983 */ /* 0x000ea20000100a00 */
[----:B------:R-:W-:-:S02]  /*36a50*/  ISETP.GE.U32.AND P3, PT, R4, 0x7ffffcc7, PT ;  /* 0x7ffffcc70400780c */ /* 0x000fc40003f66070 */
[----:B------:R-:W-:-:S04]  /*36a60*/  IADD3 R4, PT, PT, R5, -0x2bb, RZ ;  /* 0xfffffd4505047810 */ /* 0x000fc80007ffe0ff */
[----:B------:R-:W-:Y:S01]  /*36a70*/  ISETP.GE.U32.AND P0, PT, R4, 0x7ffffcc6, PT ;  /* 0x7ffffcc60400780c */ /* 0x000fe20003f06070 */
[----:B------:R-:W-:Y:S01]  /*36a80*/  VIADD R4, R9, 0xfffffd44 ;  /* 0xfffffd4409047836 */ /* 0x000fe20000000000 */
[----:B------:R-:W-:Y:S01]  /*36a90*/  IADD3 R5, PT, PT, R7, -0x2be, RZ ;  /* 0xfffffd4207057810 */ /* 0x000fe20007ffe0ff */
[----:B------:R-:W1:Y:S03]  /*36aa0*/  LDC R9, c[0x0][0x3a0] ;  /* 0x0000e800ff097b82 */ /* 0x000e660000000800 */
[----:B------:R-:W-:Y:S01]  /*36ab0*/  ISETP.GE.U32.AND P4, PT, R4, 0x7ffffcc5, PT ;  /* 0x7ffffcc50400780c */ /* 0x000fe20003f86070 */
[----:B------:R-:W-:-:S04]  /*36ac0*/  VIADD R4, R8, 0xfffffd43 ;  /* 0xfffffd4308047836 */ /* 0x000fc80000000000 */
[----:B------:R-:W1:Y:S01]  /*36ad0*/  LDC R8, c[0x0][0x3a0] ;  /* 0x0000e800ff087b82 */ /* 0x000e620000000800 */
[----:B---3--:R3:W-:Y:S04]  /*36ae0*/  LDGSTS.E [R82+0xe400], desc[UR16][R14.64], !P3 ;  /* 0x0e4000000e527fae */ /* 0x0087e8000d9a1010 */
[----:B------:R3:W-:Y:S03]  /*36af0*/  LDGSTS.E [R82+0xe600], desc[UR16][R28.64], !P3 ;  /* 0x0e6000001c527fae */ /* 0x0007e6000d9a1010 */
[----:B------:R-:W1:Y:S01]  /*36b00*/  LDC R7, c[0x0][0x3a0] ;  /* 0x0000e800ff077b82 */ /* 0x000e620000000800 */
[----:B------:R3:W-:Y:S04]  /*36b10*/  LDGSTS.E [R82+0xe800], desc[UR16][R24.64], !P0 ;  /* 0x0e80000018527fae */ /* 0x0007e8000c1a1010 */
[----:B------:R-:W3:Y:S01]  /*36b20*/  LDL.64 R14, [R1+0x350] ;  /* 0x00035000010e7983 */ /* 0x000ee20000100a00 */
[----:B------:R-:W-:-:S02]  /*36b30*/  ISETP.GE.U32.AND P3, PT, R5, 0x7ffffcc3, PT ;  /* 0x7ffffcc30500780c */ /* 0x000fc40003f66070 */
[----:B------:R-:W1:Y:S01]  /*36b40*/  LDC R5, c[0x0][0x3a0] ;  /* 0x0000e800ff057b82 */ /* 0x000e620000000800 */
[----:B------:R-:W3:Y:S04]  /*36b50*/  LDL.64 R28, [R1+0x370] ;  /* 0x00037000011c7983 */ /* 0x000ee80000100a00 */
[----:B------:R-:W3:Y:S04]  /*36b60*/  LDL.64 R24, [R1+0x360] ;  /* 0x0003600001187983 */ /* 0x000ee80000100a00 */
[----:B------:R1:W-:Y:S01]  /*36b70*/  LDGSTS.E [R82+0xea00], desc[UR16][R22.64], !P0 ;  /* 0x0ea0000016527fae */ /* 0x0003e2000c1a1010 */
[----:B------:R-:W-:-:S03]  /*36b80*/  ISETP.GE.U32.AND P0, PT, R4, 0x7ffffcc4, PT ;  /* 0x7ffffcc40400780c */ /* 0x000fc60003f06070 */
[----:B------:R1:W-:Y:S04]  /*36b90*/  LDGSTS.E [R82+0xec00], desc[UR16][R20.64], !P4 ;  /* 0x0ec0000014527fae */ /* 0x0003e8000e1a1010 */
[----:B------:R-:W3:Y:S04]  /*36ba0*/  LDL.64 R22, [R1+0x368] ;  /* 0x0003680001167983 */ /* 0x000ee80000100a00 */
[----:B------:R-:W3:Y:S04]  /*36bb0*/  LDL.64 R20, [R1+0x378] ;  /* 0x0003780001147983 */ /* 0x000ee80000100a00 */
[----:B------:R1:W-:Y:S04]  /*36bc0*/  LDGSTS.E [R82+0xee00], desc[UR16][R26.64], !P4 ;  /* 0x0ee000001a527fae */ /* 0x0003e8000e1a1010 */
[----:B------:R-:W3:Y:S04]  /*36bd0*/  LDL.64 R26, [R1+0x380] ;  /* 0x00038000011a7983 */ /* 0x000ee80000100a00 */
[----:B----4-:R4:W-:Y:S04]  /*36be0*/  LDGSTS.E [R82+0xf000], desc[UR16][R18.64], !P0 ;  /* 0x0f00000012527fae */ /* 0x0109e8000c1a1010 */
[----:B------:R4:W-:Y:S04]  /*36bf0*/  LDGSTS.E [R82+0xf200], desc[UR16][R30.64], !P0 ;  /* 0x0f2000001e527fae */ /* 0x0009e8000c1a1010 */
[----:B--2---:R4:W-:Y:S04]  /*36c00*/  LDGSTS.E [R82+0xf400], desc[UR16][R16.64], !P3 ;  /* 0x0f40000010527fae */ /* 0x0049e8000d9a1010 */
[----:B------:R-:W2:Y:S04]  /*36c10*/  LDL.64 R18, [R1+0x388] ;  /* 0x0003880001127983 */ /* 0x000ea80000100a00 */
[----:B------:R-:W4:Y:S04]  /*36c20*/  LDL.64 R30, [R1+0x390] ;  /* 0x00039000011e7983 */ /* 0x000f280000100a00 */
[----:B------:R-:W4:Y:S01]  /*36c30*/  LDL.64 R16, [R1+0x398] ;  /* 0x0003980001107983 */ /* 0x000f220000100a00 */
[----:B------:R-:W-:-:S02]  /*36c40*/  VIADD R4, R6, 0xfffffd41 ;  /* 0xfffffd4106047836 */ /* 0x000fc40000000000 */
[----:B------:R-:W2:Y:S03]  /*36c50*/  LDC R6, c[0x0][0x3a0] ;  /* 0x0000e800ff067b82 */ /* 0x000ea60000000800 */
[----:B------:R-:W-:Y:S01]  /*36c60*/  ISETP.GE.U32.AND P4, PT, R4, 0x7ffffcc2, PT ;  /* 0x7ffffcc20400780c */ /* 0x000fe20003f86070 */
[----:B-1----:R-:W-:-:S04]  /*36c70*/  VIADD R4, R12, 0xfffffd40 ;  /* 0xfffffd400c047836 */ /* 0x002fc80000000000 */
[----:B------:R-:W1:Y:S01]  /*36c80*/  LDC R12, c[0x0][0x3a0] ;  /* 0x0000e800ff0c7b82 */ /* 0x000e620000000800 */
[----:B------:R-:W-:Y:S02]  /*36c90*/  ISETP.GE.U32.AND P0, PT, R4, 0x7ffffcc1, PT ;  /* 0x7ffffcc10400780c */ /* 0x000fe40003f06070 */
[----:B------:R-:W-:Y:S01]  /*36ca0*/  IADD3 R4, PT, PT, R11, -0x2c1, RZ ;  /* 0xfffffd3f0b047810 */ /* 0x000fe20007ffe0ff */
[----:B---3--:R3:W-:Y:S03]  /*36cb0*/  LDGSTS.E [R82+0xf600], desc[UR16][R14.64], !P3 ;  /* 0x0f6000000e527fae */ /* 0x0087e6000d9a1010 */
[----:B------:R-:W-:Y:S01]  /*36cc0*/  ISETP.GE.U32.AND P3, PT, R4, 0x7ffffcc0, PT ;  /* 0x7ffffcc00400780c */ /* 0x000fe20003f66070 */
[----:B------:R-:W-:Y:S01]  /*36cd0*/  VIADD R4, R10, 0xfffffd3e ;  /* 0xfffffd3e0a047836 */ /* 0x000fe20000000000 */
[----:B------:R-:W1:Y:S01]  /*36ce0*/  LDC R11, c[0x0][0x3a0] ;  /* 0x0000e800ff0b7b82 */ /* 0x000e620000000800 */
[----:B------:R3:W-:Y:S04]  /*36cf0*/  LDGSTS.E [R82+0xf800], desc[UR16][R32.64], !P4 ;  /* 0x0f80000020527fae */ /* 0x0007e8000e1a1010 */
[----:B------:R3:W-:Y:S04]  /*36d00*/  LDGSTS.E [R82+0xfa00], desc[UR16][R24.64], !P4 ;  /* 0x0fa0000018527fae */ /* 0x0007e8000e1a1010 */
[----:B------:R-:W3:Y:S01]  /*36d10*/  LDL.64 R14, [R1+0x3a0] ;  /* 0x0003a000010e7983 */ /* 0x000ee20000100a00 */
[----:B------:R-:W-:Y:S01]  /*36d20*/  ISETP.GE.U32.AND P4, PT, R4, 0x7ffffcbf, PT ;  /* 0x7ffffcbf0400780c */ /* 0x000fe20003f86070 */
[----:B------:R-:W-:Y:S01]  /*36d30*/  VIADD R4, R5, 0xfffffd3d ;  /* 0xfffffd3d05047836 */ /* 0x000fe20000000000 */
[----:B------:R-:W1:Y:S01]  /*36d40*/  LDC R10, c[0x0][0x3a0] ;  /* 0x0000e800ff0a7b82 */ /* 0x000e620000000800 */
[----:B------:R-:W3:Y:S04]  /*36d50*/  LDL.64 R32, [R1+0x3d8] ;  /* 0x0003d80001207983 */ /* 0x000ee80000100a00 */
[----:B------:R-:W3:Y:S04]  /*36d60*/  LDL.64 R24, [R1+0x3a8] ;  /* 0x0003a80001187983 */ /* 0x000ee80000100a00 */
        /* <DEDUP_REMOVED lines=8> */
[----:B------:R-:W3:Y:S04]  /*36df0*/  LDL.64 R26, [R1+0x3c8] ;  /* 0x0003c800011a7983 */ /* 0x000ee80000100a00 */
[----:B--2---:R2:W-:Y:S04]  /*36e00*/  LDGSTS.E [R82+0x10400], desc[UR16][R18.64], !P4 ;  /* 0x1040000012527fae */ /* 0x0045e8000e1a1010 */
[----:B----4-:R2:W-:Y:S04]  /*36e10*/  LDGSTS.E [R82+0x10600], desc[UR16][R30.64], !P4 ;  /* 0x106000001e527fae */ /* 0x0105e8000e1a1010 */
[----:B------:R2:W-:Y:S04]  /*36e20*/  LDGSTS.E [R82+0x10800], desc[UR16][R16.64], !P0 ;  /* 0x1080000010527fae */ /* 0x0005e8000c1a1010 */
[----:B------:R-:W4:Y:S01]  /*36e30*/  LDL.64 R18, [R1+0x3d0] ;  /* 0x0003d00001127983 */ /* 0x000f220000100a00 */
[----:B------:R-:W-:Y:S01]  /*36e40*/  IADD3 R4, PT, PT, R9, -0x2c4, RZ ;  /* 0xfffffd3c09047810 */ /* 0x000fe20007ffe0ff */
[----:B------:R-:W-:Y:S01]  /*36e50*/  VIADD R5, R7, 0xfffffd3a ;  /* 0xfffffd3a07057836 */ /* 0x000fe20000000000 */
[----:B------:R-:W1:Y:S01]  /*36e60*/  LDC R9, c[0x0][0x3a0] ;  /* 0x0000e800ff097b82 */ /* 0x000e620000000800 */
[----:B------:R-:W2:Y:S04]  /*36e70*/  LDL.64 R30, [R1+0x3f0] ;  /* 0x0003f000011e7983 */ /* 0x000ea80000100a00 */
[----:B------:R-:W2:Y:S01]  /*36e80*/  LDL.64 R16, [R1+0x3e0] ;  /* 0x0003e00001107983 */ /* 0x000ea20000100a00 */
[----:B------:R-:W-:Y:S01]  /*36e90*/  ISETP.GE.U32.AND P3, PT, R4, 0x7ffffcbd, PT ;  /* 0x7ffffcbd0400780c */ /* 0x000fe20003f66070 */
[----:B------:R-:W-:Y:S01]  /*36ea0*/  VIADD R4, R8, 0xfffffd3b ;  /* 0xfffffd3b08047836 */ /* 0x000fe20000000000 */
[----:B------:R-:W-:Y:S01]  /*36eb0*/  ISETP.GE.U32.AND P4, PT, R5, 0x7ffffcbb, PT ;  /* 0x7ffffcbb0500780c */ /* 0x000fe20003f86070 */
[----:B------:R-:W1:Y:S08]  /*36ec0*/  LDC R8, c[0x0][0x3a0] ;  /* 0x0000e800ff087b82 */ /* 0x000e700000000800 */
[----:B------:R-:W1:Y:S01]  /*36ed0*/  LDC R5, c[0x0][0x3a0] ;  /* 0x0000e800ff057b82 */ /* 0x000e620000000800 */
[----:B---3--:R3:W-:Y:S01]  /*36ee0*/  LDGSTS.E [R82+0x10a00], desc[UR16][R14.64], !P0 ;  /* 0x10a000000e527fae */ /* 0x0087e2000c1a1010 */
[----:B------:R-:W-:-:S06]  /*36ef0*/  ISETP.GE.U32.AND P0, PT, R4, 0x7ffffcbc, PT ;  /* 0x7ffffcbc0400780c */ /* 0x000fcc0003f06070 */
[----:B------:R-:W1:Y:S01]  /*36f00*/  LDC R7, c[0x0][0x3a0] ;  /* 0x0000e800ff077b82 */ /* 0x000e620000000800 */
[----:B------:R-:W-:Y:S01]  /*36f10*/  IADD3 R4, PT, PT, R6, -0x2c7, RZ ;  /* 0xfffffd3906047810 */ /* 0x000fe20007ffe0ff */
[----:B------:R3:W-:Y:S06]  /*36f20*/  LDGSTS.E [R82+0x10c00], desc[UR16][R24.64], !P3 ;  /* 0x10c0000018527fae */ /* 0x0007ec000d9a1010 */
[----:B------:R-:W1:Y:S01]  /*36f30*/  LDC R6, c[0x0][0x3a0] ;  /* 0x0000e800ff067b82 */ /* 0x000e620000000800 */
[----:B------:R-:W3:Y:S04]  /*36f40*/  LDL.64 R14, [R1+0x3e8] ;  /* 0x0003e800010e7983 */ /* 0x000ee80000100a00 */
[----:B------:R-:W3:Y:S04]  /*36f50*/  LDL.64 R24, [R1+0x3f8] ;  /* 0x0003f80001187983 */ /* 0x000ee80000100a00 */
[----:B------:R1:W-:Y:S01]  /*36f60*/  LDGSTS.E [R82+0x10e00], desc[UR16][R22.64], !P3 ;  /* 0x10e0000016527fae */ /* 0x0003e2000d9a1010 */
[----:B------:R-:W-:-:S03]  /*36f70*/  ISETP.GE.U32.AND P3, PT, R4, 0x7ffffcba, PT ;  /* 0x7ffffcba0400780c */ /* 0x000fc60003f66070 */
[----:B------:R1:W-:Y:S04]  /*36f80*/  LDGSTS.E [R82+0x11000], desc[UR16][R20.64], !P0 ;  /* 0x1100000014527fae */ /* 0x0003e8000c1a1010 */
[----:B------:R-:W3:Y:S04]  /*36f90*/  LDL.64 R22, [R1+0x400] ;  /* 0x0004000001167983 */ /* 0x000ee80000100a00 */
        /* <DEDUP_REMOVED lines=8> */
[----:B------:R-:W2:Y:S01]  /*37020*/  LDL.64 R18, [R1+0x420] ;  /* 0x0004200001127983 */ /* 0x000ea20000100a00 */
[----:B-1----:R-:W-:-:S02]  /*37030*/  VIADD R4, R12, 0xfffffd38 ;  /* 0xfffffd380c047836 */ /* 0x002fc40000000000 */
[----:B------:R-:W1:Y:S01]  /*37040*/  LDC R12, c[0x0][0x3a0] ;  /* 0x0000e800ff0c7b82 */ /* 0x000e620000000800 */
[----:B------:R-:W4:Y:S04]  /*37050*/  LDL.64 R32, [R1+0x458] ;  /* 0x0004580001207983 */ /* 0x000f280000100a00 */
[----:B------:R-:W4:Y:S01]  /*37060*/  LDL.64 R16, [R1+0x428] ;  /* 0x0004280001107983 */ /* 0x000f220000100a00 */
[----:B------:R-:W-:Y:S01]  /*37070*/  ISETP.GE.U32.AND P0, PT, R4, 0x7ffffcb9, PT ;  /* 0x7ffffcb90400780c */ /* 0x000fe20003f06070 */
[----:B------:R-:W-:Y:S02]  /*37080*/  VIADD R4, R11, 0xfffffd37 ;  /* 0xfffffd370b047836 */ /* 0x000fe40000000000 */
[----:B------:R-:W1:Y:S03]  /*37090*/  LDC R11, c[0x0][0x3a0] ;  /* 0x0000e800ff0b7b82 */ /* 0x000e660000000800 */
[----:B------:R-:W-:-:S02]  /*370a0*/  ISETP.GE.U32.AND P4, PT, R4, 0x7ffffcb8, PT ;  /* 0x7ffffcb80400780c */ /* 0x000fc40003f86070 */
[----:B------:R-:W-:-:S03]  /*370b0*/  IADD3 R4, PT, PT, R10, -0x2ca, RZ ;  /* 0xfffffd360a047810 */ /* 0x000fc60007ffe0ff */
[----:B------:R-:W1:Y:S01]  /*370c0*/  LDC R10, c[0x0][0x3a0] ;  /* 0x0000e800ff0a7b82 */ /* 0x000e620000000800 */
[----:B------:R-:W-:Y:S01]  /*370d0*/  ISETP.GE.U32.AND P3, PT, R4, 0x7ffffcb7, PT ;  /* 0x7ffffcb70400780c */ /* 0x000fe20003f66070 */
[----:B------:R-:W-:Y:S01]  /*370e0*/  VIADD R4, R5, 0xfffffd35 ;  /* 0xfffffd3505047836 */ /* 0x000fe20000000000 */
[----:B---3--:R3:W-:Y:S04]  /*370f0*/  LDGSTS.E [R82+0x11c00], desc[UR16][R14.64], !P0 ;  /* 0x11c000000e527fae */ /* 0x0087e8000c1a1010 */
[----:B------:R3:W-:Y:S04]  /*37100*/  LDGSTS.E [R82+0x11e00], desc[UR16][R30.64], !P0 ;  /* 0x11e000001e527fae */ /* 0x0007e8000c1a1010 */
[----:B------:R-:W3:Y:S01]  /*37110*/  LDL.64 R14, [R1+0x430] ;  /* 0x00043000010e7983 */ /* 0x000ee20000100a00 */
[----:B------:R-:W-:-:S03]  /*37120*/  ISETP.GE.U32.AND P0, PT, R4, 0x7ffffcb6, PT ;  /* 0x7ffffcb60400780c */ /* 0x000fc60003f06070 */
[----:B------:R1:W-:Y:S01]  /*37130*/  LDGSTS.E [R82+0x12000], desc[UR16][R24.64], !P4 ;  /* 0x1200000018527fae */ /* 0x0003e2000e1a1010 */
[----:B------:R-:W-:Y:S02]  /*37140*/  VIADD R4, R9, 0xfffffd34 ;  /* 0xfffffd3409047836 */ /* 0x000fe40000000000 */
[----:B------:R-:W-:Y:S01]  /*37150*/  VIADD R5, R7, 0xfffffd32 ;  /* 0xfffffd3207057836 */ /* 0x000fe20000000000 */
[----:B------:R-:W3:Y:S01]  /*37160*/  LDL.64 R30, [R1+0x440] ;  /* 0x00044000011e7983 */ /* 0x000ee20000100a00 */
[----:B------:R-:W1:Y:S03]  /*37170*/  LDC R9, c[0x0][0x3a0] ;  /* 0x0000e800ff097b82 */ /* 0x000e660000000800 */
[----:B------:R1:W-:Y:S04]  /*37180*/  LDGSTS.E [R82+0x12200], desc[UR16][R22.64], !P4 ;  /* 0x1220000016527fae */ /* 0x0003e8000e1a1010 */
[----:B------:R-:W3:Y:S01]  /*37190*/  LDL.64 R24, [R1+0x438] ;  /* 0x0004380001187983 */ /* 0x000ee20000100a00 */
[----:B------:R-:W-:Y:S01]  /*371a0*/  ISETP.GE.U32.AND P4, PT, R4, 0x7ffffcb5, PT ;  /* 0x7ffffcb50400780c */ /* 0x000fe20003f86070 */
[----:B------:R-:W1:Y:S02]  /*371b0*/  LDC R7, c[0x0][0x3a0] ;  /* 0x0000e800ff077b82 */ /* 0x000e640000000800 */
[----:B------:R1:W-:Y:S04]  /*371c0*/  LDGSTS.E [R82+0x12400], desc[UR16][R20.64], !P3 ;  /* 0x1240000014527fae */ /* 0x0003e8000d9a1010 */
[----:B------:R-:W3:Y:S04]  /*371d0*/  LDL.64 R22, [R1+0x448] ;  /* 0x0004480001167983 */ /* 0x000ee80000100a00 */
[----:B------:R1:W-:Y:S04]  /*371e0*/  LDGSTS.E [R82+0x12600], desc[UR16][R28.64], !P3 ;  /* 0x126000001c527fae */ /* 0x0003e8000d9a1010 */
[----:B------:R-:W3:Y:S04]  /*371f0*/  LDL.64 R20, [R1+0x450] ;  /* 0x0004500001147983 */ /* 0x000ee80000100a00 */
[----:B------:R-:W3:Y:S04]  /*37200*/  LDL.64 R28, [R1+0x460] ;  /* 0x00046000011c7983 */ /* 0x000ee80000100a00 */
[----:B------:R1:W-:Y:S04]  /*37210*/  LDGSTS.E [R82+0x12800], desc[UR16][R26.64], !P0 ;  /* 0x128000001a527fae */ /* 0x0003e8000c1a1010 */
[----:B------:R-:W3:Y:S04]  /*37220*/  LDL.64 R26, [R1+0x470] ;  /* 0x00047000011a7983 */ /* 0x000ee80000100a00 */
[----:B--2---:R2:W-:Y:S04]  /*37230*/  LDGSTS.E [R82+0x12a00], desc[UR16][R18.64], !P0 ;  /* 0x12a0000012527fae */ /* 0x0045e8000c1a1010 */
[----:B----4-:R2:W-:Y:S04]  /*37240*/  LDGSTS.E [R82+0x12c00], desc[UR16][R16.64], !P4 ;  /* 0x12c0000010527fae */ /* 0x0105e8000e1a1010 */
[----:B------:R-:W4:Y:S04]  /*37250*/  LDL.64 R18, [R1+0x468] ;  /* 0x0004680001127983 */ /* 0x000f280000100a00 */
[----:B------:R-:W2:Y:S01]  /*37260*/  LDL.64 R16, [R1+0x478] ;  /* 0x0004780001107983 */ /* 0x000ea20000100a00 */
[----:B------:R-:W-:-:S02]  /*37270*/  IADD3 R4, PT, PT, R8, -0x2cd, RZ ;  /* 0xfffffd3308047810 */ /* 0x000fc40007ffe0ff */
[----:B------:R-:W-:Y:S01]  /*37280*/  ISETP.GE.U32.AND P3, PT, R5, 0x7ffffcb3, PT ;  /* 0x7ffffcb30500780c */ /* 0x000fe20003f66070 */
[----:B------:R-:W2:Y:S01]  /*37290*/  LDC R8, c[0x0][0x3a0] ;  /* 0x0000e800ff087b82 */ /* 0x000ea20000000800 */
[----:B------:R-:W-:Y:S01]  /*372a0*/  ISETP.GE.U32.AND P0, PT, R4, 0x7ffffcb4, PT ;  /* 0x7ffffcb40400780c */ /* 0x000fe20003f06070 */
[----:B------:R-:W-:-:S06]  /*372b0*/  VIADD R4, R6, 0xfffffd31 ;  /* 0xfffffd3106047836 */ /* 0x000fcc0000000000 */
[----:B------:R-:W2:Y:S01]  /*372c0*/  LDC R5, c[0x0][0x3a0] ;  /* 0x0000e800ff057b82 */ /* 0x000ea20000000800 */
[----:B---3--:R3:W-:Y:S01]  /*372d0*/  LDGSTS.E [R82+0x12e00], desc[UR16][R14.64], !P4 ;  /* 0x12e000000e527fae */ /* 0x0087e2000e1a1010 */
[----:B------:R-:W-:-:S06]  /*372e0*/  ISETP.GE.U32.AND P4, PT, R4, 0x7ffffcb2, PT ;  /* 0x7ffffcb20400780c */ /* 0x000fcc0003f86070 */
[----:B------:R-:W2:Y:S01]  /*372f0*/  LDC R6, c[0x0][0x3a0] ;  /* 0x0000e800ff067b82 */ /* 0x000ea20000000800 */
[----:B-1----:R-:W-:-:S07]  /*37300*/  IADD3 R4, PT, PT, R12, -0x2d0, RZ ;  /* 0xfffffd300c047810 */ /* 0x002fce0007ffe0ff */
[----:B------:R-:W1:Y:S01]  /*37310*/  LDC R12, c[0x0][0x3a0] ;  /* 0x0000e800ff0c7b82 */ /* 0x000e620000000800 */
[----:B------:R-:W3:Y:S04]  /*37320*/  LDL.64 R14, [R1+0x480] ;  /* 0x00048000010e7983 */ /* 0x000ee80000100a00 */
[----:B------:R1:W-:Y:S04]  /*37330*/  LDGSTS.E [R82+0x13000], desc[UR16][R24.64], !P0 ;  /* 0x1300000018527fae */ /* 0x0003e8000c1a1010 */
[----:B------:R1:W-:Y:S01]  /*37340*/  LDGSTS.E [R82+0x13200], desc[UR16][R30.64], !P0 ;  /* 0x132000001e527fae */ /* 0x0003e2000c1a1010 */
[----:B------:R-:W-:Y:S01]  /*37350*/  ISETP.GE.U32.AND P0, PT, R4, 0x7ffffcb1, PT ;  /* 0x7ffffcb10400780c */ /* 0x000fe20003f06070 */
[----:B------:R-:W-:-:S02]  /*37360*/  VIADD R4, R11, 0xfffffd2f ;  /* 0xfffffd2f0b047836 */ /* 0x000fc40000000000 */
[----:B------:R1:W-:Y:S01]  /*37370*/  LDGSTS.E [R82+0x13400], desc[UR16][R22.64], !P3 ;  /* 0x1340000016527fae */ /* 0x0003e2000d9a1010 */
[----:B------:R-:W1:Y:S03]  /*37380*/  LDC R11, c[0x0][0x3a0] ;  /* 0x0000e800ff0b7b82 */ /* 0x000e660000000800 */
[----:B------:R-:W3:Y:S04]  /*37390*/  LDL.64 R24, [R1+0x488] ;  /* 0x0004880001187983 */ /* 0x000ee80000100a00 */
        /* <DEDUP_REMOVED lines=11> */
[----:B----4-:R4:W-:Y:S04]  /*37450*/  LDGSTS.E [R82+0x13c00], desc[UR16][R18.64], !P0 ;  /* 0x13c0000012527fae */ /* 0x0109e8000c1a1010 */
[----:B------:R4:W-:Y:S04]  /*37460*/  LDGSTS.E [R82+0x13e00], desc[UR16][R26.64], !P0 ;  /* 0x13e000001a527fae */ /* 0x0009e8000c1a1010 */
[----:B--2---:R4:W-:Y:S04]  /*37470*/  LDGSTS.E [R82+0x14000], desc[UR16][R16.64], !P3 ;  /* 0x1400000010527fae */ /* 0x0049e8000d9a1010 */
[----:B------:R-:W2:Y:S01]  /*37480*/  LDL.64 R18, [R1+0x4b0] ;  /* 0x0004b00001127983 */ /* 0x000ea20000100a00 */
[----:B------:R-:W-:-:S03]  /*37490*/  ISETP.GE.U32.AND P4, PT, R4, 0x7ffffcaf, PT ;  /* 0x7ffffcaf0400780c */ /* 0x000fc60003f86070 */
[----:B------:R-:W4:Y:S04]  /*374a0*/  LDL.64 R26, [R1+0x4c0] ;  /* 0x0004c000011a7983 */ /* 0x000f280000100a00 */
[----:B------:R-:W4:Y:S01]  /*374b0*/  LDL.64 R16, [R1+0x4b8] ;  /* 0x0004b80001107983 */ /* 0x000f220000100a00 */
[----:B------:R-:W-:-:S04]  /*374c0*/  IADD3 R4, PT, PT, R5, -0x2d3, RZ ;  /* 0xfffffd2d05047810 */ /* 0x000fc80007ffe0ff */
[----:B------:R-:W-:Y:S01]  /*374d0*/  ISETP.GE.U32.AND P0, PT, R4, 0x7ffffcae, PT ;  /* 0x7ffffcae0400780c */ /* 0x000fe20003f06070 */
[----:B------:R-:W-:Y:S01]  /*374e0*/  VIADD R4, R9, 0xfffffd2c ;  /* 0xfffffd2c09047836 */ /* 0x000fe20000000000 */
[----:B---3--:R3:W-:Y:S04]  /*374f0*/  LDGSTS.E [R82+0x14200], desc[UR16][R14.64], !P3 ;  /* 0x142000000e527fae */ /* 0x0087e8000d9a1010 */
[----:B------:R-:W-:Y:S01]  /*37500*/  ISETP.GE.U32.AND P3, PT, R4, 0x7ffffcad, PT ;  /* 0x7ffffcad0400780c */ /* 0x000fe20003f66070 */
[----:B------:R-:W-:Y:S01]  /*37510*/  VIADD R4, R8, 0xfffffd2b ;  /* 0xfffffd2b08047836 */ /* 0x000fe20000000000 */
[----:B------:R-:W-:Y:S01]  /*37520*/  IADD3 R5, PT, PT, R7, -0x2d6, RZ ;  /* 0xfffffd2a07057810 */ /* 0x000fe20007ffe0ff */
[----:B------:R-:W1:Y:S01]  /*37530*/  LDC R9, c[0x0][0x3a0] ;  /* 0x0000e800ff097b82 */ /* 0x000e620000000800 */
[----:B------:R-:W3:Y:S07]  /*37540*/  LDL.64 R14, [R1+0x4c8] ;  /* 0x0004c800010e7983 */ /* 0x000eee0000100a00 */
[----:B------:R-:W1:Y:S01]  /*37550*/  LDC R8, c[0x0][0x3a0] ;  /* 0x0000e800ff087b82 */ /* 0x000e620000000800 */
[----:B------:R1:W-:Y:S04]  /*37560*/  LDGSTS.E [R82+0x14400], desc[UR16][R24.64], !P4 ;  /* 0x1440000018527fae */ /* 0x0003e8000e1a1010 */
[----:B------:R1:W-:Y:S03]  /*37570*/  LDGSTS.E [R82+0x14600], desc[UR16][R30.64], !P4 ;  /* 0x146000001e527fae */ /* 0x0003e6000e1a1010 */
[----:B------:R-:W1:Y:S01]  /*37580*/  LDC R7, c[0x0][0x3a0] ;  /* 0x0000e800ff077b82 */ /* 0x000e620000000800 */
[----:B------:R1:W-:Y:S04]  /*37590*/  LDGSTS.E [R82+0x14800], desc[UR16][R22.64], !P0 ;  /* 0x1480000016527fae */ /* 0x0003e8000c1a1010 */
[----:B------:R-:W3:Y:S04]  /*375a0*/  LDL.64 R24, [R1+0x4d0] ;  /* 0x0004d00001187983 */ /* 0x000ee80000100a00 */
[----:B------:R-:W3:Y:S04]  /*375b0*/  LDL.64 R30, [R1+0x4f0] ;  /* 0x0004f000011e7983 */ /* 0x000ee80000100a00 */
[----:B------:R-:W3:Y:S04]  /*375c0*/  LDL.64 R22, [R1+0x4e0] ;  /* 0x0004e00001167983 */ /* 0x000ee80000100a00 */
[----:B------:R1:W-:Y:S01]  /*375d0*/  LDGSTS.E [R82+0x14a00], desc[UR16][R20.64], !P0 ;  /* 0x14a0000014527fae */ /* 0x0003e2000c1a1010 */
[----:B------:R-:W-:-:S03]  /*375e0*/  ISETP.GE.U32.AND P0, PT, R4, 0x7ffffcac, PT ;  /* 0x7ffffcac0400780c */ /* 0x000fc60003f06070 */
[----:B------:R1:W-:Y:S04]  /*375f0*/  LDGSTS.E [R82+0x14c00], desc[UR16][R28.64], !P3 ;  /* 0x14c000001c527fae */ /* 0x0003e8000d9a1010 */
[----:B------:R-:W3:Y:S04]  /*37600*/  LDL.64 R20, [R1+0x4e8] ;  /* 0x0004e80001147983 */ /* 0x000ee80000100a00 */
[----:B------:R-:W3:Y:S04]  /*37610*/  LDL.64 R28, [R1+0x4f8] ;  /* 0x0004f800011c7983 */ /* 0x000ee80000100a00 */
[----:B--2---:R2:W-:Y:S04]  /*37620*/  LDGSTS.E [R82+0x14e00], desc[UR16][R18.64], !P3 ;  /* 0x14e0000012527fae */ /* 0x0045e8000d9a1010 */
[----:B----4-:R2:W-:Y:S04]  /*37630*/  LDGSTS.E [R82+0x15000], desc[UR16][R16.64], !P0 ;  /* 0x1500000010527fae */ /* 0x0105e8000c1a1010 */
[----:B------:R-:W4:Y:S01]  /*37640*/  LDL.64 R18, [R1+0x500] ;  /* 0x0005000001127983 */ /* 0x000f220000100a00 */
[----:B------:R-:W-:Y:S01]  /*37650*/  ISETP.GE.U32.AND P4, PT, R5, 0x7ffffcab, PT ;  /* 0x7ffffcab0500780c */ /* 0x000fe20003f86070 */
[----:B------:R-:W-:Y:S01]  /*37660*/  VIADD R4, R6, 0xfffffd29 ;  /* 0xfffffd2906047836 */ /* 0x000fe20000000000 */
[----:B------:R-:W2:Y:S01]  /*37670*/  LDC R5, c[0x0][0x3a0] ;  /* 0x0000e800ff057b82 */ /* 0x000ea20000000800 */
[----:B------:R2:W-:Y:S04]  /*37680*/  LDGSTS.E [R82+0x15200], desc[UR16][R26.64], !P0 ;  /* 0x152000001a527fae */ /* 0x0005e8000c1a1010 */
[----:B------:R-:W2:Y:S01]  /*37690*/  LDL.64 R16, [R1+0x508] ;  /* 0x0005080001107983 */ /* 0x000ea20000100a00 */
[----:B------:R-:W-:Y:S01]  /*376a0*/  ISETP.GE.U32.AND P3, PT, R4, 0x7ffffcaa, PT ;  /* 0x7ffffcaa0400780c */ /* 0x000fe20003f66070 */
[----:B-1----:R-:W-:Y:S01]  /*376b0*/  VIADD R4, R12, 0xfffffd28 ;  /* 0xfffffd280c047836 */ /* 0x002fe20000000000 */
[----:B------:R-:W1:Y:S01]  /*376c0*/  LDC R6, c[0x0][0x3a0] ;  /* 0x0000e800ff067b82 */ /* 0x000e620000000800 */
[----:B------:R-:W2:Y:S03]  /*376d0*/  LDL.64 R26, [R1+0x510] ;  /* 0x00051000011a7983 */ /* 0x000ea60000100a00 */
[----:B------:R-:W-:-:S02]  /*376e0*/  ISETP.GE.U32.AND P0, PT, R4, 0x7ffffca9, PT ;  /* 0x7ffffca90400780c */ /* 0x000fc40003f06070 */
[----:B------:R-:W-:Y:S02]  /*376f0*/  IADD3 R4, PT, PT, R11, -0x2d9, RZ ;  /* 0xfffffd270b047810 */ /* 0x000fe40007ffe0ff */
[----:B------:R-:W1:Y:S01]  /*37700*/  LDC R12, c[0x0][0x3a0] ;  /* 0x0000e800ff0c7b82 */ /* 0x000e620000000800 */
[----:B---3--:R3:W-:Y:S07]  /*37710*/  LDGSTS.E [R82+0x15400], desc[UR16][R14.64], !P4 ;  /* 0x154000000e527fae */ /* 0x0087ee000e1a1010 */
[----:B------:R-:W1:Y:S01]  /*37720*/  LDC R11, c[0x0][0x3a0] ;  /* 0x0000e800ff0b7b82 */ /* 0x000e620000000800 */
[----:B------:R-:W3:Y:S04]  /*37730*/  LDL.64 R14, [R1+0x518] ;  /* 0x00051800010e7983 */ /* 0x000ee80000100a00 */
[----:B------:R1:W-:Y:S01]  /*37740*/  LDGSTS.E [R82+0x15600], desc[UR16][R24.64], !P4 ;  /* 0x1560000018527fae */ /* 0x0003e2000e1a1010 */
[----:B------:R-:W-:Y:S01]  /*37750*/  ISETP.GE.U32.AND P4, PT, R4, 0x7ffffca8, PT ;  /* 0x7ffffca80400780c */ /* 0x000fe20003f86070 */
[----:B------:R-:W-:-:S02]  /*37760*/  VIADD R4, R10, 0xfffffd26 ;  /* 0xfffffd260a047836 */ /* 0x000fc40000000000 */
[----:B------:R1:W-:Y:S01]  /*37770*/  LDGSTS.E [R82+0x15800], desc[UR16][R32.64], !P3 ;  /* 0x1580000020527fae */ /* 0x0003e2000d9a1010 */
[----:B------:R-:W1:Y:S03]  /*37780*/  LDC R10, c[0x0][0x3a0] ;  /* 0x0000e800ff0a7b82 */ /* 0x000e660000000800 */
[----:B------:R1:W-:Y:S04]  /*37790*/  LDGSTS.E [R82+0x15a00], desc[UR16][R22.64], !P3 ;  /* 0x15a0000016527fae */ /* 0x0003e8000d9a1010 */
[----:B------:R-:W3:Y:S01]  /*377a0*/  LDL.64 R24, [R1+0x520] ;  /* 0x0005200001187983 */ /* 0x000ee20000100a00 */
[----:B------:R-:W-:-:S03]  /*377b0*/  ISETP.GE.U32.AND P3, PT, R4, 0x7ffffca7, PT ;  /* 0x7ffffca70400780c */ /* 0x000fc60003f66070 */
[----:B------:R-:W3:Y:S04]  /*377c0*/  LDL.64 R32, [R1+0x568] ;  /* 0x0005680001207983 */ /* 0x000ee80000100a00 */
[----:B------:R-:W3:Y:S04]  /*377d0*/  LDL.64 R22, [R1+0x528] ;  /* 0x0005280001167983 */ /* 0x000ee80000100a00 */
[----:B------:R1:W-:Y:S04]  /*377e0*/  LDGSTS.E [R82+0x15c00], desc[UR16][R20.64], !P0 ;  /* 0x15c0000014527fae */ /* 0x0003e8000c1a1010 */
[----:B------:R1:W-:Y:S04]  /*377f0*/  LDGSTS.E [R82+0x15e00], desc[UR16][R30.64], !P0 ;  /* 0x15e000001e527fae */ /* 0x0003e8000c1a1010 */
[----:B------:R1:W-:Y:S04]  /*37800*/  LDGSTS.E [R82+0x16000], desc[UR16][R28.64], !P4 ;  /* 0x160000001c527fae */ /* 0x0003e8000e1a1010 */
[----:B------:R-:W3:Y:S04]  /*37810*/  LDL.64 R20, [R1+0x530] ;  /* 0x0005300001147983 */ /* 0x000ee80000100a00 */
[----:B------:R-:W3:Y:S04]  /*37820*/  LDL.64 R30, [R1+0x538] ;  /* 0x00053800011e7983 */ /* 0x000ee80000100a00 */
[----:B------:R-:W3:Y:S04]  /*37830*/  LDL.64 R28, [R1+0x540] ;  /* 0x00054000011c7983 */ /* 0x000ee80000100a00 */
[----:B----4-:R4:W-:Y:S04]  /*37840*/  LDGSTS.E [R82+0x16200], desc[UR16][R18.64], !P4 ;  /* 0x1620000012527fae */ /* 0x0109e8000e1a1010 */
[----:B--2---:R4:W-:Y:S04]  /*37850*/  LDGSTS.E [R82+0x16400], desc[UR16][R16.64], !P3 ;  /* 0x1640000010527fae */ /* 0x0049e8000d9a1010 */
[----:B------:R-:W2:Y:S01]  /*37860*/  LDL.64 R18, [R1+0x548] ;  /* 0x0005480001127983 */ /* 0x000ea20000100a00 */
[----:B------:R-:W-:-:S03]  /*37870*/  VIADD R4, R5, 0xfffffd25 ;  /* 0xfffffd2505047836 */ /* 0x000fc60000000000 */
[----:B------:R4:W-:Y:S04]  /*37880*/  LDGSTS.E [R82+0x16600], desc[UR16][R26.64], !P3 ;  /* 0x166000001a527fae */ /* 0x0009e8000d9a1010 */
[----:B------:R-:W4:Y:S01]  /*37890*/  LDL.64 R16, [R1+0x550] ;  /* 0x0005500001107983 */ /* 0x000f220000100a00 */
[----:B------:R-:W-:Y:S02]  /*378a0*/  ISETP.GE.U32.AND P0, PT, R4, 0x7ffffca6, PT ;  /* 0x7ffffca60400780c */ /* 0x000fe40003f06070 */
[----:B------:R-:W-:Y:S01]  /*378b0*/  IADD3 R4, PT, PT, R9, -0x2dc, RZ ;  /* 0xfffffd2409047810 */ /* 0x000fe20007ffe0ff */
[----:B------:R-:W-:Y:S01]  /*378c0*/  VIADD R5, R7, 0xfffffd22 ;  /* 0xfffffd2207057836 */ /* 0x000fe20000000000 */
[----:B------:R-:W1:Y:S02]  /*378d0*/  LDC R9, c[0x0][0x3a0] ;  /* 0x0000e800ff097b82 */ /* 0x000e640000000800 */
[----:B------:R-:W-:Y:S01]  /*378e0*/  ISETP.GE.U32.AND P4, PT, R4, 0x7ffffca5, PT ;  /* 0x7ffffca50400780c */ /* 0x000fe20003f86070 */
[----:B------:R-:W-:Y:S01]  /*378f0*/  VIADD R4, R8, 0xfffffd23 ;  /* 0xfffffd2308047836 */ /* 0x000fe20000000000 */
[----:B------:R-:W4:Y:S05]  /*37900*/  LDL.64 R26, [R1+0x578] ;  /* 0x00057800011a7983 */ /* 0x000f2a0000100a00 */
[----:B---3--:R3:W-:Y:S01]  /*37910*/  LDGSTS.E [R82+0x16800], desc[UR16][R14.64], !P0 ;  /* 0x168000000e527fae */ /* 0x0087e2000c1a1010 */
[----:B------:R-:W-:Y:S01]  /*37920*/  ISETP.GE.U32.AND P3, PT, R5, 0x7ffffca3, PT ;  /* 0x7ffffca30500780c */ /* 0x000fe20003f66070 */
[----:B------:R-:W1:Y:S08]  /*37930*/  LDC R8, c[0x0][0x3a0] ;  /* 0x0000e800ff087b82 */ /* 0x000e700000000800 */
[----:B------:R-:W1:Y:S01]  /*37940*/  LDC R5, c[0x0][0x3a0] ;  /* 0x0000e800ff057b82 */ /* 0x000e620000000800 */
[----:B------:R-:W3:Y:S04]  /*37950*/  LDL.64 R14, [R1+0x570] ;  /* 0x00057000010e7983 */ /* 0x000ee80000100a00 */
[----:B------:R1:W-:Y:S01]  /*37960*/  LDGSTS.E [R82+0x16a00], desc[UR16][R24.64], !P0 ;  /* 0x16a0000018527fae */ /* 0x0003e2000c1a1010 */
[----:B------:R-:W-:-:S02]  /*37970*/  ISETP.GE.U32.AND P0, PT, R4, 0x7ffffca4, PT ;  /* 0x7ffffca40400780c */ /* 0x000fc40003f06070 */
[----:B------:R-:W1:Y:S01]  /*37980*/  LDC R7, c[0x0][0x3a0] ;  /* 0x0000e800ff077b82 */ /* 0x000e620000000800 */
[----:B------:R1:W-:Y:S04]  /*37990*/  LDGSTS.E [R82+0x16c00], desc[UR16][R22.64], !P4 ;  /* 0x16c0000016527fae */ /* 0x0003e8000e1a1010 */
        /* <DEDUP_REMOVED lines=8> */
[----:B--2---:R2:W-:Y:S04]  /*37a20*/  LDGSTS.E [R82+0x17400], desc[UR16][R18.64], !P3 ;  /* 0x1740000012527fae */ /* 0x0045e8000d9a1010 */
[----:B----4-:R2:W-:Y:S04]  /*37a30*/  LDGSTS.E [R82+0x17600], desc[UR16][R16.64], !P3 ;  /* 0x1760000010527fae */ /* 0x0105e8000d9a1010 */
[----:B------:R-:W4:Y:S04]  /*37a40*/  LDL.64 R18, [R1+0x5a8] ;  /* 0x0005a80001127983 */ /* 0x000f280000100a00 */
[----:B------:R-:W2:Y:S01]  /*37a50*/  LDL.64 R16, [R1+0x5b0] ;  /* 0x0005b00001107983 */ /* 0x000ea20000100a00 */
[----:B-1----:R-:W-:-:S02]  /*37a60*/  IADD3 R4, PT, PT, R6, -0x2df, RZ ;  /* 0xfffffd2106047810 */ /* 0x002fc40007ffe0ff */
[----:B------:R-:W1:Y:S02]  /*37a70*/  LDC R6, c[0x0][0x3a0] ;  /* 0x0000e800ff067b82 */ /* 0x000e640000000800 */
[----:B------:R-:W-:Y:S01]  /*37a80*/  ISETP.GE.U32.AND P4, PT, R4, 0x7ffffca2, PT ;  /* 0x7ffffca20400780c */ /* 0x000fe20003f86070 */
[----:B------:R-:W-:-:S05]  /*37a90*/  VIADD R4, R12, 0xfffffd20 ;  /* 0xfffffd200c047836 */ /* 0x000fca0000000000 */
[----:B------:R-:W-:Y:S01]  /*37aa0*/  ISETP.GE.U32.AND P0, PT, R4, 0x7ffffca1, PT ;  /* 0x7ffffca10400780c */ /* 0x000fe20003f06070 */
[----:B------:R-:W-:Y:S01]  /*37ab0*/  VIADD R4, R11, 0xfffffd1f ;  /* 0xfffffd1f0b047836 */ /* 0x000fe20000000000 */
[----:B------:R-:W1:Y:S05]  /*37ac0*/  LDC R12, c[0x0][0x3a0] ;  /* 0x0000e800ff0c7b82 */ /* 0x000e6a0000000800 */
[----:B------:R1:W-:Y:S01]  /*37ad0*/  LDGSTS.E [R82+0x17800], desc[UR16][R32.64], !P4 ;  /* 0x1780000020527fae */ /* 0x0003e2000e1a1010 */
[----:B------:R-:W-:Y:S02]  /*37ae0*/  ISETP.GE.U32.AND P3, PT, R4, 0x7ffffca0, PT ;  /* 0x7ffffca00400780c */ /* 0x000fe40003f66070 */
[----:B------:R-:W1:Y:S01]  /*37af0*/  LDC R11, c[0x0][0x3a0] ;  /* 0x0000e800ff0b7b82 */ /* 0x000e620000000800 */
[----:B---3--:R3:W-:Y:S01]  /*37b00*/  LDGSTS.E [R82+0x17a00], desc[UR16][R14.64], !P4 ;  /* 0x17a000000e527fae */ /* 0x0087e2000e1a1010 */
[----:B------:R-:W-:-:S03]  /*37b10*/  IADD3 R4, PT, PT, R10, -0x2e2, RZ ;  /* 0xfffffd1e0a047810 */ /* 0x000fc60007ffe0ff */
[----:B------:R3:W-:Y:S01]  /*37b20*/  LDGSTS.E [R82+0x17c00], desc[UR16][R26.64], !P0 ;  /* 0x17c000001a527fae */ /* 0x0007e2000c1a1010 */
[----:B------:R-:W-:-:S03]  /*37b30*/  ISETP.GE.U32.AND P4, PT, R4, 0x7ffffc9f, PT ;  /* 0x7ffffc9f0400780c */ /* 0x000fc60003f86070 */
[----:B------:R-:W3:Y:S04]  /*37b40*/  LDL.64 R32, [R1+0x5f0] ;  /* 0x0005f00001207983 */ /* 0x000ee80000100a00 */
[----:B------:R-:W3:Y:S01]  /*37b50*/  LDL.64 R14, [R1+0x5b8] ;  /* 0x0005b800010e7983 */ /* 0x000ee20000100a00 */
[----:B------:R-:W-:Y:S01]  /*37b60*/  VIADD R4, R5, 0xfffffd1d ;  /* 0xfffffd1d05047836 */ /* 0x000fe20000000000 */
[----:B------:R-:W1:Y:S02]  /*37b70*/  LDC R10, c[0x0][0x3a0] ;  /* 0x0000e800ff0a7b82 */ /* 0x000e640000000800 */
[----:B------:R-:W3:Y:S04]  /*37b80*/  LDL.64 R26, [R1+0x5c0] ;  /* 0x0005c000011a7983 */ /* 0x000ee80000100a00 */
[----:B------:R1:W-:Y:S01]  /*37b90*/  LDGSTS.E [R82+0x17e00], desc[UR16][R24.64], !P0 ;  /* 0x17e0000018527fae */ /* 0x0003e2000c1a1010 */
[----:B------:R-:W-:-:S03]  /*37ba0*/  ISETP.GE.U32.AND P0, PT, R4, 0x7ffffc9e, PT ;  /* 0x7ffffc9e0400780c */ /* 0x000fc60003f06070 */
[----:B------:R1:W-:Y:S04]  /*37bb0*/  LDGSTS.E [R82+0x18000], desc[UR16][R22.64], !P3 ;  /* 0x1800000016527fae */ /* 0x0003e8000d9a1010 */
[----:B------:R-:W3:Y:S04]  /*37bc0*/  LDL.64 R24, [R1+0x5d0] ;  /* 0x0005d00001187983 */ /* 0x000ee80000100a00 */
[----:B------:R-:W3:Y:S04]  /*37bd0*/  LDL.64 R22, [R1+0x5c8] ;  /* 0x0005c80001167983 */ /* 0x000ee80000100a00 */
[----:B------:R1:W-:Y:S04]  /*37be0*/  LDGSTS.E [R82+0x18200], desc[UR16][R20.64], !P3 ;  /* 0x1820000014527fae */ /* 0x0003e8000d9a1010 */
[----:B------:R1:W-:Y:S04]  /*37bf0*/  LDGSTS.E [R82+0x18400], desc[UR16][R30.64], !P4 ;  /* 0x184000001e527fae */ /* 0x0003e8000e1a1010 */
[----:B------:R1:W-:Y:S04]  /*37c00*/  LDGSTS.E [R82+0x18600], desc[UR16][R28.64], !P4 ;  /* 0x186000001c527fae */ /* 0x0003e8000e1a1010 */
[----:B------:R-:W3:Y:S01]  /*37c10*/  LDL.64 R20, [R1+0x5e0] ;  /* 0x0005e00001147983 */ /* 0x000ee20000100a00 */
[----:B------:R-:W-:-:S02]  /*37c20*/  VIADD R4, R9, 0xfffffd1c ;  /* 0xfffffd1c09047836 */ /* 0x000fc40000000000 */
[----:B------:R-:W-:Y:S01]  /*37c30*/  VIADD R5, R7, 0xfffffd1a ;  /* 0xfffffd1a07057836 */ /* 0x000fe20000000000 */
[----:B------:R-:W3:Y:S01]  /*37c40*/  LDL.64 R30, [R1+0x628] ;  /* 0x00062800011e7983 */ /* 0x000ee20000100a00 */
[----:B------:R-:W1:Y:S03]  /*37c50*/  LDC R9, c[0x0][0x3a0] ;  /* 0x0000e800ff097b82 */ /* 0x000e660000000800 */
[----:B------:R-:W3:Y:S04]  /*37c60*/  LDL.64 R28, [R1+0x5f8] ;  /* 0x0005f800011c7983 */ /* 0x000ee80000100a00 */
[----:B----4-:R4:W-:Y:S01]  /*37c70*/  LDGSTS.E [R82+0x18800], desc[UR16][R18.64], !P0 ;  /* 0x1880000012527fae */ /* 0x0109e2000c1a1010 */
[----:B------:R-:W-:Y:S01]  /*37c80*/  ISETP.GE.U32.AND P3, PT, R4, 0x7ffffc9d, PT ;  /* 0x7ffffc9d0400780c */ /* 0x000fe20003f66070 */
[----:B------:R-:W3:Y:S02]  /*37c90*/  LDC R7, c[0x0][0x3a0] ;  /* 0x0000e800ff077b82 */ /* 0x000ee40000000800 */
[----:B--2---:R4:W-:Y:S04]  /*37ca0*/  LDGSTS.E [R82+0x18a00], desc[UR16][R16.64], !P0 ;  /* 0x18a0000010527fae */ /* 0x0049e8000c1a1010 */
[----:B------:R-:W2:Y:S04]  /*37cb0*/  LDL.64 R18, [R1+0x5e8] ;  /* 0x0005e80001127983 */ /* 0x000ea80000100a00 */
[----:B------:R-:W4:Y:S01]  /*37cc0*/  LDL.64 R16, [R1+0x600] ;  /* 0x0006000001107983 */ /* 0x000f220000100a00 */
[----:B------:R-:W-:-:S02]  /*37cd0*/  IADD3 R4, PT, PT, R8, -0x2e5, RZ ;  /* 0xfffffd1b08047810 */ /* 0x000fc40007ffe0ff */
[----:B------:R-:W-:Y:S01]  /*37ce0*/  ISETP.GE.U32.AND P4, PT, R5, 0x7ffffc9b, PT ;  /* 0x7ffffc9b0500780c */ /* 0x000fe20003f86070 */
[----:B------:R-:W2:Y:S01]  /*37cf0*/  LDC R8, c[0x0][0x3a0] ;  /* 0x0000e800ff087b82 */ /* 0x000ea20000000800 */
[----:B------:R-:W-:Y:S01]  /*37d00*/  ISETP.GE.U32.AND P0, PT, R4, 0x7ffffc9c, PT ;  /* 0x7ffffc9c0400780c */ /* 0x000fe20003f06070 */
[----:B-1----:R-:W-:-:S06]  /*37d10*/  VIADD R4, R6, 0xfffffd19 ;  /* 0xfffffd1906047836 */ /* 0x002fcc0000000000 */
[----:B------:R-:W1:Y:S08]  /*37d20*/  LDC R5, c[0x0][0x3a0] ;  /* 0x0000e800ff057b82 */ /* 0x000e700000000800 */
[----:B------:R-:W1:Y:S01]  /*37d30*/  LDC R6, c[0x0][0x3a0] ;  /* 0x0000e800ff067b82 */ /* 0x000e620000000800 */
[----:B---3--:R3:W-:Y:S04]  /*37d40*/  LDGSTS.E [R82+0x18c00], desc[UR16][R14.64], !P3 ;  /* 0x18c000000e527fae */ /* 0x0087e8000d9a1010 */
[----:B------:R3:W-:Y:S04]  /*37d50*/  LDGSTS.E [R82+0x18e00], desc[UR16][R26.64], !P3 ;  /* 0x18e000001a527fae */ /* 0x0007e8000d9a1010 */
[----:B------:R-:W3:Y:S01]  /*37d60*/  LDL.64 R14, [R1+0x610] ;  /* 0x00061000010e7983 */ /* 0x000ee20000100a00 */
[----:B------:R-:W-:-:S03]  /*37d70*/  ISETP.GE.U32.AND P3, PT, R4, 0x7ffffc9a, PT ;  /* 0x7ffffc9a0400780c */ /* 0x000fc60003f66070 */
[----:B------:R-:W3:Y:S01]  /*37d80*/  LDL.64 R26, [R1+0x608] ;  /* 0x00060800011a7983 */ /* 0x000ee20000100a00 */
[----:B------:R-:W-:Y:S02]  /*37d90*/  IADD3 R4, PT, PT, R12, -0x2e8, RZ ;  /* 0xfffffd180c047810 */ /* 0x000fe40007ffe0ff */
[----:B------:R-:W1:Y:S01]  /*37da0*/  LDC R12, c[0x0][0x3a0] ;  /* 0x0000e800ff0c7b82 */ /* 0x000e620000000800 */
[----:B------:R1:W-:Y:S04]  /*37db0*/  LDGSTS.E [R82+0x19000], desc[UR16][R24.64], !P0 ;  /* 0x1900000018527fae */ /* 0x0003e8000c1a1010 */
[----:B------:R1:W-:Y:S01]  /*37dc0*/  LDGSTS.E [R82+0x19200], desc[UR16][R22.64], !P0 ;  /* 0x1920000016527fae */ /* 0x0003e2000c1a1010 */
[----:B------:R-:W-:-:S03]  /*37dd0*/  ISETP.GE.U32.AND P0, PT, R4, 0x7ffffc99, PT ;  /* 0x7ffffc990400780c */ /* 0x000fc60003f06070 */
[----:B------:R-:W3:Y:S04]  /*37de0*/  LDL.64 R24, [R1+0x618] ;  /* 0x0006180001187983 */ /* 0x000ee80000100a00 */
[----:B------:R-:W3:Y:S04]  /*37df0*/  LDL.64 R22, [R1+0x638] ;  /* 0x0006380001167983 */ /* 0x000ee80000100a00 */
[----:B------:R1:W-:Y:S04]  /*37e00*/  LDGSTS.E [R82+0x19400], desc[UR16][R20.64], !P4 ;  /* 0x1940000014527fae */ /* 0x0003e8000e1a1010 */
[----:B------:R1:W-:Y:S04]  /*37e10*/  LDGSTS.E [R82+0x19600], desc[UR16][R34.64], !P4 ;  /* 0x1960000022527fae */ /* 0x0003e8000e1a1010 */
[----:B------:R1:W-:Y:S04]  /*37e20*/  LDGSTS.E [R82+0x19800], desc[UR16][R32.64], !P3 ;  /* 0x1980000020527fae */ /* 0x0003e8000d9a1010 */
[----:B------:R-:W3:Y:S01]  /*37e30*/  LDL.64 R20, [R1+0x620] ;  /* 0x0006200001147983 */ /* 0x000ee20000100a00 */
[----:B------:R-:W-:-:S02]  /*37e40*/  VIADD R4, R11, 0xfffffd17 ;  /* 0xfffffd170b047836 */ /* 0x000fc40000000000 */
[----:B------:R-:W1:Y:S01]  /*37e50*/  LDC R11, c[0x0][0x3a0] ;  /* 0x0000e800ff0b7b82 */ /* 0x000e620000000800 */
[----:B------:R-:W3:Y:S04]  /*37e60*/  LDL.64 R34, [R1+0x650] ;  /* 0x0006500001227983 */ /* 0x000ee80000100a00 */
[----:B------:R-:W3:Y:S04]  /*37e70*/  LDL.64 R32, [R1+0x660] ;  /* 0x0006600001207983 */ /* 0x000ee80000100a00 */
[----:B--2---:R2:W-:Y:S04]  /*37e80*/  LDGSTS.E [R82+0x19a00], desc[UR16][R18.64], !P3 ;  /* 0x19a0000012527fae */ /* 0x0045e8000d9a1010 */
[----:B----4-:R2:W-:Y:S04]  /*37e90*/  LDGSTS.E [R82+0x19c00], desc[UR16][R16.64], !P0 ;  /* 0x19c0000010527fae */ /* 0x0105e8000c1a1010 */
[----:B------:R-:W4:Y:S01]  /*37ea0*/  LDL.64 R18, [R1+0x648] ;  /* 0x0006480001127983 */ /* 0x000f220000100a00 */
[----:B------:R-:W-:-:S03]  /*37eb0*/  ISETP.GE.U32.AND P4, PT, R4, 0x7ffffc98, PT ;  /* 0x7ffffc980400780c */ /* 0x000fc60003f86070 */
[----:B------:R-:W2:Y:S01]  /*37ec0*/  LDL.64 R16, [R1+0x630] ;  /* 0x0006300001107983 */ /* 0x000ea20000100a00 */
[----:B------:R-:W-:Y:S02]  /*37ed0*/  VIADD R4, R10, 0xfffffd16 ;  /* 0xfffffd160a047836 */ /* 0x000fe40000000000 */
[----:B------:R-:W2:Y:S01]  /*37ee0*/  LDC R10, c[0x0][0x3a0] ;  /* 0x0000e800ff0a7b82 */ /* 0x000ea20000000800 */
[----:B------:R2:W-:Y:S02]  /*37ef0*/  LDGSTS.E [R82+0x19e00], desc[UR16][R28.64], !P0 ;  /* 0x19e000001c527fae */ /* 0x0005e4000c1a1010 */
[----:B------:R-:W-:Y:S02]  /*37f00*/  ISETP.GE.U32.AND P3, PT, R4, 0x7ffffc97, PT ;  /* 0x7ffffc970400780c */ /* 0x000fe40003f66070 */
[----:B-1----:R-:W-:-:S04]  /*37f10*/  IADD3 R4, PT, PT, R5, -0x2eb, RZ ;  /* 0xfffffd1505047810 */ /* 0x002fc80007ffe0ff */
[----:B------:R-:W-:Y:S01]  /*37f20*/  ISETP.GE.U32.AND P0, PT, R4, 0x7ffffc96, PT ;  /* 0x7ffffc960400780c */ /* 0x000fe20003f06070 */
[----:B------:R-:W2:Y:S04]  /*37f30*/  LDL.64 R28, [R1+0x640] ;  /* 0x00064000011c7983 */ /* 0x000ea80000100a00 */
[----:B---3--:R1:W-:Y:S01]  /*37f40*/  LDGSTS.E [R82+0x1a000], desc[UR16][R14.64], !P4 ;  /* 0x1a0000000e527fae */ /* 0x0083e2000e1a1010 */
[----:B------:R-:W-:Y:S01]  /*37f50*/  VIADD R4, R9, 0xfffffd14 ;  /* 0xfffffd1409047836 */ /* 0x000fe20000000000 */
[----:B------:R-:W-:Y:S01]  /*37f60*/  IADD3 R5, PT, PT, R7, -0x2ee, RZ ;  /* 0xfffffd1207057810 */ /* 0x000fe20007ffe0ff */
[----:B------:R-:W3:Y:S01]  /*37f70*/  LDC R9, c[0x0][0x3a0] ;  /* 0x0000e800ff097b82 */ /* 0x000ee20000000800 */
[----:B------:R1:W-:Y:S04]  /*37f80*/  LDGSTS.E [R82+0x1a200], desc[UR16][R26.64], !P4 ;  /* 0x1a2000001a527fae */ /* 0x0003e8000e1a1010 */
[----:B------:R-:W3:Y:S03]  /*37f90*/  LDL.64 R14, [R1+0x658] ;  /* 0x00065800010e7983 */ /* 0x000ee60000100a00 */
        /* <DEDUP_REMOVED lines=8> */
[----:B------:R1:W-:Y:S04]  /*38020*/  LDGSTS.E [R82+0x1aa00], desc[UR16][R20.64], !P0 ;  /* 0x1aa0000014527fae */ /* 0x0003e8000c1a1010 */
[----:B------:R-:W3:Y:S04]  /*38030*/  LDL.64 R22, [R1+0x690] ;  /* 0x0006900001167983 */ /* 0x000ee80000100a00 */
[----:B------:R-:W3:Y:S04]  /*38040*/  LDL.64 R20, [R1+0x668] ;  /* 0x0006680001147983 */ /* 0x000ee80000100a00 */
[----:B----4-:R4:W-:Y:S04]  /*38050*/  LDGSTS.E [R82+0x1ac00], desc[UR16][R18.64], !P4 ;  /* 0x1ac0000012527fae */ /* 0x0109e8000e1a1010 */
[----:B--2---:R4:W-:Y:S04]  /*38060*/  LDGSTS.E [R82+0x1ae00], desc[UR16][R16.64], !P4 ;  /* 0x1ae0000010527fae */ /* 0x0049e8000e1a1010 */
[----:B------:R-:W2:Y:S04]  /*38070*/  LDL.64 R18, [R1+0x6a0] ;  /* 0x0006a00001127983 */ /* 0x000ea80000100a00 */
[----:B------:R-:W4:Y:S01]  /*38080*/  LDL.64 R16, [R1+0x6c0] ;  /* 0x0006c00001107983 */ /* 0x000f220000100a00 */
[----:B------:R-:W-:Y:S01]  /*38090*/  VIADD R4, R8, 0xfffffd13 ;  /* 0xfffffd1308047836 */ /* 0x000fe20000000000 */
[----:B------:R-:W-:Y:S01]  /*380a0*/  ISETP.GE.U32.AND P0, PT, R5, 0x7ffffc93, PT ;  /* 0x7ffffc930500780c */ /* 0x000fe20003f06070 */
[----:B------:R-:W1:Y:S03]  /*380b0*/  LDC R8, c[0x0][0x3a0] ;  /* 0x0000e800ff087b82 */ /* 0x000e660000000800 */
[----:B------:R-:W-:Y:S01]  /*380c0*/  ISETP.GE.U32.AND P3, PT, R4, 0x7ffffc94, PT ;  /* 0x7ffffc940400780c */ /* 0x000fe20003f66070 */
[----:B------:R-:W-:-:S04]  /*380d0*/  VIADD R4, R6, 0xfffffd11 ;  /* 0xfffffd1106047836 */ /* 0x000fc80000000000 */
[----:B------:R-:W1:Y:S01]  /*380e0*/  LDC R5, c[0x0][0x3a0] ;  /* 0x0000e800ff057b82 */ /* 0x000e620000000800 */
[----:B------:R-:W-:Y:S01]  /*380f0*/  ISETP.GE.U32.AND P4, PT, R4, 0x7ffffc92, PT ;  /* 0x7ffffc920400780c */ /* 0x000fe20003f86070 */
[----:B------:R-:W-:-:S06]  /*38100*/  VIADD R4, R12, 0xfffffd10 ;  /* 0xfffffd100c047836 */ /* 0x000fcc0000000000 */
[----:B------:R-:W1:Y:S01]  /*38110*/  LDC R6, c[0x0][0x3a0] ;  /* 0x0000e800ff067b82 */ /* 0x000e620000000800 */
[----:B---3--:R3:W-:Y:S04]  /*38120*/  LDGSTS.E [R82+0x1b000], desc[UR16][R14.64], !P3 ;  /* 0x1b0000000e527fae */ /* 0x0087e8000d9a1010 */
[----:B------:R3:W-:Y:S01]  /*38130*/  LDGSTS.E [R82+0x1b200], desc[UR16][R28.64], !P3 ;  /* 0x1b2000001c527fae */ /* 0x0007e2000d9a1010 */
[----:B------:R-:W-:Y:S02]  /*38140*/  ISETP.GE.U32.AND P3, PT, R4, 0x7ffffc91, PT ;  /* 0x7ffffc910400780c */ /* 0x000fe40003f66070 */
[----:B------:R-:W-:Y:S01]  /*38150*/  IADD3 R4, PT, PT, R11, -0x2f1, RZ ;  /* 0xfffffd0f0b047810 */ /* 0x000fe20007ffe0ff */
[----:B------:R3:W-:Y:S01]  /*38160*/  LDGSTS.E [R82+0x1b400], desc[UR16][R26.64], !P0 ;  /* 0x1b4000001a527fae */ /* 0x0007e2000c1a1010 */
[----:B------:R-:W1:Y:S03]  /*38170*/  LDC R11, c[0x0][0x3a0] ;  /* 0x0000e800ff0b7b82 */ /* 0x000e660000000800 */
[----:B------:R-:W3:Y:S04]  /*38180*/  LDL.64 R14, [R1+0x688] ;  /* 0x00068800010e7983 */ /* 0x000ee80000100a00 */
[----:B------:R1:W-:Y:S01]  /*38190*/  LDGSTS.E [R82+0x1b600], desc[UR16][R34.64], !P0 ;  /* 0x1b60000022527fae */ /* 0x0003e2000c1a1010 */
[----:B------:R-:W-:Y:S01]  /*381a0*/  ISETP.GE.U32.AND P0, PT, R4, 0x7ffffc90, PT ;  /* 0x7ffffc900400780c */ /* 0x000fe20003f06070 */
[----:B------:R-:W-:-:S02]  /*381b0*/  VIADD R4, R10, 0xfffffd0e ;  /* 0xfffffd0e0a047836 */ /* 0x000fc40000000000 */
[----:B------:R-:W3:Y:S01]  /*381c0*/  LDL.64 R28, [R1+0x6c8] ;  /* 0x0006c800011c7983 */ /* 0x000ee20000100a00 */
[----:B------:R-:W1:Y:S03]  /*381d0*/  LDC R10, c[0x0][0x3a0] ;  /* 0x0000e800ff0a7b82 */ /* 0x000e660000000800 */
[----:B------:R1:W-:Y:S04]  /*381e0*/  LDGSTS.E [R82+0x1b800], desc[UR16][R24.64], !P4 ;  /* 0x1b80000018527fae */ /* 0x0003e8000e1a1010 */
[----:B------:R1:W-:Y:S01]  /*381f0*/  LDGSTS.E [R82+0x1ba00], desc[UR16][R32.64], !P4 ;  /* 0x1ba0000020527fae */ /* 0x0003e2000e1a1010 */
[----:B------:R-:W-:-:S03]  /*38200*/  ISETP.GE.U32.AND P4, PT, R4, 0x7ffffc8f, PT ;  /* 0x7ffffc8f0400780c */ /* 0x000fc60003f86070 */
[----:B------:R-:W3:Y:S04]  /*38210*/  LDL.64 R26, [R1+0x698] ;  /* 0x00069800011a7983 */ /* 0x000ee80000100a00 */
[----:B------:R-:W3:Y:S04]  /*38220*/  LDL.64 R24, [R1+0x6d8] ;  /* 0x0006d80001187983 */ /* 0x000ee80000100a00 */
[----:B------:R1:W-:Y:S04]  /*38230*/  LDGSTS.E [R82+0x1bc00], desc[UR16][R22.64], !P3 ;  /* 0x1bc0000016527fae */ /* 0x0003e8000d9a1010 */
[----:B------:R1:W-:Y:S04]  /*38240*/  LDGSTS.E [R82+0x1be00], desc[UR16][R20.64], !P3 ;  /* 0x1be0000014527fae */ /* 0x0003e8000d9a1010 */
[----:B------:R-:W3:Y:S04]  /*38250*/  LDL.64 R34, [R1+0x6f8] ;  /* 0x0006f80001227983 */ /* 0x000ee80000100a00 */
[----:B------:R-:W3:Y:S04]  /*38260*/  LDL.64 R22, [R1+0x6a8] ;  /* 0x0006a80001167983 */ /* 0x000ee80000100a00 */
[----:B------:R-:W3:Y:S04]  /*38270*/  LDL.64 R20, [R1+0x6e0] ;  /* 0x0006e00001147983 */ /* 0x000ee80000100a00 */
[----:B------:R-:W3:Y:S04]  /*38280*/  LDL.64 R32, [R1+0x6e8] ;  /* 0x0006e80001207983 */ /* 0x000ee80000100a00 */
[----:B--2---:R2:W-:Y:S04]  /*38290*/  LDGSTS.E [R82+0x1c000], desc[UR16][R18.64], !P0 ;  /* 0x1c00000012527fae */ /* 0x0045e8000c1a1010 */
[----:B------:R2:W-:Y:S04]  /*382a0*/  LDGSTS.E [R82+0x1c200], desc[UR16][R30.64], !P0 ;  /* 0x1c2000001e527fae */ /* 0x0005e8000c1a1010 */
[----:B----4-:R2:W-:Y:S04]  /*382b0*/  LDGSTS.E [R82+0x1c400], desc[UR16][R16.64], !P4 ;  /* 0x1c40000010527fae */ /* 0x0105e8000e1a1010 */
[----:B------:R-:W4:Y:S01]  /*382c0*/  LDL.64 R18, [R1+0x6b0] ;  /* 0x0006b00001127983 */ /* 0x000f220000100a00 */
[----:B-1----:R-:W-:-:S03]  /*382d0*/  VIADD R4, R5, 0xfffffd0d ;  /* 0xfffffd0d05047836 */ /* 0x002fc60000000000 */
[----:B------:R-:W2:Y:S04]  /*382e0*/  LDL.64 R30, [R1+0x718] ;  /* 0x00071800011e7983 */ /* 0x000ea80000100a00 */
[----:B------:R-:W2:Y:S01]  /*382f0*/  LDL.64 R16, [R1+0x700] ;  /* 0x0007000001107983 */ /* 0x000ea20000100a00 */
[----:B------:R-:W-:Y:S02]  /*38300*/  ISETP.GE.U32.AND P3, PT, R4, 0x7ffffc8e, PT ;  /* 0x7ffffc8e0400780c */ /* 0x000fe40003f66070 */
[----:B------:R-:W-:Y:S01]  /*38310*/  IADD3 R4, PT, PT, R9, -0x2f4, RZ ;  /* 0xfffffd0c09047810 */ /* 0x000fe20007ffe0ff */
[----:B------:R-:W-:Y:S01]  /*38320*/  VIADD R5, R7, 0xfffffd0a ;  /* 0xfffffd0a07057836 */ /* 0x000fe20000000000 */
[----:B------:R-:W1:Y:S02]  /*38330*/  LDC R9, c[0x0][0x3a0] ;  /* 0x0000e800ff097b82 */ /* 0x000e640000000800 */
[----:B------:R-:W-:Y:S01]  /*38340*/  ISETP.GE.U32.AND P0, PT, R4, 0x7ffffc8d, PT ;  /* 0x7ffffc8d0400780c */ /* 0x000fe20003f06070 */
[----:B------:R-:W-:-:S05]  /*38350*/  VIADD R4, R8, 0xfffffd0b ;  /* 0xfffffd0b08047836 */ /* 0x000fca0000000000 */
[----:B------:R-:W1:Y:S01]  /*38360*/  LDC R8, c[0x0][0x3a0] ;  /* 0x0000e800ff087b82 */ /* 0x000e620000000800 */
[----:B------:R-:W-:Y:S02]  /*38370*/  ISETP.GE.AND P5, PT, R83, R13, PT ;  /* 0x0000000d5300720c */ /* 0x000fe40003fa6270 */
[----:B------:R-:W2:Y:S05]  /*38380*/  LDL.64 R12, [R1+0x1108] ;  /* 0x00110800010c7983 */ /* 0x000eaa0000100a00 */
[----:B------:R-:W1:Y:S01]  /*38390*/  LDC R7, c[0x0][0x3a0] ;  /* 0x0000e800ff077b82 */ /* 0x000e620000000800 */
[----:B---3--:R3:W-:Y:S01]  /*383a0*/  LDGSTS.E [R82+0x1c600], desc[UR16][R14.64], !P4 ;  /* 0x1c6000000e527fae */ /* 0x0087e2000e1a1010 */
[----:B------:R-:W-:-:S03]  /*383b0*/  ISETP.GE.U32.AND P4, PT, R4, 0x7ffffc8c, PT ;  /* 0x7ffffc8c0400780c */ /* 0x000fc60003f86070 */
[----:B------:R3:W-:Y:S04]  /*383c0*/  LDGSTS.E [R82+0x1c800], desc[UR16][R28.64], !P3 ;  /* 0x1c8000001c527fae */ /* 0x0007e8000d9a1010 */
[----:B------:R-:W3:Y:S04]  /*383d0*/  LDL.64 R14, [R1+0x708] ;  /* 0x00070800010e7983 */ /* 0x000ee80000100a00 */
[----:B------:R1:W-:Y:S01]  /*383e0*/  LDGSTS.E [R82+0x1ca00], desc[UR16][R26.64], !P3 ;  /* 0x1ca000001a527fae */ /* 0x0003e2000d9a1010 */
[----:B------:R-:W-:Y:S02]  /*383f0*/  ISETP.GE.U32.AND P3, PT, R5, 0x7ffffc8b, PT ;  /* 0x7ffffc8b0500780c */ /* 0x000fe40003f66070 */
[----:B------:R-:W-:Y:S01]  /*38400*/  IADD3 R4, PT, PT, R6, -0x2f7, RZ ;  /* 0xfffffd0906047810 */ /* 0x000fe20007ffe0ff */
[----:B------:R-:W3:Y:S01]  /*38410*/  LDL.64 R28, [R1+0x6f0] ;  /* 0x0006f000011c7983 */ /* 0x000ee20000100a00 */
[----:B------:R-:W1:Y:S03]  /*38420*/  LDC R6, c[0x0][0x3a0] ;  /* 0x0000e800ff067b82 */ /* 0x000e660000000800 */
[----:B------:R1:W-:Y:S04]  /*38430*/  LDGSTS.E [R82+0x1cc00], desc[UR16][R24.64], !P0 ;  /* 0x1cc0000018527fae */ /* 0x0003e8000c1a1010 */
[----:B------:R-:W3:Y:S01]  /*38440*/  LDL.64 R26, [R1+0x728] ;  /* 0x00072800011a7983 */ /* 0x000ee20000100a00 */
[----:B------:R-:W1:Y:S03]  /*38450*/  LDC R5, c[0x0][0x3a0] ;  /* 0x0000e800ff057b82 */ /* 0x000e660000000800 */
[----:B------:R1:W-:Y:S04]  /*38460*/  LDGSTS.E [R82+0x1ce00], desc[UR16][R22.64], !P0 ;  /* 0x1ce0000016527fae */ /* 0x0003e8000c1a1010 */
[----:B------:R-:W3:Y:S04]  /*38470*/  LDL.64 R24, [R1+0x710] ;  /* 0x0007100001187983 */ /* 0x000ee80000100a00 */
[----:B------:R1:W-:Y:S04]  /*38480*/  LDGSTS.E [R82+0x1d000], desc[UR16][R20.64], !P4 ;  /* 0x1d00000014527fae */ /* 0x0003e8000e1a1010 */
[----:B------:R-:W3:Y:S04]  /*38490*/  LDL.64 R22, [R1+0x730] ;  /* 0x0007300001167983 */ /* 0x000ee80000100a00 */
[----:B------:R-:W3:Y:S04]  /*384a0*/  LDL.64 R20, [R1+0x720] ;  /* 0x0007200001147983 */ /* 0x000ee80000100a00 */
[----:B----4-:R4:W-:Y:S04]  /*384b0*/  LDGSTS.E [R82+0x1d200], desc[UR16][R18.64], !P4 ;  /* 0x1d20000012527fae */ /* 0x0109e8000e1a1010 */
[----:B--2---:R4:W-:Y:S04]  /*384c0*/  LDGSTS.E [R82+0x1d400], desc[UR16][R16.64], !P3 ;  /* 0x1d40000010527fae */ /* 0x0049e8000d9a1010 */
[----:B------:R-:W2:Y:S01]  /*384d0*/  LDL.64 R18, [R1+0x740] ;  /* 0x0007400001127983 */ /* 0x000ea20000100a00 */
[----:B------:R-:W-:-:S03]  /*384e0*/  ISETP.GE.U32.AND P0, PT, R4, 0x7ffffc8a, PT ;  /* 0x7ffffc8a0400780c */ /* 0x000fc60003f06070 */
[----:B------:R-:W4:Y:S01]  /*384f0*/  LDL.64 R16, [R1+0x738] ;  /* 0x0007380001107983 */ /* 0x000f220000100a00 */
[----:B------:R-:W-:-:S03]  /*38500*/  VIADD R4, R11, 0xfffffd08 ;  /* 0xfffffd080b047836 */ /* 0x000fc60000000000 */
[----:B------:R2:W-:Y:S02]  /*38510*/  LDGSTS.E [R82+0x1d600], desc[UR16][R38.64], !P3 ;  /* 0x1d60000026527fae */ /* 0x0005e4000d9a1010 */
[----:B------:R-:W-:Y:S01]  /*38520*/  ISETP.GE.U32.AND P4, PT, R4, 0x7ffffc89, PT ;  /* 0x7ffffc890400780c */ /* 0x000fe20003f86070 */
[----:B------:R-:W-:Y:S02]  /*38530*/  VIADD R4, R10, 0xfffffd07 ;  /* 0xfffffd070a047836 */ /* 0x000fe40000000000 */
[----:B------:R-:W4:Y:S03]  /*38540*/  LDL.64 R10, [R1+0xed8] ;  /* 0x000ed800010a7983 */ /* 0x000f260000100a00 */
[----:B------:R-:W-:Y:S02]  /*38550*/  ISETP.GE.U32.AND P3, PT, R4, 0x7ffffc88, PT ;  /* 0x7ffffc880400780c */ /* 0x000fe40003f66070 */
[----:B-1----:R-:W-:-:S02]  /*38560*/  IADD3 R4, PT, PT, R9, -0x2fa, RZ ;  /* 0xfffffd0609047810 */ /* 0x002fc40007ffe0ff */
[----:B------:R-:W1:Y:S01]  /*38570*/  LDC R9, c[0x0][0x3a0] ;  /* 0x0000e800ff097b82 */ /* 0x000e620000000800 */
[----:B------:R-:W4:Y:S04]  /*38580*/  LDL.64 R38, [R1+0x10f8] ;  /* 0x0010f80001267983 */ /* 0x000f280000100a00 */
[----:B---3--:R3:W-:Y:S04]  /*38590*/  LDGSTS.E [R82+0x1d800], desc[UR16][R14.64], !P0 ;  /* 0x1d8000000e527fae */ /* 0x0087e8000c1a1010 */
[----:B------:R3:W-:Y:S01]  /*385a0*/  LDGSTS.E [R82+0x1da00], desc[UR16][R36.64], !P0 ;  /* 0x1da0000024527fae */ /* 0x0007e2000c1a1010 */
[----:B------:R-:W-:Y:S01]  /*385b0*/  ISETP.GE.U32.AND P0, PT, R4, 0x7ffffc87, PT ;  /* 0x7ffffc870400780c */ /* 0x000fe20003f06070 */
[----:B------:R-:W-:-:S02]  /*385c0*/  VIADD R4, R6, 0xfffffd05 ;  /* 0xfffffd0506047836 */ /* 0x000fc40000000000 */
[----:B------:R3:W-:Y:S01]  /*385d0*/  LDGSTS.E [R82+0x1dc00], desc[UR16][R34.64], !P4 ;  /* 0x1dc0000022527fae */ /* 0x0007e2000e1a1010 */
[----:B------:R-:W1:Y:S03]  /*385e0*/  LDC R6, c[0x0][0x3a0] ;  /* 0x0000e800ff067b82 */ /* 0x000e660000000800 */
[----:B------:R3:W-:Y:S01]  /*385f0*/  LDGSTS.E [R82+0x1de00], desc[UR16][R32.64], !P4 ;  /* 0x1de0000020527fae */ /* 0x0007e2000e1a1010 */
[----:B------:R-:W-:Y:S01]  /*38600*/  ISETP.GE.U32.AND P4, PT, R4, 0x7ffffc86, PT ;  /* 0x7ffffc860400780c */ /* 0x000fe20003f86070 */
[----:B------:R-:W-:Y:S02]  /*38610*/  VIADD R4, R5, 0xfffffd04 ;  /* 0xfffffd0405047836 */ /* 0x000fe40000000000 */
[----:B------:R-:W3:Y:S04]  /*38620*/  LDL.64 R14, [R1+0x750] ;  /* 0x00075000010e7983 */ /* 0x000ee80000100a00 */
[----:B------:R1:W-:Y:S04]  /*38630*/  LDGSTS.E [R82+0x1e000], desc[UR16][R30.64], !P3 ;  /* 0x1e0000001e527fae */ /* 0x0003e8000d9a1010 */
[----:B------:R1:W-:Y:S01]  /*38640*/  LDGSTS.E [R82+0x1e200], desc[UR16][R28.64], !P3 ;  /* 0x1e2000001c527fae */ /* 0x0003e2000d9a1010 */
[----:B------:R-:W-:Y:S01]  /*38650*/  ISETP.GE.U32.AND P3, PT, R4, 0x7ffffc85, PT ;  /* 0x7ffffc850400780c */ /* 0x000fe20003f66070 */
[----:B------:R-:W-:-:S02]  /*38660*/  VIADD R4, R8, 0xfffffd03 ;  /* 0xfffffd0308047836 */ /* 0x000fc40000000000 */
[----:B------:R1:W-:Y:S04]  /*38670*/  LDGSTS.E [R82+0x1e400], desc[UR16][R26.64], !P0 ;  /* 0x1e4000001a527fae */ /* 0x0003e8000c1a1010 */
[----:B------:R1:W-:Y:S02]  /*38680*/  LDGSTS.E [R82+0x1e600], desc[UR16][R24.64], !P0 ;  /* 0x1e60000018527fae */ /* 0x0003e4000c1a1010 */
[----:B-1----:R-:W-:Y:S02]  /*38690*/  VIADD R2, R6, 0xfffffd00 ;  /* 0xfffffd0006027836 */ /* 0x002fe40000000000 */
[----:B------:R-:W-:Y:S01]  /*386a0*/  VIADD R5, R7, 0xfffffd02 ;  /* 0xfffffd0207057836 */ /* 0x000fe20000000000 */
[----:B------:R-:W3:Y:S04]  /*386b0*/  LDL.64 R28, [R1+0x1150] ;  /* 0x00115000011c7983 */ /* 0x000ee80000100a00 */
[----:B------:R1:W-:Y:S04]  /*386c0*/  LDGSTS.E [R82+0x1e800], desc[UR16][R22.64], !P4 ;  /* 0x1e80000016527fae */ /* 0x0003e8000e1a1010 */
[----:B------:R-:W3:Y:S04]  /*386d0*/  LDL.64 R26, [R1+0x1148] ;  /* 0x00114800011a7983 */ /* 0x000ee80000100a00 */
[----:B------:R1:W-:Y:S01]  /*386e0*/  LDGSTS.E [R82+0x1ea00], desc[UR16][R20.64], !P4 ;  /* 0x1ea0000014527fae */ /* 0x0003e2000e1a1010 */
[----:B------:R-:W-:-:S02]  /*386f0*/  ISETP.GE.U32.AND P4, PT, R4, 0x7ffffc84, PT ;  /* 0x7ffffc840400780c */ /* 0x000fc40003f86070 */
[----:B------:R-:W-:Y:S01]  /*38700*/  IADD3 R4, PT, PT, R9, -0x2ff, RZ ;  /* 0xfffffd0109047810 */ /* 0x000fe20007ffe0ff */
[----:B------:R-:W3:Y:S01]  /*38710*/  LDL.64 R24, [R1+0x1138] ;  /* 0x0011380001187983 */ /* 0x000ee20000100a00 */
[----:B------:R-:W-:-:S03]  /*38720*/  ISETP.GE.U32.AND P0, PT, R5, 0x7ffffc83, PT ;  /* 0x7ffffc830500780c */ /* 0x000fc60003f06070 */
        /* <DEDUP_REMOVED lines=9> */
[----:B----4-:R1:W-:Y:S01]  /*387c0*/  LDGSTS.E [R82+0x1ee00], desc[UR16][R16.64], !P3 ;  /* 0x1ee0000010527fae */ /* 0x0103e2000d9a1010 */
[----:B------:R-:W-:-:S02]  /*387d0*/  ISETP.GE.U32.AND P3, PT, R4, 0x7ffffc82, PT ;  /* 0x7ffffc820400780c */ /* 0x000fc40003f66070 */
[----:B------:R-:W-:Y:S01]  /*387e0*/  SEL R4, RZ, 0x4, P5 ;  /* 0x00000004ff047807 */ /* 0x000fe20002800000 */
[----:B------:R-:W2:Y:S01]  /*387f0*/  LDL.64 R18, [R1+0x10d8] ;  /* 0x0010d80001127983 */ /* 0x000ea20000100a00 */
[----:B------:R-:W-:-:S04]  /*38800*/  ISETP.GT.AND P5, PT, R252, 0x2ff, PT ;  /* 0x000002fffc00780c */ /* 0x000fc80003fa4270 */
[----:B------:R-:W-:Y:S02]  /*38810*/  SEL R4, R4, RZ, P5 ;  /* 0x000000ff04047207 */ /* 0x000fe40002800000 */
[----:B------:R-:W-:Y:S01]  /*38820*/  ISETP.GE.U32.AND P5, PT, R2, 0x7ffffc81, PT ;  /* 0x7ffffc810200780c */ /* 0x000fe20003fa6070 */
[----:B------:R-:W4:Y:S04]  /*38830*/  LDL.64 R16, [R1+0x10a8] ;  /* 0x0010a80001107983 */ /* 0x000f280000100a00 */
[----:B------:R-:W2:Y:S04]  /*38840*/  LDL.64 R2, [R1+0xf90] ;  /* 0x000f900001027983 */ /* 0x000ea80000100a00 */
[----:B---3--:R1:W-:Y:S04]  /*38850*/  LDGSTS.E [R82+0x1f000], desc[UR16][R14.64], !P4 ;  /* 0x1f0000000e527fae */ /* 0x0083e8000e1a1010 */
[----:B------:R1:W-:Y:S01]  /*38860*/  LDGSTS.E [R82+0x1f200], desc[UR16][R250.64], !P4 ;  /* 0x1f200000fa527fae */ /* 0x0003e2000e1a1010 */
[----:B------:R-:W-:-:S03]  /*38870*/  ISETP.NE.U32.AND P4, PT, R4, RZ, PT ;  /* 0x000000ff0400720c */ /* 0x000fc60003f85070 */
[----:B------:R1:W-:Y:S04]  /*38880*/  LDGSTS.E [R82+0x1f400], desc[UR16][R196.64], !P0 ;  /* 0x1f400000c4527fae */ /* 0x0003e8000c1a1010 */
[----:B------:R1:W-:Y:S04]  /*38890*/  LDGSTS.E [R82+0x1f600], desc[UR16][R248.64], !P0 ;  /* 0x1f600000f8527fae */ /* 0x0003e8000c1a1010 */
[----:B------:R-:W3:Y:S04]  /*388a0*/  LDL.64 R250, [R1+0x10e0] ;  /* 0x0010e00001fa7983 */ /* 0x000ee80000100a00 */
[----:B------:R1:W-:Y:S04]  /*388b0*/  LDGSTS.E [R82+0x1f800], desc[UR16][R246.64], !P3 ;  /* 0x1f800000f6527fae */ /* 0x0003e8000d9a1010 */
[----:B------:R1:W-:Y:S04]  /*388c0*/  LDGSTS.E [R82+0x1fa00], desc[UR16][R244.64], !P3 ;  /* 0x1fa00000f4527fae */ /* 0x0003e8000d9a1010 */
[----:B------:R-:W4:Y:S04]  /*388d0*/  LDL.64 R248, [R1+0xbf8] ;  /* 0x000bf80001f87983 */ /* 0x000f280000100a00 */
[----:B------:R1:W-:Y:S04]  /*388e0*/  LDGSTS.E [R82+0x1fc00], desc[UR16][R242.64], !P5 ;  /* 0x1fc00000f2527fae */ /* 0x0003e8000e9a1010 */
[----:B------:R1:W-:Y:S04]  /*388f0*/  LDGSTS.E [R82+0x1fe00], desc[UR16][R240.64], !P5 ;  /* 0x1fe00000f0527fae */ /* 0x0003e8000e9a1010 */
[----:B------:R-:W4:Y:S04]  /*38900*/  LDL.64 R246, [R1+0xc78] ;  /* 0x000c780001f67983 */ /* 0x000f280000100a00 */
[----:B------:R-:W4:Y:S04]  /*38910*/  LDL.64 R244, [R1+0xd00] ;  /* 0x000d000001f47983 */ /* 0x000f280000100a00 */
[----:B------:R-:W0:Y:S04]  /*38920*/  LDGDEPBAR ;  /* 0x00000000000079af */ /* 0x000e280000000000 */
[----:B------:R-:W4:Y:S04]  /*38930*/  LDL.64 R242, [R1+0xd88] ;  /* 0x000d880001f27983 */ /* 0x000f280000100a00 */
[----:B------:R1:W-:Y:S04]  /*38940*/  LDGSTS.E [R91+-0x10000], desc[UR16][R92.64], P4 ;  /* 0xf00000005c5b7fae */ /* 0x0003e8000a1a1010 */
[----:B------:R-:W4:Y:S04]  /*38950*/  LDL.64 R240, [R1+0xe10] ;  /* 0x000e100001f07983 */ /* 0x000f280000100a00 */
[----:B------:R1:W-:Y:S04]  /*38960*/  LDGSTS.E [R91+-0xfc00], desc[UR16][R238.64], P4 ;  /* 0xf0400000ee5b7fae */ /* 0x0003e8000a1a1010 */
[----:B------:R1:W-:Y:S04]  /*38970*/  LDGSTS.E [R91+-0xf800], desc[UR16][R236.64], P4 ;  /* 0xf0800000ec5b7fae */ /* 0x0003e8000a1a1010 */
[----:B------:R-:W4:Y:S04]  /*38980*/  LDL.64 R92, [R1+0xf18] ;  /* 0x000f1800015c7983 */ /* 0x000f280000100a00 */
[----:B------:R-:W4:Y:S04]  /*38990*/  LDL.64 R238, [R1+0xe90] ;  /* 0x000e900001ee7983 */ /* 0x000f280000100a00 */
[----:B------:R1:W-:Y:S04]  /*389a0*/  LDGSTS.E [R91+-0xf400], desc[UR16][R234.64], P4 ;  /* 0xf0c00000ea5b7fae */ /* 0x0003e8000a1a1010 */
[----:B------:R-:W4:Y:S04]  /*389b0*/  LDL.64 R236, [R1+0xf98] ;  /* 0x000f980001ec7983 */ /* 0x000f280000100a00 */
[----:B------:R1:W-:Y:S04]  /*389c0*/  LDGSTS.E [R91+-0xf000], desc[UR16][R232.64], P4 ;  /* 0xf1000000e85b7fae */ /* 0x0003e8000a1a1010 */
[----:B------:R-:W4:Y:S04]  /*389d0*/  LDL.64 R234, [R1+0x1010] ;  /* 0x0010100001ea7983 */ /* 0x000f280000100a00 */
[----:B------:R1:W-:Y:S04]  /*389e0*/  LDGSTS.E [R91+-0xec00], desc[UR16][R68.64], P4 ;  /* 0xf1400000445b7fae */ /* 0x0003e8000a1a1010 */
[----:B------:R-:W4:Y:S04]  /*389f0*/  LDL.64 R232, [R1+0x1048] ;  /* 0x0010480001e87983 */ /* 0x000f280000100a00 */
[----:B------:R-:W4:Y:S04]  /*38a00*/  LDL.64 R4, [R1+0xd40] ;  /* 0x000d400001047983 */ /* 0x000f280000100a00 */
[----:B------:R-:W4:Y:S04]  /*38a10*/  LDL.64 R68, [R1+0xb70] ;  /* 0x000b700001447983 */ /* 0x000f280000100a00 */
[----:B------:R-:W4:Y:S04]  /*38a20*/  LDL.64 R196, [R1+0xe48] ;  /* 0x000e480001c47983 */ /* 0x000f280000100a00 */
[----:B------:R-:W4:Y:S04]  /*38a30*/  LDL.64 R14, [R1+0xb90] ;  /* 0x000b9000010e7983 */ /* 0x000f280000100a00 */
[----:B--2---:R1:W-:Y:S04]  /*38a40*/  LDGSTS.E [R91+-0xe800], desc[UR16][R2.64], P4 ;  /* 0xf1800000025b7fae */ /* 0x0043e8000a1a1010 */
[----:B------:R1:W-:Y:S04]  /*38a50*/  LDGSTS.E [R91+-0xe400], desc[UR16][R230.64], P4 ;  /* 0xf1c00000e65b7fae */ /* 0x0003e8000a1a1010 */
[----:B------:R1:W-:Y:S04]  /*38a60*/  LDGSTS.E [R91+-0xe000], desc[UR16][R228.64], P4 ;  /* 0xf2000000e45b7fae */ /* 0x0003e8000a1a1010 */
[----:B------:R1:W-:Y:S04]  /*38a70*/  LDGSTS.E [R91+-0xdc00], desc[UR16][R80.64], P4 ;  /* 0xf2400000505b7fae */ /* 0x0003e8000a1a1010 */
[----:B------:R-:W2:Y:S04]  /*38a80*/  LDL.64 R230, [R1+0x1080] ;  /* 0x0010800001e67983 */ /* 0x000ea80000100a00 */
[----:B------:R-:W2:Y:S04]  /*38a90*/  LDL.64 R228, [R1+0x10b8] ;  /* 0x0010b80001e47983 */ /* 0x000ea80000100a00 */
[----:B------:R1:W-:Y:S04]  /*38aa0*/  LDGSTS.E [R91+-0xd800], desc[UR16][R198.64], P4 ;  /* 0xf2800000c65b7fae */ /* 0x0003e8000a1a1010 */
[----:B------:R-:W2:Y:S04]  /*38ab0*/  LDL.64 R2, [R1+0xfa8] ;  /* 0x000fa80001027983 */ /* 0x000ea80000100a00 */
[----:B------:R-:W2:Y:S04]  /*38ac0*/  LDL.64 R80, [R1+0x1018] ;  /* 0x0010180001507983 */ /* 0x000ea80000100a00 */
[----:B------:R-:W2:Y:S04]  /*38ad0*/  LDL.64 R198, [R1+0xbc0] ;  /* 0x000bc00001c67983 */ /* 0x000ea80000100a00 */
[----:B---3--:R1:W-:Y:S04]  /*38ae0*/  LDGSTS.E [R91+-0xd400], desc[UR16][R250.64], P4 ;  /* 0xf2c00000fa5b7fae */ /* 0x0083e8000a1a1010 */
[----:B------:R1:W-:Y:S04]  /*38af0*/  LDGSTS.E [R91+-0xd000], desc[UR16][R12.64], P4 ;  /* 0xf30000000c5b7fae */ /* 0x0003e8000a1a1010 */
[----:B------:R1:W-:Y:S04]  /*38b00*/  LDGSTS.E [R91+-0xcc00], desc[UR16][R60.64], P4 ;  /* 0xf34000003c5b7fae */ /* 0x0003e8000a1a1010 */
[----:B------:R1:W-:Y:S04]  /*38b10*/  LDGSTS.E [R91+-0xc800], desc[UR16][R44.64], P4 ;  /* 0xf38000002c5b7fae */ /* 0x0003e8000a1a1010 */
[----:B------:R1:W-:Y:S04]  /*38b20*/  LDGSTS.E [R91+-0xc400], desc[UR16][R28.64], P4 ;  /* 0xf3c000001c5b7fae */ /* 0x0003e8000a1a1010 */
[----:B----4-:R1:W-:Y:S04]  /*38b30*/  LDGSTS.E [R90+-0xff80], desc[UR16][R248.64], P4 ;  /* 0xf0080000f85a7fae */ /* 0x0103e8000a1a1010 */
[----:B------:R-:W3:Y:S04]  /*38b40*/  LDL.64 R250, [R1+0xc08] ;  /* 0x000c080001fa7983 */ /* 0x000ee80000100a00 */
[----:B------:R1:W-:Y:S04]  /*38b50*/  LDGSTS.E [R90+-0xfb80], desc[UR16][R246.64], P4 ;  /* 0xf0480000f65a7fae */ /* 0x0003e8000a1a1010 */
[----:B------:R-:W4:Y:S04]  /*38b60*/  LDL.64 R248, [R1+0xc88] ;  /* 0x000c880001f87983 */ /* 0x000f280000100a00 */
        /* <DEDUP_REMOVED lines=11> */
[----:B------:R1:W-:Y:S04]  /*38c20*/  LDGSTS.E [R90+-0xdf80], desc[UR16][R234.64], P4 ;  /* 0xf2080000ea5a7fae */ /* 0x0003e8000a1a1010 */
[----:B------:R1:W-:Y:S04]  /*38c30*/  LDGSTS.E [R90+-0xdb80], desc[UR16][R232.64], P4 ;  /* 0xf2480000e85a7fae */ /* 0x0003e8000a1a1010 */
[----:B------:R-:W4:Y:S04]  /*38c40*/  LDL.64 R236, [R1+0x1050] ;  /* 0x0010500001ec7983 */ /* 0x000f280000100a00 */
[----:B------:R-:W4:Y:S04]  /*38c50*/  LDL.64 R234, [R1+0x1088] ;  /* 0x0010880001ea7983 */ /* 0x000f280000100a00 */
[----:B------:R-:W4:Y:S04]  /*38c60*/  LDL.64 R232, [R1+0xb98] ;  /* 0x000b980001e87983 */ /* 0x000f280000100a00 */
[----:B------:R-:W4:Y:S04]  /*38c70*/  LDL.64 R92, [R1+0xc98] ;  /* 0x000c9800015c7983 */ /* 0x000f280000100a00 */
[----:B--2---:R1:W-:Y:S04]  /*38c80*/  LDGSTS.E [R90+-0xd780], desc[UR16][R230.64], P4 ;  /* 0xf2880000e65a7fae */ /* 0x0043e8000a1a1010 */
[----:B------:R1:W-:Y:S04]  /*38c90*/  LDGSTS.E [R90+-0xd380], desc[UR16][R228.64], P4 ;  /* 0xf2c80000e45a7fae */ /* 0x0003e8000a1a1010 */
[----:B------:R1:W-:Y:S04]  /*38ca0*/  LDGSTS.E [R90+-0xcf80], desc[UR16][R226.64], P4 ;  /* 0xf3080000e25a7fae */ /* 0x0003e8000a1a1010 */
[----:B------:R-:W2:Y:S04]  /*38cb0*/  LDL.64 R230, [R1+0xbc8] ;  /* 0x000bc80001e67983 */ /* 0x000ea80000100a00 */
[----:B------:R-:W2:Y:S04]  /*38cc0*/  LDL.64 R228, [R1+0xc10] ;  /* 0x000c100001e47983 */ /* 0x000ea80000100a00 */
[----:B------:R1:W-:Y:S04]  /*38cd0*/  LDGSTS.E [R90+-0xcb80], desc[UR16][R58.64], P4 ;  /* 0xf34800003a5a7fae */ /* 0x0003e8000a1a1010 */
[----:B------:R1:W-:Y:S04]  /*38ce0*/  LDGSTS.E [R90+-0xc780], desc[UR16][R42.64], P4 ;  /* 0xf38800002a5a7fae */ /* 0x0003e8000a1a1010 */
[----:B------:R1:W-:Y:S04]  /*38cf0*/  LDGSTS.E [R90+-0xc380], desc[UR16][R26.64], P4 ;  /* 0xf3c800001a5a7fae */ /* 0x0003e8000a1a1010 */
[----:B------:R1:W-:Y:S04]  /*38d00*/  LDGSTS.E [R89+-0xff00], desc[UR16][R198.64], P4 ;  /* 0xf0100000c6597fae */ /* 0x0003e8000a1a1010 */
[----:B------:R-:W2:Y:S04]  /*38d10*/  LDL.64 R90, [R1+0x1028] ;  /* 0x00102800015a7983 */ /* 0x000ea80000100a00 */
[----:B------:R-:W2:Y:S04]  /*38d20*/  LDL.64 R198, [R1+0xd18] ;  /* 0x000d180001c67983 */ /* 0x000ea80000100a00 */
[----:B---3--:R1:W-:Y:S04]  /*38d30*/  LDGSTS.E [R89+-0xfb00], desc[UR16][R250.64], P4 ;  /* 0xf0500000fa597fae */ /* 0x0083e8000a1a1010 */
        /* <DEDUP_REMOVED lines=17> */
[----:B------:R1:W-:Y:S04]  /*38e50*/  LDGSTS.E [R89+-0xcf00], desc[UR16][R224.64], P4 ;  /* 0xf3100000e0597fae */ /* 0x0003e8000a1a1010 */
[----:B------:R1:W-:Y:S04]  /*38e60*/  LDGSTS.E [R89+-0xcb00], desc[UR16][R56.64], P4 ;  /* 0xf350000038597fae */ /* 0x0003e8000a1a1010 */
[----:B------:R1:W-:Y:S04]  /*38e70*/  LDGSTS.E [R89+-0xc700], desc[UR16][R40.64], P4 ;  /* 0xf390000028597fae */ /* 0x0003e8000a1a1010 */
[----:B------:R1:W-:Y:S04]  /*38e80*/  LDGSTS.E [R89+-0xc300], desc[UR16][R24.64], P4 ;  /* 0xf3d0000018597fae */ /* 0x0003e8000a1a1010 */
[----:B------:R-:W4:Y:S04]  /*38e90*/  LDL.64 R236, [R1+0xba0] ;  /* 0x000ba00001ec7983 */ /* 0x000f280000100a00 */
        /* <DEDUP_REMOVED lines=10> */
[----:B------:R-:W2:Y:S04]  /*38f40*/  LDL.64 R92, [R1+0xeb8] ;  /* 0x000eb800015c7983 */ /* 0x000ea80000100a00 */
[----:B------:R1:W-:Y:S04]  /*38f50*/  LDGSTS.E [R88+-0xee80], desc[UR16][R198.64], P4 ;  /* 0xf1180000c6587fae */ /* 0x0003e8000a1a1010 */
        /* <DEDUP_REMOVED lines=45> */
[----:B------:R1:W-:Y:S04]  /*39230*/  LDGSTS.E [R87+-0xc200], desc[UR16][R20.64], P4 ;  /* 0xf3e0000014577fae */ /* 0x0003e8000a1a1010 */
[----:B----4-:R1:W-:Y:S04]  /*39240*/  LDGSTS.E [R86+-0xfd80], desc[UR16][R248.64], P4 ;  /* 0xf0280000f8567fae */ /* 0x0103e8000a1a1010 */
[----:B------:R1:W-:Y:S04]  /*39250*/  LDGSTS.E [R86+-0xf980], desc[UR16][R246.64], P4 ;  /* 0xf0680000f6567fae */ /* 0x0003e8000a1a1010 */
[----:B------:R1:W-:Y:S04]  /*39260*/  LDGSTS.E [R86+-0xf580], desc[UR16][R244.64], P4 ;  /* 0xf0a80000f4567fae */ /* 0x0003e8000a1a1010 */
[----:B------:R1:W-:Y:S04]  /*39270*/  LDGSTS.E [R86+-0xf180], desc[UR16][R242.64], P4 ;  /* 0xf0e80000f2567fae */ /* 0x0003e8000a1a1010 */
[----:B------:R-:W3:Y:S04]  /*39280*/  LDL.64 R250, [R1+0xed0] ;  /* 0x000ed00001fa7983 */ /* 0x000ee80000100a00 */
[----:B------:R-:W4:Y:S04]  /*39290*/  LDL.64 R248, [R1+0x9a0] ;  /* 0x0009a00001f87983 */ /* 0x000f280000100a00 */
[----:B------:R-:W3:Y:S04]  /*392a0*/  LDL.64 R246, [R1+0xa00] ;  /* 0x000a000001f67983 */ /* 0x000ee80000100a00 */
[----:B------:R-:W3:Y:S04]  /*392b0*/  LDL.64 R244, [R1+0xa60] ;  /* 0x000a600001f47983 */ /* 0x000ee80000100a00 */
[----:B------:R1:W-:Y:S04]  /*392c0*/  LDGSTS.E [R86+-0xed80], desc[UR16][R240.64], P4 ;  /* 0xf1280000f0567fae */ /* 0x0003e8000a1a1010 */
[----:B------:R-:W3:Y:S04]  /*392d0*/  LDL.64 R242, [R1+0xb88] ;  /* 0x000b880001f27983 */ /* 0x000ee80000100a00 */
[----:B------:R1:W-:Y:S04]  /*392e0*/  LDGSTS.E [R86+-0xe980], desc[UR16][R238.64], P4 ;  /* 0xf1680000ee567fae */ /* 0x0003e8000a1a1010 */
[----:B------:R-:W3:Y:S04]  /*392f0*/  LDL.64 R240, [R1+0xbb8] ;  /* 0x000bb80001f07983 */ /* 0x000ee80000100a00 */
[----:B------:R-:W3:Y:S04]  /*39300*/  LDL.64 R238, [R1+0xbe8] ;  /* 0x000be80001ee7983 */ /* 0x000ee80000100a00 */
[----:B------:R1:W-:Y:S04]  /*39310*/  LDGSTS.E [R86+-0xe580], desc[UR16][R236.64], P4 ;  /* 0xf1a80000ec567fae */ /* 0x0003e8000a1a1010 */
[----:B------:R1:W-:Y:S04]  /*39320*/  LDGSTS.E [R86+-0xe180], desc[UR16][R234.64], P4 ;  /* 0xf1e80000ea567fae */ /* 0x0003e8000a1a1010 */
[----:B------:R-:W3:Y:S04]  /*39330*/  LDL.64 R236, [R1+0xc40] ;  /* 0x000c400001ec7983 */ /* 0x000ee80000100a00 */
[----:B------:R1:W-:Y:S04]  /*39340*/  LDGSTS.E [R86+-0xdd80], desc[UR16][R232.64], P4 ;  /* 0xf2280000e8567fae */ /* 0x0003e8000a1a1010 */
[----:B------:R-:W3:Y:S04]  /*39350*/  LDL.64 R234, [R1+0xcc8] ;  /* 0x000cc80001ea7983 */ /* 0x000ee80000100a00 */
[----:B------:R-:W3:Y:S04]  /*39360*/  LDL.64 R232, [R1+0xd48] ;  /* 0x000d480001e87983 */ /* 0x000ee80000100a00 */
[----:B--2---:R1:W-:Y:S04]  /*39370*/  LDGSTS.E [R86+-0xd980], desc[UR16][R230.64], P4 ;  /* 0xf2680000e6567fae */ /* 0x0043e8000a1a1010 */
[----:B------:R1:W-:Y:S04]  /*39380*/  LDGSTS.E [R86+-0xd580], desc[UR16][R228.64], P4 ;  /* 0xf2a80000e4567fae */ /* 0x0003e8000a1a1010 */
[----:B------:R1:W-:Y:S04]  /*39390*/  LDGSTS.E [R86+-0xd180], desc[UR16][R6.64], P4 ;  /* 0xf2e8000006567fae */ /* 0x0003e8000a1a1010 */
[----:B------:R1:W-:Y:S04]  /*393a0*/  LDGSTS.E [R86+-0xcd80], desc[UR16][R66.64], P4 ;  /* 0xf328000042567fae */ /* 0x0003e8000a1a1010 */
[----:B------:R1:W-:Y:S04]  /*393b0*/  LDGSTS.E [R86+-0xc980], desc[UR16][R50.64], P4 ;  /* 0xf368000032567fae */ /* 0x0003e8000a1a1010 */
[----:B------:R1:W-:Y:S04]  /*393c0*/  LDGSTS.E [R86+-0xc580], desc[UR16][R34.64], P4 ;  /* 0xf3a8000022567fae */ /* 0x0003e8000a1a1010 */
[----:B------:R1:W-:Y:S04]  /*393d0*/  LDGSTS.E [R86+-0xc180], desc[UR16][R18.64], P4 ;  /* 0xf3e8000012567fae */ /* 0x0003e8000a1a1010 */
[----:B------:R-:W2:Y:S04]  /*393e0*/  LDL.64 R230, [R1+0xdd0] ;  /* 0x000dd00001e67983 */ /* 0x000ea80000100a00 */
[----:B------:R-:W2:Y:S04]  /*393f0*/  LDL.64 R228, [R1+0xe50] ;  /* 0x000e500001e47983 */ /* 0x000ea80000100a00 */
[----:B------:R-:W2:Y:S04]  /*39400*/  LDL.64 R86, [R1+0xc38] ;  /* 0x000c380001567983 */ /* 0x000ea80000100a00 */
[----:B------:R1:W-:Y:S04]  /*39410*/  LDGSTS.E [R85+-0xfd00], desc[UR16][R68.64], P4 ;  /* 0xf030000044557fae */ /* 0x0003e8000a1a1010 */
[----:B------:R1:W-:Y:S04]  /*39420*/  LDGSTS.E [R85+-0xf900], desc[UR16][R198.64], P4 ;  /* 0xf0700000c6557fae */ /* 0x0003e8000a1a1010 */
[----:B------:R1:W-:Y:S04]  /*39430*/  LDGSTS.E [R85+-0xf500], desc[UR16][R92.64], P4 ;  /* 0xf0b000005c557fae */ /* 0x0003e8000a1a1010 */
[----:B------:R1:W5:Y:S04]  /*39440*/  LDL.LU.64 R68, [R1+0x1178] ;  /* 0x0011780001447983 */ /* 0x0003680000300a00 */
[----:B------:R1:W5:Y:S04]  /*39450*/  LDL.LU.64 R198, [R1+0x1170] ;  /* 0x0011700001c67983 */ /* 0x0003680000300a00 */
[----:B------:R1:W5:Y:S04]  /*39460*/  LDL.LU R92, [R1+0x1168] ;  /* 0x00116800015c7983 */ /* 0x0003680000300800 */
[----:B------:R1:W-:Y:S04]  /*39470*/  LDGSTS.E [R85+-0xf100], desc[UR16][R80.64], P4 ;  /* 0xf0f0000050557fae */ /* 0x0003e8000a1a1010 */
[----:B------:R1:W-:Y:S04]  /*39480*/  LDGSTS.E [R85+-0xed00], desc[UR16][R2.64], P4 ;  /* 0xf130000002557fae */ /* 0x0003e8000a1a1010 */
[----:B------:R1:W5:Y:S04]  /*39490*/  LDL.LU.64 R80, [R1+0x1160] ;  /* 0x0011600001507983 */ /* 0x0003680000300a00 */
[----:B------:R1:W5:Y:S01]  /*394a0*/  LDL.LU.64 R2, [R1+0x1158] ;  /* 0x0011580001027983 */ /* 0x0003620000300a00 */
[C---:B------:R-:W-:Y:S01]  /*394b0*/  ISETP.GE.AND P3, PT, R252.reuse, 0x100, PT ;  /* 0x00000100fc00780c */ /* 0x040fe20003f66270 */
[----:B------:R-:W-:Y:S01]  /*394c0*/  UMOV UR4, URZ ;  /* 0x000000ff00047c82 */ /* 0x000fe20008000000 */
[----:B------:R-:W-:Y:S01]  /*394d0*/  ISETP.GE.AND P0, PT, R252, 0x80, PT ;  /* 0x00000080fc00780c */ /* 0x000fe20003f06270 */
[----:B--2---:R1:W-:Y:S04]  /*394e0*/  LDGSTS.E [R85+-0xe900], desc[UR16][R86.64], P4 ;  /* 0xf170000056557fae */ /* 0x0043e8000a1a1010 */
[----:B------:R1:W-:Y:S04]  /*394f0*/  LDGSTS.E [R85+-0xe500], desc[UR16][R88.64], P4 ;  /* 0xf1b0000058557fae */ /* 0x0003e8000a1a1010 */
[----:B------:R1:W-:Y:S04]  /*39500*/  LDGSTS.E [R85+-0xe100], desc[UR16][R4.64], P4 ;  /* 0xf1f0000004557fae */ /* 0x0003e8000a1a1010 */
[----:B------:R1:W-:Y:S04]  /*39510*/  LDGSTS.E [R85+-0xdd00], desc[UR16][R202.64], P4 ;  /* 0xf2300000ca557fae */ /* 0x0003e8000a1a1010 */
[----:B------:R1:W-:Y:S04]  /*39520*/  LDGSTS.E [R85+-0xd900], desc[UR16][R196.64], P4 ;  /* 0xf2700000c4557fae */ /* 0x0003e8000a1a1010 */
        /* <DEDUP_REMOVED lines=22> */
[----:B------:R-:W0:Y:S01]  /*39690*/  LDGDEPBAR ;  /* 0x00000000000079af */ /* 0x000e220000000000 */
[----:B------:R-:W-:Y:S05]  /*396a0*/  @!P3 BRA `(.L_x_9) ;  /* 0x0000016c0038b947 */ /* 0x000fea0003800000 */
[----:B-----5:R-:W-:Y:S01]  /*396b0*/  STL [R1+0xb68], R68 ;  /* 0x000b684401007387 */ /* 0x020fe20000100800 */
[----:B-1----:R-:W-:Y:S01]  /*396c0*/  SHF.R.S32.HI R4, RZ, 0x1f, R252 ;  /* 0x0000001fff047819 */ /* 0x002fe200000114fc */
[----:B------:R-:W-:Y:S01]  /*396d0*/  IMAD.MOV.U32 R84, RZ, RZ, R115 ;  /* 0x000000ffff547224 */ /* 0x000fe200078e0073 */
[----:B------:R-:W-:Y:S01]  /*396e0*/  MOV R86, R144 ;  /* 0x0000009000567202 */ /* 0x000fe20000000f00 */
[----:B------:R-:W-:Y:S01]  /*396f0*/  STL [R1+0xb60], R69 ;  /* 0x000b604501007387 */ /* 0x000fe20000100800 */
[----:B------:R-:W-:Y:S01]  /*39700*/  LEA.HI R4, R4, R252, RZ, 0x7 ;  /* 0x000000fc04047211 */ /* 0x000fe200078f38ff */
[----:B------:R-:W-:Y:S01]  /*39710*/  IMAD.MOV.U32 R85, RZ, RZ, R145 ;  /* 0x000000ffff557224 */ /* 0x000fe200078e0091 */
[----:B------:R-:W-:Y:S01]  /*39720*/  MOV R87, R147 ;  /* 0x0000009300577202 */ /* 0x000fe20000000f00 */
[----:B------:R-:W-:Y:S01]  /*39730*/  STL [R1+0xb64], R70 ;  /* 0x000b644601007387 */ /* 0x000fe20000100800 */
[----:B------:R-:W-:Y:S01]  /*39740*/  IMAD.MOV.U32 R93, RZ, RZ, R146 ;  /* 0x000000ffff5d7224 */ /* 0x000fe200078e0092 */
[----:B------:R-:W-:Y:S01]  /*39750*/  MOV R197, R150 ;  /* 0x0000009600c57202 */ /* 0x000fe20000000f00 */
[----:B------:R-:W-:Y:S01]  /*39760*/  IMAD.MOV.U32 R196, RZ, RZ, R151 ;  /* 0x000000ffffc47224 */ /* 0x000fe200078e0097 */
        /* <DEDUP_REMOVED lines=37> */
[----:B------:R-:W-:-:S03]  /*399c0*/  IMAD.MOV.U32 R251, RZ, RZ, R179 ;  /* 0x000000fffffb7224 */ /* 0x000fc600078e00b3 */
[----:B------:R-:W-:Y:S04]  /*399d0*/  STL [R1+0xb30], R77 ;  /* 0x000b304d01007387 */ /* 0x000fe80000100800 */
[----:B------:R-:W-:Y:S04]  /*399e0*/  STL [R1+0xb34], R120 ;  /* 0x000b347801007387 */ /* 0x000fe80000100800 */
[----:B------:R-:W-:Y:S04]  /*399f0*/  STL [R1+0xb28], R121 ;  /* 0x000b287901007387 */ /* 0x000fe80000100800 */
[----:B------:R-:W-:Y:S04]  /*39a00*/  STL [R1+0xb2c], R78 ;  /* 0x000b2c4e01007387 */ /* 0x000fe80000100800 */
[----:B------:R-:W-:Y:S04]  /*39a10*/  STL [R1+0xb20], R79 ;  /* 0x000b204f01007387 */ /* 0x000fe80000100800 */
[----:B------:R-:W-:Y:S04]  /*39a20*/  STL [R1+0xb24], R122 ;  /* 0x000b247a01007387 */ /* 0x000fe80000100800 */
[----:B------:R-:W-:Y:S04]  /*39a30*/  STL [R1+0xb18], R123 ;  /* 0x000b187b01007387 */ /* 0x000fe80000100800 */
[----:B------:R-:W-:Y:S04]  /*39a40*/  STL [R1+0xb1c], R94 ;  /* 0x000b1c5e01007387 */ /* 0x000fe80000100800 */
[----:B------:R1:W-:Y:S04]  /*39a50*/  STL [R1+0xb10], R95 ;  /* 0x000b105f01007387 */ /* 0x0003e80000100800 */
[----:B------:R-:W-:Y:S04]  /*39a60*/  STL [R1+0xb14], R124 ;  /* 0x000b147c01007387 */ /* 0x000fe80000100800 */
[----:B------:R2:W-:Y:S01]  /*39a70*/  STL [R1+0xb08], R125 ;  /* 0x000b087d01007387 */ /* 0x0005e20000100800 */
[----:B------:R-:W-:Y:S01]  /*39a80*/  SHF.R.S32.HI R4, RZ, 0x7, R4 ;  /* 0x00000007ff047819 */ /* 0x000fe20000011404 */
[----:B-1----:R-:W-:-:S02]  /*39a90*/  IMAD.MOV.U32 R95, RZ, RZ, R148 ;  /* 0x000000ffff5f7224 */ /* 0x002fc400078e0094 */
        /* <DEDUP_REMOVED lines=39> */
[----:B------:R-:W-:Y:S04]  /*39d10*/  STL [R1], R181 ;  /* 0x000000b501007387 */ /* 0x000fe80000100800 */
        /* <DEDUP_REMOVED lines=10> */
[----:B------:R-:W3:Y:S04]  /*39dc0*/  LDL.LU.64 R68, [R1+0x180] ;  /* 0x0001800001447983 */ /* 0x000ee80000300a00 */
[----:B------:R-:W-:Y:S04]  /*39dd0*/  STL [R1+0x34], R192 ;  /* 0x000034c001007387 */ /* 0x000fe80000100800 */
[----:B------:R-:W-:Y:S04]  /*39de0*/  STL [R1+0x30], R193 ;  /* 0x000030c101007387 */ /* 0x000fe80000100800 */
[----:B------:R-:W4:Y:S04]  /*39df0*/  LDL.LU.64 R120, [R1+0x188] ;  /* 0x0001880001787983 */ /* 0x000f280000300a00 */
        /* <DEDUP_REMOVED lines=23> */
[----:B--2---:R-:W2:Y:S04]  /*39f70*/  LDL.LU.64 R124, [R1+0x1c8] ;  /* 0x0001c800017c7983 */ /* 0x004ea80000300a00 */
[----:B------:R-:W-:Y:S04]  /*39f80*/  STL [R1+0x7c], R218 ;  /* 0x00007cda01007387 */ /* 0x000fe80000100800 */
[----:B------:R-:W-:Y:S04]  /*39f90*/  STL [R1+0x78], R219 ;  /* 0x000078db01007387 */ /* 0x000fe80000100800 */
[----:B------:R-:W2:Y:S04]  /*39fa0*/  LDL.LU.64 R70, [R1+0x1d0] ;  /* 0x0001d00001467983 */ /* 0x000ea80000300a00 */
[----:B---3--:R1:W-:Y:S01]  /*39fb0*/  STL [R1+0x84], R68 ;  /* 0x0000844401007387 */ /* 0x0083e20000100800 */
[----:B------:R-:W-:-:S03]  /*39fc0*/  MOV R5, R69 ;  /* 0x0000004500057202 */ /* 0x000fc60000000f00 */
[----:B-1----:R-:W3:Y:S04]  /*39fd0*/  LDL.LU.64 R68, [R1+0x1d8] ;  /* 0x0001d80001447983 */ /* 0x002ee80000300a00 */
[----:B------:R1:W-:Y:S04]  /*39fe0*/  STL [R1+0x80], R5 ;  /* 0x0000800501007387 */ /* 0x0003e80000100800 */
[----:B----4-:R4:W-:Y:S01]  /*39ff0*/  STL [R1+0x8c], R120 ;  /* 0x00008c7801007387 */ /* 0x0109e20000100800 */
[----:B-1----:R-:W-:-:S03]  /*3a000*/  IMAD.MOV.U32 R5, RZ, RZ, R121 ;  /* 0x000000ffff057224 */ /* 0x002fc600078e0079 */
[----:B----4-:R-:W4:Y:S04]  /*3a010*/  LDL.LU.64 R120, [R1+0x1e0] ;  /* 0x0001e00001787983 */ /* 0x010f280000300a00 */
[----:B------:R1:W-:Y:S04]  /*3a020*/  STL [R1+0x88], R5 ;  /* 0x0000880501007387 */ /* 0x0003e80000100800 */
[----:B------:R1:W-:Y:S02]  /*3a030*/  STL [R1+0x94], R122 ;  /* 0x0000947a01007387 */ /* 0x0003e40000100800 */
[----:B-1----:R-:W-:-:S02]  /*3a040*/  IMAD.MOV.U32 R5, RZ, RZ, R123 ;  /* 0x000000ffff057224 */ /* 0x002fc400078e007b */
[----:B------:R-:W4:Y:S04]  /*3a050*/  LDL.LU.64 R122, [R1+0x1e8] ;  /* 0x0001e800017a7983 */ /* 0x000f280000300a00 */
[----:B------:R1:W-:Y:S04]  /*3a060*/  STL [R1+0x90], R5 ;  /* 0x0000900501007387 */ /* 0x0003e80000100800 */
[----:B------:R1:W-:Y:S02]  /*3a070*/  STL [R1+0x9c], R76 ;  /* 0x00009c4c01007387 */ /* 0x0003e40000100800 */
[----:B-1----:R-:W-:-:S02]  /*3a080*/  MOV R5, R77 ;  /* 0x0000004d00057202 */ /* 0x002fc40000000f00 */
[----:B------:R-:W4:Y:S04]  /*3a090*/  LDL.LU.64 R76, [R1+0x1f0] ;  /* 0x0001f000014c7983 */ /* 0x000f280000300a00 */
[----:B------:R1:W-:Y:S04]  /*3a0a0*/  STL [R1+0x98], R5 ;  /* 0x0000980501007387 */ /* 0x0003e80000100800 */
[----:B------:R1:W-:Y:S02]  /*3a0b0*/  STL [R1+0xa4], R118 ;  /* 0x0000a47601007387 */ /* 0x0003e40000100800 */
[----:B-1----:R-:W-:-:S02]  /*3a0c0*/  IMAD.MOV.U32 R5, RZ, RZ, R119 ;  /* 0x000000ffff057224 */ /* 0x002fc400078e0077 */
[----:B------:R-:W4:Y:S04]  /*3a0d0*/  LDL.LU.64 R118, [R1+0x1f8] ;  /* 0x0001f80001767983 */ /* 0x000f280000300a00 */
[----:B------:R1:W-:Y:S04]  /*3a0e0*/  STL [R1+0xa0], R5 ;  /* 0x0000a00501007387 */ /* 0x0003e80000100800 */
[----:B------:R1:W-:Y:S02]  /*3a0f0*/  STL [R1+0xac], R74 ;  /* 0x0000ac4a01007387 */ /* 0x0003e40000100800 */
[----:B-1----:R-:W-:-:S02]  /*3a100*/  IMAD.MOV.U32 R5, RZ, RZ, R75 ;  /* 0x000000ffff057224 */ /* 0x002fc400078e004b */
[----:B------:R-:W4:Y:S04]  /*3a110*/  LDL.LU.64 R74, [R1+0x200] ;  /* 0x00020000014a7983 */ /* 0x000f280000300a00 */
[----:B------:R1:W-:Y:S04]  /*3a120*/  STL [R1+0xa8], R5 ;  /* 0x0000a80501007387 */ /* 0x0003e80000100800 */
[----:B------:R2:W-:Y:S01]  /*3a130*/  STL [R1+0xb4], R78 ;  /* 0x0000b44e01007387 */ /* 0x0005e20000100800 */
[----:B-1----:R-:W-:-:S03]  /*3a140*/  MOV R5, R79 ;  /* 0x0000004f00057202 */ /* 0x002fc60000000f00 */
[----:B--2---:R-:W2:Y:S04]  /*3a150*/  LDL.LU.64 R78, [R1+0x208] ;  /* 0x00020800014e7983 */ /* 0x004ea80000300a00 */
[----:B------:R1:W-:Y:S04]  /*3a160*/  STL [R1+0xb0], R5 ;  /* 0x0000b00501007387 */ /* 0x0003e80000100800 */
[----:B------:R1:W-:Y:S02]  /*3a170*/  STL [R1+0xbc], R116 ;  /* 0x0000bc7401007387 */ /* 0x0003e40000100800 */
[----:B-1----:R-:W-:-:S02]  /*3a180*/  IMAD.MOV.U32 R5, RZ, RZ, R117 ;  /* 0x000000ffff057224 */ /* 0x002fc400078e0075 */
[----:B------:R-:W2:Y:S04]  /*3a190*/  LDL.LU.64 R116, [R1+0x210] ;  /* 0x0002100001747983 */ /* 0x000ea80000300a00 */
[----:B------:R1:W-:Y:S04]  /*3a1a0*/  STL [R1+0xb8], R5 ;  /* 0x0000b80501007387 */ /* 0x0003e80000100800 */
[----:B------:R1:W-:Y:S02]  /*3a1b0*/  STL [R1+0xc4], R72 ;  /* 0x0000c44801007387 */ /* 0x0003e40000100800 */
[----:B-1----:R-:W-:-:S02]  /*3a1c0*/  IMAD.MOV.U32 R5, RZ, RZ, R73 ;  /* 0x000000ffff057224 */ /* 0x002fc400078e0049 */
[----:B------:R-:W2:Y:S04]  /*3a1d0*/  LDL.LU.64 R72, [R1+0x218] ;  /* 0x0002180001487983 */ /* 0x000ea80000300a00 */
[----:B------:R1:W-:Y:S04]  /*3a1e0*/  STL [R1+0xc0], R5 ;  /* 0x0000c00501007387 */ /* 0x0003e80000100800 */
[----:B------:R1:W-:Y:S02]  /*3a1f0*/  STL [R1+0xcc], R124 ;  /* 0x0000cc7c01007387 */ /* 0x0003e40000100800 */
[----:B-1----:R-:W-:-:S02]  /*3a200*/  MOV R5, R125 ;  /* 0x0000007d00057202 */ /* 0x002fc40000000f00 */
[----:B------:R-:W2:Y:S04]  /*3a210*/  LDL.LU.64 R124, [R1+0x220] ;  /* 0x00022000017c7983 */ /* 0x000ea80000300a00 */
[----:B------:R1:W-:Y:S04]  /*3a220*/  STL [R1+0xc8], R5 ;  /* 0x0000c80501007387 */ /* 0x0003e80000100800 */
[----:B------:R1:W-:Y:S02]  /*3a230*/  STL [R1+0xd4], R70 ;  /* 0x0000d44601007387 */ /* 0x0003e40000100800 */
[----:B-1----:R-:W-:-:S02]  /*3a240*/  IMAD.MOV.U32 R5, RZ, RZ, R71 ;  /* 0x000000ffff057224 */ /* 0x002fc400078e0047 */
[----:B------:R-:W2:Y:S04]  /*3a250*/  LDL.LU.64 R70, [R1+0x228] ;  /* 0x0002280001467983 */ /* 0x000ea80000300a00 */
[----:B------:R1:W-:Y:S04]  /*3a260*/  STL [R1+0xd0], R5 ;  /* 0x0000d00501007387 */ /* 0x0003e80000100800 */
[----:B---3--:R3:W-:Y:S01]  /*3a270*/  STL [R1+0xdc], R68 ;  /* 0x0000dc4401007387 */ /* 0x0087e20000100800 */
[----:B-1----:R-:W-:-:S03]  /*3a280*/  IMAD.MOV.U32 R5, RZ, RZ, R69 ;  /* 0x000000ffff057224 */ /* 0x002fc600078e0045 */
[----:B---3--:R-:W3:Y:S04]  /*3a290*/  LDL.LU.64 R68, [R1+0x230] ;  /* 0x0002300001447983 */ /* 0x008ee80000300a00 */
[----:B------:R1:W-:Y:S04]  /*3a2a0*/  STL [R1+0xd8], R5 ;  /* 0x0000d80501007387 */ /* 0x0003e80000100800 */
[----:B----4-:R4:W-:Y:S01]  /*3a2b0*/  STL [R1+0xe4], R120 ;  /* 0x0000e47801007387 */ /* 0x0109e20000100800 */
[----:B-1----:R-:W-:-:S03]  /*3a2c0*/  MOV R5, R121 ;  /* 0x0000007900057202 */ /* 0x002fc60000000f00 */
[----:B----4-:R-:W4:Y:S04]  /*3a2d0*/  LDL.LU.64 R120, [R1+0x238] ;  /* 0x0002380001787983 */ /* 0x010f280000300a00 */
        /* <DEDUP_REMOVED lines=17> */
[----:B--2---:R2:W-:Y:S01]  /*3a3f0*/  STL [R1+0x10c], R78 ;  /* 0x00010c4e01007387 */ /* 0x0045e20000100800 */
[----:B-1----:R-:W-:-:S03]  /*3a400*/  IMAD.MOV.U32 R5, RZ, RZ, R79 ;  /* 0x000000ffff057224 */ /* 0x002fc600078e004f */
[----:B--2---:R-:W2:Y:S04]  /*3a410*/  LDL.LU.64 R78, [R1+0x260] ;  /* 0x00026000014e7983 */ /* 0x004ea80000300a00 */
        /* <DEDUP_REMOVED lines=17> */
[----:B---3--:R3:W-:Y:S01]  /*3a530*/  STL [R1+0x134], R68 ;  /* 0x0001344401007387 */ /* 0x0087e20000100800 */
[----:B-1----:R-:W-:-:S03]  /*3a540*/  IMAD.MOV.U32 R5, RZ, RZ, R69 ;  /* 0x000000ffff057224 */ /* 0x002fc600078e0045 */
[----:B---3--:R-:W3:Y:S04]  /*3a550*/  LDL.LU.64 R68, [R1+0x288] ;  /* 0x0002880001447983 */ /* 0x008ee80000300a00 */
[----:B------:R1:W-:Y:S04]  /*3a560*/  STL [R1+0x130], R5 ;  /* 0x0001300501007387 */ /* 0x0003e80000100800 */
[----:B----4-:R4:W-:Y:S01]  /*3a570*/  STL [R1+0x13c], R120 ;  /* 0x00013c7801007387 */ /* 0x0109e20000100800 */
[----:B-1----:R-:W-:-:S03]  /*3a580*/  IMAD.MOV.U32 R5, RZ, RZ, R121 ;  /* 0x000000ffff057224 */ /* 0x002fc600078e0079 */
[----:B----4-:R-:W4:Y:S04]  /*3a590*/  LDL.LU.64 R120, [R1+0x290] ;  /* 0x0002900001787983 */ /* 0x010f280000300a00 */
        /* <DEDUP_REMOVED lines=17> */
[----:B--2---:R2:W-:Y:S01]  /*3a6b0*/  STL [R1+0x164], R78 ;  /* 0x0001644e01007387 */ /* 0x0045e20000100800 */
[----:B-1----:R-:W-:-:S03]  /*3a6c0*/  IMAD.MOV.U32 R5, RZ, RZ, R79 ;  /* 0x000000ffff057224 */ /* 0x002fc600078e004f */
[----:B--2---:R-:W2:Y:S04]  /*3a6d0*/  LDL.LU.64 R78, [R1+0x2b8] ;  /* 0x0002b800014e7983 */ /* 0x004ea80000300a00 */
        /* <DEDUP_REMOVED lines=17> */
[----:B---3--:R3:W-:Y:S01]  /*3a7f0*/  STL [R1+0x18c], R68 ;  /* 0x00018c4401007387 */ /* 0x0087e20000100800 */
[----:B-1----:R-:W-:-:S03]  /*3a800*/  MOV R5, R69 ;  /* 0x0000004500057202 */ /* 0x002fc60000000f00 */
[----:B---3--:R-:W3:Y:S04]  /*3a810*/  LDL.LU.64 R68, [R1+0x2e0] ;  /* 0x0002e00001447983 */ /* 0x008ee80000300a00 */
        /* <DEDUP_REMOVED lines=21> */
[----:B--2---:R2:W-:Y:S01]  /*3a970*/  STL [R1+0x1bc], R78 ;  /* 0x0001bc4e01007387 */ /* 0x0045e20000100800 */
        /* <DEDUP_REMOVED lines=581> */
[----:B------:R-:W2:Y:S04]  /*3cdd0*/  LDL.64 R72, [R1+0xb70] ;  /* 0x000b700001487983 */ /* 0x000ea80000100a00 */
        /* <DEDUP_REMOVED lines=45> */
[----:B------:R-:W-:Y:S04]  /*3d0b0*/  STL [R1+0x6a4], R124 ;  /* 0x0006a47c01007387 */ /* 0x000fe80000100800 */
[----:B------:R-:W2:Y:S01]  /*3d0c0*/  LDL.LU.64 R96, [R1+0xd80] ;  /* 0x000d800001607983 */ /* 0x000ea20000300a00 */
[----:B-1----:R-:W-:-:S05]  /*3d0d0*/  IMAD.MOV.U32 R5, RZ, RZ, R125 ;  /* 0x000000ffff057224 */ /* 0x002fca00078e007d */
[----:B------:R1:W-:Y:S04]  /*3d0e0*/  STL [R1+0x6a0], R5 ;  /* 0x0006a00501007387 */ /* 0x0003e80000100800 */
[----:B------:R1:W-:Y:S02]  /*3d0f0*/  STL [R1+0x6ac], R70 ;  /* 0x0006ac4601007387 */ /* 0x0003e40000100800 */
[----:B-1----:R-:W-:Y:S02]  /*3d100*/  IMAD.MOV.U32 R5, RZ, RZ, R71 ;  /* 0x000000ffff057224 */ /* 0x002fe400078e0047 */
        /* <DEDUP_REMOVED lines=10> */
[----:B------:R-:W-:Y:S04]  /*3d1b0*/  STL [R1+0x6c4], R122 ;  /* 0x0006c47a01007387 */ /* 0x000fe80000100800 */
[----:B------:R-:W4:Y:S01]  /*3d1c0*/  LDL.LU.64 R124, [R1+0xbd0] ;  /* 0x000bd000017c7983 */ /* 0x000f220000300a00 */
[----:B-1----:R-:W-:-:S05]  /*3d1d0*/  IMAD.MOV.U32 R5, RZ, RZ, R123 ;  /* 0x000000ffff057224 */ /* 0x002fca00078e007b */
[----:B------:R1:W-:Y:S04]  /*3d1e0*/  STL [R1+0x6c0], R5 ;  /* 0x0006c00501007387 */ /* 0x0003e80000100800 */
[----:B------:R1:W-:Y:S02]  /*3d1f0*/  STL [R1+0x6cc], R76 ;  /* 0x0006cc4c01007387 */ /* 0x0003e40000100800 */
[----:B-1----:R-:W-:Y:S02]  /*3d200*/  MOV R5, R77 ;  /* 0x0000004d00057202 */ /* 0x002fe40000000f00 */
[----:B------:R-:W4:Y:S04]  /*3d210*/  LDL.LU.64 R76, [R1+0xba8] ;  /* 0x000ba800014c7983 */ /* 0x000f280000300a00 */
[----:B------:R1:W-:Y:S04]  /*3d220*/  STL [R1+0x6c8], R5 ;  /* 0x0006c80501007387 */ /* 0x0003e80000100800 */
[----:B------:R-:W-:Y:S04]  /*3d230*/  STL [R1+0x6d4], R118 ;  /* 0x0006d47601007387 */ /* 0x000fe80000100800 */
[----:B------:R-:W4:Y:S01]  /*3d240*/  LDL.LU.64 R122, [R1+0xb80] ;  /* 0x000b8000017a7983 */ /* 0x000f220000300a00 */
[----:B-1----:R-:W-:-:S05]  /*3d250*/  IMAD.MOV.U32 R5, RZ, RZ, R119 ;  /* 0x000000ffff057224 */ /* 0x002fca00078e0077 */
[----:B------:R1:W-:Y:S02]  /*3d260*/  STL [R1+0x6d0], R5 ;  /* 0x0006d00501007387 */ /* 0x0003e40000100800 */
[----:B-1----:R-:W-:Y:S02]  /*3d270*/  IMAD.MOV.U32 R5, RZ, RZ, R75 ;  /* 0x000000ffff057224 */ /* 0x002fe400078e004b */
[----:B------:R-:W-:Y:S04]  /*3d280*/  STL [R1+0x6dc], R74 ;  /* 0x0006dc4a01007387 */ /* 0x000fe80000100800 */
[----:B------:R-:W4:Y:S04]  /*3d290*/  LDL.LU.64 R118, [R1+0xa60] ;  /* 0x000a600001767983 */ /* 0x000f280000300a00 */
[----:B------:R1:W-:Y:S04]  /*3d2a0*/  STL [R1+0x6d8], R5 ;  /* 0x0006d80501007387 */ /* 0x0003e80000100800 */
[----:B--2---:R2:W-:Y:S01]  /*3d2b0*/  STL [R1+0x6e4], R78 ;  /* 0x0006e44e01007387 */ /* 0x0045e20000100800 */
[----:B-1----:R-:W-:-:S03]  /*3d2c0*/  MOV R5, R79 ;  /* 0x0000004f00057202 */ /* 0x002fc60000000f00 */
[----:B------:R-:W4:Y:S04]  /*3d2d0*/  LDL.LU.64 R74, [R1+0xe00] ;  /* 0x000e0000014a7983 */ /* 0x000f280000300a00 */
[----:B------:R-:W-:Y:S04]  /*3d2e0*/  STL [R1+0x6ec], R116 ;  /* 0x0006ec7401007387 */ /* 0x000fe80000100800 */
[----:B------:R1:W-:Y:S04]  /*3d2f0*/  STL [R1+0x6e0], R5 ;  /* 0x0006e00501007387 */ /* 0x0003e80000100800 */
[----:B--2---:R-:W2:Y:S01]  /*3d300*/  LDL.LU.64 R78, [R1+0xd88] ;  /* 0x000d8800014e7983 */ /* 0x004ea20000300a00 */
[----:B-1----:R-:W-:-:S03]  /*3d310*/  IMAD.MOV.U32 R5, RZ, RZ, R117 ;  /* 0x000000ffff057224 */ /* 0x002fc600078e0075 */
[----:B------:R-:W-:Y:S04]  /*3d320*/  STL [R1+0x6f4], R72 ;  /* 0x0006f44801007387 */ /* 0x000fe80000100800 */
[----:B------:R1:W-:Y:S04]  /*3d330*/  STL [R1+0x6e8], R5 ;  /* 0x0006e80501007387 */ /* 0x0003e80000100800 */
[----:B------:R-:W2:Y:S01]  /*3d340*/  LDL.LU.64 R116, [R1+0xd10] ;  /* 0x000d100001747983 */ /* 0x000ea20000300a00 */
[----:B-1----:R-:W-:-:S03]  /*3d350*/  IMAD.MOV.U32 R5, RZ, RZ, R73 ;  /* 0x000000ffff057224 */ /* 0x002fc600078e0049 */
[----:B------:R-:W-:Y:S04]  /*3d360*/  STL [R1+0x6fc], R96 ;  /* 0x0006fc6001007387 */ /* 0x000fe80000100800 */
[----:B------:R1:W-:Y:S04]  /*3d370*/  STL [R1+0x6f0], R5 ;  /* 0x0006f00501007387 */ /* 0x0003e80000100800 */
[----:B------:R-:W2:Y:S01]  /*3d380*/  LDL.LU.64 R72, [R1+0xc98] ;  /* 0x000c980001487983 */ /* 0x000ea20000300a00 */
[----:B-1----:R-:W-:-:S03]  /*3d390*/  MOV R5, R97 ;  /* 0x0000006100057202 */ /* 0x002fc60000000f00 */
[----:B------:R-:W-:Y:S04]  /*3d3a0*/  STL [R1+0x704], R70 ;  /* 0x0007044601007387 */ /* 0x000fe80000100800 */
[----:B------:R1:W-:Y:S02]  /*3d3b0*/  STL [R1+0x6f8], R5 ;  /* 0x0006f80501007387 */ /* 0x0003e40000100800 */
[----:B-1----:R-:W-:Y:S02]  /*3d3c0*/  IMAD.MOV.U32 R5, RZ, RZ, R71 ;  /* 0x000000ffff057224 */ /* 0x002fe400078e0047 */
        /* <DEDUP_REMOVED lines=24> */
[----:B------:R-:W-:Y:S04]  /*3d550*/  STL [R1+0x73c], R74 ;  /* 0x00073c4a01007387 */ /* 0x000fe80000100800 */
[----:B------:R1:W-:Y:S04]  /*3d560*/  STL [R1+0x730], R5 ;  /* 0x0007300501007387 */ /* 0x0003e80000100800 */
[----:B------:R-:W4:Y:S01]  /*3d570*/  LDL.LU.64 R118, [R1+0xd90] ;  /* 0x000d900001767983 */ /* 0x000f220000300a00 */
[----:B-1----:R-:W-:-:S03]  /*3d580*/  IMAD.MOV.U32 R5, RZ, RZ, R75 ;  /* 0x000000ffff057224 */ /* 0x002fc600078e004b */
[----:B--2---:R-:W-:Y:S04]  /*3d590*/  STL [R1+0x744], R78 ;  /* 0x0007444e01007387 */ /* 0x004fe80000100800 */
[----:B------:R1:W-:Y:S04]  /*3d5a0*/  STL [R1+0x738], R5 ;  /* 0x0007380501007387 */ /* 0x0003e80000100800 */
[----:B------:R-:W2:Y:S01]  /*3d5b0*/  LDL.LU.64 R74, [R1+0xd18] ;  /* 0x000d1800014a7983 */ /* 0x000ea20000300a00 */
[----:B-1----:R-:W-:-:S03]  /*3d5c0*/  MOV R5, R79 ;  /* 0x0000004f00057202 */ /* 0x002fc60000000f00 */
[----:B------:R-:W-:Y:S04]  /*3d5d0*/  STL [R1+0x74c], R116 ;  /* 0x00074c7401007387 */ /* 0x000fe80000100800 */
[----:B------:R1:W-:Y:S04]  /*3d5e0*/  STL [R1+0x740], R5 ;  /* 0x0007400501007387 */ /* 0x0003e80000100800 */
[----:B------:R-:W2:Y:S01]  /*3d5f0*/  LDL.LU.64 R78, [R1+0xca0] ;  /* 0x000ca000014e7983 */ /* 0x000ea20000300a00 */
[----:B-1----:R-:W-:-:S03]  /*3d600*/  IMAD.MOV.U32 R5, RZ, RZ, R117 ;  /* 0x000000ffff057224 */ /* 0x002fc600078e0075 */
[----:B------:R-:W-:Y:S04]  /*3d610*/  STL [R1+0x754], R72 ;  /* 0x0007544801007387 */ /* 0x000fe80000100800 */
[----:B------:R1:W-:Y:S04]  /*3d620*/  STL [R1+0x748], R5 ;  /* 0x0007480501007387 */ /* 0x0003e80000100800 */
[----:B------:R-:W2:Y:S01]  /*3d630*/  LDL.LU.64 R116, [R1+0xc28] ;  /* 0x000c280001747983 */ /* 0x000ea20000300a00 */
[----:B-1----:R-:W-:-:S03]  /*3d640*/  IMAD.MOV.U32 R5, RZ, RZ, R73 ;  /* 0x000000ffff057224 */ /* 0x002fc600078e0049 */
        /* <DEDUP_REMOVED lines=16> */
[----:B-1----:R-:W-:-:S05]  /*3d750*/  MOV R5, R125 ;  /* 0x0000007d00057202 */ /* 0x002fca0000000f00 */
[----:B------:R1:W-:Y:S04]  /*3d760*/  STL [R1+0x770], R5 ;  /* 0x0007700501007387 */ /* 0x0003e80000100800 */
[----:B------:R1:W-:Y:S02]  /*3d770*/  STL [R1+0x77c], R76 ;  /* 0x00077c4c01007387 */ /* 0x0003e40000100800 */
[----:B-1----:R-:W-:Y:S02]  /*3d780*/  IMAD.MOV.U32 R5, RZ, RZ, R77 ;  /* 0x000000ffff057224 */ /* 0x002fe400078e004d */
[----:B------:R-:W4:Y:S04]  /*3d790*/  LDL.LU.64 R124, [R1+0xda0] ;  /* 0x000da000017c7983 */ /* 0x000f280000300a00 */
[----:B------:R1:W-:Y:S04]  /*3d7a0*/  STL [R1+0x778], R5 ;  /* 0x0007780501007387 */ /* 0x0003e80000100800 */
[----:B------:R1:W-:Y:S04]  /*3d7b0*/  STL [R1+0x784], R122 ;  /* 0x0007847a01007387 */ /* 0x0003e80000100800 */
[----:B------:R-:W4:Y:S01]  /*3d7c0*/  LDL.LU.64 R76, [R1+0xd28] ;  /* 0x000d2800014c7983 */ /* 0x000f220000300a00 */
[----:B-1----:R-:W-:-:S03]  /*3d7d0*/  IMAD.MOV.U32 R5, RZ, RZ, R123 ;  /* 0x000000ffff057224 */ /* 0x002fc600078e007b */
        /* <DEDUP_REMOVED lines=24> */
[----:B---3--:R-:W-:Y:S04]  /*3d960*/  STL [R1+0x7bc], R68 ;  /* 0x0007bc4401007387 */ /* 0x008fe80000100800 */
[----:B------:R1:W-:Y:S04]  /*3d970*/  STL [R1+0x7b0], R5 ;  /* 0x0007b00501007387 */ /* 0x0003e80000100800 */
[----:B------:R-:W3:Y:S01]  /*3d980*/  LDL.LU.64 R70, [R1+0xe20] ;  /* 0x000e200001467983 */ /* 0x000ee20000300a00 */
[----:B-1----:R-:W-:-:S03]  /*3d990*/  MOV R5, R69 ;  /* 0x0000004500057202 */ /* 0x002fc60000000f00 */
[----:B----4-:R-:W-:Y:S04]  /*3d9a0*/  STL [R1+0x7c4], R120 ;  /* 0x0007c47801007387 */ /* 0x010fe80000100800 */
[----:B------:R1:W-:Y:S04]  /*3d9b0*/  STL [R1+0x7b8], R5 ;  /* 0x0007b80501007387 */ /* 0x0003e80000100800 */
[----:B------:R-:W4:Y:S01]  /*3d9c0*/  LDL.LU.64 R68, [R1+0xdb0] ;  /* 0x000db00001447983 */ /* 0x000f220000300a00 */
[----:B-1----:R-:W-:-:S03]  /*3d9d0*/  IMAD.MOV.U32 R5, RZ, RZ, R121 ;  /* 0x000000ffff057224 */ /* 0x002fc600078e0079 */
[----:B------:R-:W-:Y:S04]  /*3d9e0*/  STL [R1+0x7cc], R96 ;  /* 0x0007cc6001007387 */ /* 0x000fe80000100800 */
[----:B------:R1:W-:Y:S04]  /*3d9f0*/  STL [R1+0x7c0], R5 ;  /* 0x0007c00501007387 */ /* 0x0003e80000100800 */
[----:B------:R-:W4:Y:S01]  /*3da00*/  LDL.LU.64 R120, [R1+0xd30] ;  /* 0x000d300001787983 */ /* 0x000f220000300a00 */
[----:B-1----:R-:W-:-:S03]  /*3da10*/  IMAD.MOV.U32 R5, RZ, RZ, R97 ;  /* 0x000000ffff057224 */ /* 0x002fc600078e0061 */
[----:B------:R-:W-:Y:S04]  /*3da20*/  STL [R1+0x7d4], R124 ;  /* 0x0007d47c01007387 */ /* 0x000fe80000100800 */
[----:B------:R1:W-:Y:S02]  /*3da30*/  STL [R1+0x7c8], R5 ;  /* 0x0007c80501007387 */ /* 0x0003e40000100800 */
[----:B-1----:R-:W-:Y:S02]  /*3da40*/  MOV R5, R125 ;  /* 0x0000007d00057202 */ /* 0x002fe40000000f00 */
[----:B------:R-:W-:Y:S04]  /*3da50*/  STL [R1+0x7dc], R76 ;  /* 0x0007dc4c01007387 */ /* 0x000fe80000100800 */
[----:B------:R1:W-:Y:S04]  /*3da60*/  STL [R1+0x7d0], R5 ;  /* 0x0007d00501007387 */ /* 0x0003e80000100800 */
[----:B------:R-:W-:Y:S01]  /*3da70*/  STL [R1+0x7e4], R122 ;  /* 0x0007e47a01007387 */ /* 0x000fe20000100800 */
[----:B-1----:R-:W-:-:S05]  /*3da80*/  IMAD.MOV.U32 R5, RZ, RZ, R77 ;  /* 0x000000ffff057224 */ /* 0x002fca00078e004d */
        /* <DEDUP_REMOVED lines=13> */
[----:B------:R-:W2:Y:S04]  /*3db60*/  LDL.LU.64 R74, [R1+0xf28] ;  /* 0x000f2800014a7983 */ /* 0x000ea80000300a00 */
[----:B------:R-:W2:Y:S01]  /*3db70*/  LDL.LU.64 R124, [R1+0xea8] ;  /* 0x000ea800017c7983 */ /* 0x000ea20000300a00 */
[----:B-1----:R-:W-:-:S05]  /*3db80*/  IMAD.MOV.U32 R5, RZ, RZ, R79 ;  /* 0x000000ffff057224 */ /* 0x002fca00078e004f */
[----:B------:R1:W-:Y:S04]  /*3db90*/  STL [R1+0x7f8], R5 ;  /* 0x0007f80501007387 */ /* 0x0003e80000100800 */
[----:B------:R1:W-:Y:S02]  /*3dba0*/  STL [R1+0x804], R116 ;  /* 0x0008047401007387 */ /* 0x0003e40000100800 */
[----:B-1----:R-:W-:Y:S02]  /*3dbb0*/  MOV R5, R117 ;  /* 0x0000007500057202 */ /* 0x002fe40000000f00 */
[----:B------:R-:W2:Y:S04]  /*3dbc0*/  LDL.LU.64 R116, [R1+0xe30] ;  /* 0x000e300001747983 */ /* 0x000ea80000300a00 */
[----:B------:R1:W-:Y:S02]  /*3dbd0*/  STL [R1+0x800], R5 ;  /* 0x0008000501007387 */ /* 0x0003e40000100800 */
[----:B-1----:R-:W-:-:S02]  /*3dbe0*/  IMAD.MOV.U32 R5, RZ, RZ, R73 ;  /* 0x000000ffff057224 */ /* 0x002fc400078e0049 */
[----:B------:R1:W-:Y:S04]  /*3dbf0*/  STL [R1+0x80c], R72 ;  /* 0x00080c4801007387 */ /* 0x0003e80000100800 */
[----:B-1----:R-:W2:Y:S04]  /*3dc00*/  LDL.LU.64 R72, [R1+0xdb8] ;  /* 0x000db80001487983 */ /* 0x002ea80000300a00 */
[----:B------:R1:W-:Y:S04]  /*3dc10*/  STL [R1+0x808], R5 ;  /* 0x0008080501007387 */ /* 0x0003e80000100800 */
[----:B---3--:R3:W-:Y:S04]  /*3dc20*/  STL [R1+0x814], R70 ;  /* 0x0008144601007387 */ /* 0x0087e80000100800 */
[----:B------:R-:W2:Y:S01]  /*3dc30*/  LDL.LU.64 R122, [R1+0xd40] ;  /* 0x000d4000017a7983 */ /* 0x000ea20000300a00 */
[----:B-1----:R-:W-:-:S03]  /*3dc40*/  IMAD.MOV.U32 R5, RZ, RZ, R71 ;  /* 0x000000ffff057224 */ /* 0x002fc600078e0047 */
[----:B----4-:R-:W-:Y:S04]  /*3dc50*/  STL [R1+0x81c], R68 ;  /* 0x00081c4401007387 */ /* 0x010fe80000100800 */
[----:B------:R1:W-:Y:S04]  /*3dc60*/  STL [R1+0x810], R5 ;  /* 0x0008100501007387 */ /* 0x0003e80000100800 */
[----:B---3--:R-:W3:Y:S01]  /*3dc70*/  LDL.LU.64 R70, [R1+0xcc8] ;  /* 0x000cc80001467983 */ /* 0x008ee20000300a00 */
[----:B-1----:R-:W-:-:S03]  /*3dc80*/  MOV R5, R69 ;  /* 0x0000004500057202 */ /* 0x002fc60000000f00 */
[----:B------:R-:W-:Y:S04]  /*3dc90*/  STL [R1+0x824], R120 ;  /* 0x0008247801007387 */ /* 0x000fe80000100800 */
[----:B------:R1:W-:Y:S04]  /*3dca0*/  STL [R1+0x818], R5 ;  /* 0x0008180501007387 */ /* 0x0003e80000100800 */
[----:B------:R-:W4:Y:S04]  /*3dcb0*/  LDL.LU.64 R68, [R1+0x1040] ;  /* 0x0010400001447983 */ /* 0x000f280000300a00 */
[----:B------:R-:W4:Y:S01]  /*3dcc0*/  LDL.LU.64 R78, [R1+0x1010] ;  /* 0x00101000014e7983 */ /* 0x000f220000300a00 */
[----:B-1----:R-:W-:-:S05]  /*3dcd0*/  IMAD.MOV.U32 R5, RZ, RZ, R121 ;  /* 0x000000ffff057224 */ /* 0x002fca00078e0079 */
[----:B------:R1:W-:Y:S04]  /*3dce0*/  STL [R1+0x820], R5 ;  /* 0x0008200501007387 */ /* 0x0003e80000100800 */
[----:B------:R1:W-:Y:S02]  /*3dcf0*/  STL [R1+0x82c], R88 ;  /* 0x00082c5801007387 */ /* 0x0003e40000100800 */
[----:B-1----:R-:W-:Y:S02]  /*3dd00*/  IMAD.MOV.U32 R5, RZ, RZ, R89 ;  /* 0x000000ffff057224 */ /* 0x002fe400078e0059 */
[----:B------:R-:W4:Y:S04]  /*3dd10*/  LDL.LU.64 R88, [R1+0xfa8] ;  /* 0x000fa80001587983 */ /* 0x000f280000300a00 */
[----:B------:R1:W-:Y:S02]  /*3dd20*/  STL [R1+0x828], R5 ;  /* 0x0008280501007387 */ /* 0x0003e40000100800 */
[----:B-1----:R-:W-:-:S02]  /*3dd30*/  MOV R5, R77 ;  /* 0x0000004d00057202 */ /* 0x002fc40000000f00 */
[----:B------:R1:W-:Y:S04]  /*3dd40*/  STL [R1+0x834], R76 ;  /* 0x0008344c01007387 */ /* 0x0003e80000100800 */
[----:B------:R-:W4:Y:S04]  /*3dd50*/  LDL.LU.64 R120, [R1+0xf30] ;  /* 0x000f300001787983 */ /* 0x000f280000300a00 */
[----:B------:R1:W-:Y:S04]  /*3dd60*/  STL [R1+0x830], R5 ;  /* 0x0008300501007387 */ /* 0x0003e80000100800 */
[----:B--2---:R-:W-:Y:S04]  /*3dd70*/  STL [R1+0x83c], R96 ;  /* 0x00083c6001007387 */ /* 0x004fe80000100800 */
[----:B-1----:R-:W2:Y:S01]  /*3dd80*/  LDL.LU.64 R76, [R1+0xeb8] ;  /* 0x000eb800014c7983 */ /* 0x002ea20000300a00 */
[----:B------:R-:W-:-:S03]  /*3dd90*/  IMAD.MOV.U32 R5, RZ, RZ, R97 ;  /* 0x000000ffff057224 */ /* 0x000fc600078e0061 */
[----:B------:R-:W-:Y:S04]  /*3dda0*/  STL [R1+0x844], R118 ;  /* 0x0008447601007387 */ /* 0x000fe80000100800 */
[----:B------:R1:W-:Y:S02]  /*3ddb0*/  STL [R1+0x838], R5 ;  /* 0x0008380501007387 */ /* 0x0003e40000100800 */
[----:B-1----:R-:W-:Y:S02]  /*3ddc0*/  IMAD.MOV.U32 R5, RZ, RZ, R119 ;  /* 0x000000ffff057224 */ /* 0x002fe400078e0077 */
        /* <DEDUP_REMOVED lines=19> */
[----:B---3--:R-:W-:Y:S04]  /*3df00*/  STL [R1+0x874], R70 ;  /* 0x0008744601007387 */ /* 0x008fe80000100800 */
[----:B------:R1:W-:Y:S02]  /*3df10*/  STL [R1+0x868], R5 ;  /* 0x0008680501007387 */ /* 0x0003e40000100800 */
[----:B-1----:R-:W-:Y:S02]  /*3df20*/  IMAD.MOV.U32 R5, RZ, RZ, R71 ;  /* 0x000000ffff057224 */ /* 0x002fe400078e0047 */
[----:B------:R-:W3:Y:S04]  /*3df30*/  LDL.LU.64 R70, [R1+0x1048] ;  /* 0x0010480001467983 */ /* 0x000ee80000300a00 */
[----:B------:R1:W-:Y:S04]  /*3df40*/  STL [R1+0x870], R5 ;  /* 0x0008700501007387 */ /* 0x0003e80000100800 */
[----:B----4-:R4:W-:Y:S01]  /*3df50*/  STL [R1+0x87c], R68 ;  /* 0x00087c4401007387 */ /* 0x0109e20000100800 */
[----:B-1----:R-:W-:-:S03]  /*3df60*/  MOV R5, R69 ;  /* 0x0000004500057202 */ /* 0x002fc60000000f00 */
[----:B------:R-:W-:Y:S04]  /*3df70*/  STL [R1+0x884], R78 ;  /* 0x0008844e01007387 */ /* 0x000fe80000100800 */
[----:B------:R1:W-:Y:S04]  /*3df80*/  STL [R1+0x878], R5 ;  /* 0x0008780501007387 */ /* 0x0003e80000100800 */
[----:B----4-:R-:W4:Y:S01]  /*3df90*/  LDL.LU.64 R68, [R1+0x1018] ;  /* 0x0010180001447983 */ /* 0x010f220000300a00 */
[----:B-1----:R-:W-:-:S03]  /*3dfa0*/  IMAD.MOV.U32 R5, RZ, RZ, R79 ;  /* 0x000000ffff057224 */ /* 0x002fc600078e004f */
[----:B------:R-:W-:Y:S04]  /*3dfb0*/  STL [R1+0x88c], R88 ;  /* 0x00088c5801007387 */ /* 0x000fe80000100800 */
[----:B------:R1:W-:Y:S02]  /*3dfc0*/  STL [R1+0x880], R5 ;  /* 0x0008800501007387 */ /* 0x0003e40000100800 */
[----:B-1----:R-:W-:Y:S02]  /*3dfd0*/  IMAD.MOV.U32 R5, RZ, RZ, R89 ;  /* 0x000000ffff057224 */ /* 0x002fe400078e0059 */
[----:B------:R-:W4:Y:S04]  /*3dfe0*/  LDL.LU.64 R88, [R1+0xfb8] ;  /* 0x000fb80001587983 */ /* 0x000f280000300a00 */
[----:B------:R1:W-:Y:S04]  /*3dff0*/  STL [R1+0x888], R5 ;  /* 0x0008880501007387 */ /* 0x0003e80000100800 */
[----:B------:R-:W-:Y:S01]  /*3e000*/  STL [R1+0x894], R120 ;  /* 0x0008947801007387 */ /* 0x000fe20000100800 */
[----:B-1----:R-:W-:-:S03]  /*3e010*/  MOV R5, R121 ;  /* 0x0000007900057202 */ /* 0x002fc60000000f00 */
[----:B--2---:R-:W-:Y:S04]  /*3e020*/  STL [R1+0x89c], R76 ;  /* 0x00089c4c01007387 */ /* 0x004fe80000100800 */
[----:B------:R1:W-:Y:S04]  /*3e030*/  STL [R1+0x890], R5 ;  /* 0x0008900501007387 */ /* 0x0003e80000100800 */
[----:B------:R-:W2:Y:S04]  /*3e040*/  LDL.LU.64 R128, [R1+0xf38] ;  /* 0x000f380001807983 */ /* 0x000ea80000300a00 */
[----:B------:R-:W2:Y:S01]  /*3e050*/  LDL.LU.64 R98, [R1+0xec0] ;  /* 0x000ec00001627983 */ /* 0x000ea20000300a00 */
[----:B-1----:R-:W-:-:S05]  /*3e060*/  IMAD.MOV.U32 R5, RZ, RZ, R77 ;  /* 0x000000ffff057224 */ /* 0x002fca00078e004d */
[----:B------:R1:W-:Y:S04]  /*3e070*/  STL [R1+0x898], R5 ;  /* 0x0008980501007387 */ /* 0x0003e80000100800 */
[----:B------:R-:W-:Y:S04]  /*3e080*/  STL [R1+0x8a4], R118 ;  /* 0x0008a47601007387 */ /* 0x000fe80000100800 */
[----:B------:R-:W2:Y:S01]  /*3e090*/  LDL.LU.64 R126, [R1+0xe48] ;  /* 0x000e4800017e7983 */ /* 0x000ea20000300a00 */
[----:B-1----:R-:W-:-:S03]  /*3e0a0*/  IMAD.MOV.U32 R5, RZ, RZ, R119 ;  /* 0x000000ffff057224 */ /* 0x002fc600078e0077 */
[----:B------:R-:W2:Y:S04]  /*3e0b0*/  LDL.LU.64 R96, [R1+0xdd0] ;  /* 0x000dd00001607983 */ /* 0x000ea80000300a00 */
[----:B------:R1:W-:Y:S04]  /*3e0c0*/  STL [R1+0x8a0], R5 ;  /* 0x0008a00501007387 */ /* 0x0003e80000100800 */
[----:B------:R-:W-:Y:S04]  /*3e0d0*/  STL [R1+0x8ac], R74 ;  /* 0x0008ac4a01007387 */ /* 0x000fe80000100800 */
[----:B------:R-:W2:Y:S01]  /*3e0e0*/  LDL.LU.64 R124, [R1+0x10b0] ;  /* 0x0010b000017c7983 */ /* 0x000ea20000300a00 */
[----:B-1----:R-:W-:-:S03]  /*3e0f0*/  MOV R5, R75 ;  /* 0x0000004b00057202 */ /* 0x002fc60000000f00 */
[----:B------:R-:W2:Y:S04]  /*3e100*/  LDL.LU.64 R122, [R1+0x1080] ;  /* 0x00108000017a7983 */ /* 0x000ea80000300a00 */
        /* <DEDUP_REMOVED lines=8> */
[----:B-1----:R-:W-:-:S03]  /*3e190*/  IMAD.MOV.U32 R5, RZ, RZ, R73 ;  /* 0x000000ffff057224 */ /* 0x002fc600078e0049 */
[----:B------:R-:W2:Y:S04]  /*3e1a0*/  LDL.LU.64 R118, [R1+0xf48] ;  /* 0x000f480001767983 */ /* 0x000ea80000300a00 */
[----:B------:R1:W-:Y:S04]  /*3e1b0*/  STL [R1+0x8b8], R5 ;  /* 0x0008b80501007387 */ /* 0x0003e80000100800 */
[----:B---3--:R-:W-:Y:S04]  /*3e1c0*/  STL [R1+0x8c4], R70 ;  /* 0x0008c44601007387 */ /* 0x008fe80000100800 */
[----:B------:R-:W3:Y:S01]  /*3e1d0*/  LDL.LU.64 R74, [R1+0xed0] ;  /* 0x000ed000014a7983 */ /* 0x000ee20000300a00 */
[----:B-1----:R-:W-:-:S03]  /*3e1e0*/  MOV R5, R71 ;  /* 0x0000004700057202 */ /* 0x002fc60000000f00 */
[----:B------:R-:W3:Y:S04]  /*3e1f0*/  LDL.LU.64 R116, [R1+0xe50] ;  /* 0x000e500001747983 */ /* 0x000ee80000300a00 */
[----:B------:R1:W-:Y:S04]  /*3e200*/  STL [R1+0x8c0], R5 ;  /* 0x0008c00501007387 */ /* 0x0003e80000100800 */
[----:B----4-:R4:W-:Y:S04]  /*3e210*/  STL [R1+0x8cc], R68 ;  /* 0x0008cc4401007387 */ /* 0x0109e80000100800 */
[----:B------:R-:W3:Y:S01]  /*3e220*/  LDL.LU.64 R72, [R1+0x10e0] ;  /* 0x0010e00001487983 */ /* 0x000ee20000300a00 */
[----:B-1----:R-:W-:-:S03]  /*3e230*/  IMAD.MOV.U32 R5, RZ, RZ, R69 ;  /* 0x000000ffff057224 */ /* 0x002fc600078e0045 */
[----:B------:R-:W3:Y:S04]  /*3e240*/  LDL.LU.64 R70, [R1+0x10b8] ;  /* 0x0010b80001467983 */ /* 0x000ee80000300a00 */
[----:B------:R1:W-:Y:S04]  /*3e250*/  STL [R1+0x8c8], R5 ;  /* 0x0008c80501007387 */ /* 0x0003e80000100800 */
[----:B------:R1:W-:Y:S04]  /*3e260*/  STL [R1+0x8d4], R88 ;  /* 0x0008d45801007387 */ /* 0x0003e80000100800 */
[----:B----4-:R-:W4:Y:S01]  /*3e270*/  LDL.LU.64 R68, [R1+0x1088] ;  /* 0x0010880001447983 */ /* 0x010f220000300a00 */
[----:B-1----:R-:W-:-:S03]  /*3e280*/  IMAD.MOV.U32 R5, RZ, RZ, R89 ;  /* 0x000000ffff057224 */ /* 0x002fc600078e0059 */
[----:B------:R-:W4:Y:S04]  /*3e290*/  LDL.LU.64 R88, [R1+0x1058] ;  /* 0x0010580001587983 */ /* 0x000f280000300a00 */
[----:B------:R2:W-:Y:S02]  /*3e2a0*/  STL [R1+0x8d0], R5 ;  /* 0x0008d00501007387 */ /* 0x0005e40000100800 */
[----:B--2---:R-:W-:Y:S02]  /*3e2b0*/  MOV R5, R129 ;  /* 0x0000008100057202 */ /* 0x004fe40000000f00 */
[----:B------:R-:W-:Y:S04]  /*3e2c0*/  STL [R1+0x8dc], R128 ;  /* 0x0008dc8001007387 */ /* 0x000fe80000100800 */
[----:B------:R-:W-:Y:S04]  /*3e2d0*/  STL [R1+0x8e4], R98 ;  /* 0x0008e46201007387 */ /* 0x000fe80000100800 */
[----:B------:R1:W-:Y:S02]  /*3e2e0*/  STL [R1+0x8d8], R5 ;  /* 0x0008d80501007387 */ /* 0x0003e40000100800 */
[----:B-1----:R-:W-:-:S02]  /*3e2f0*/  IMAD.MOV.U32 R5, RZ, RZ, R99 ;  /* 0x000000ffff057224 */ /* 0x002fc400078e0063 */
[----:B------:R-:W-:Y:S04]  /*3e300*/  STL [R1+0x8ec], R126 ;  /* 0x0008ec7e01007387 */ /* 0x000fe80000100800 */
[----:B------:R1:W-:Y:S04]  /*3e310*/  STL [R1+0x8e0], R5 ;  /* 0x0008e00501007387 */ /* 0x0003e80000100800 */
[----:B------:R-:W-:Y:S01]  /*3e320*/  STL [R1+0x8f4], R96 ;  /* 0x0008f46001007387 */ /* 0x000fe20000100800 */
[----:B-1----:R-:W-:-:S05]  /*3e330*/  IMAD.MOV.U32 R5, RZ, RZ, R127 ;  /* 0x000000ffff057224 */ /* 0x002fca00078e007f */
[----:B------:R1:W-:Y:S04]  /*3e340*/  STL [R1+0x8e8], R5 ;  /* 0x0008e80501007387 */ /* 0x0003e80000100800 */
[----:B------:R-:W-:Y:S01]  /*3e350*/  STL [R1+0x8fc], R124 ;  /* 0x0008fc7c01007387 */ /* 0x000fe20000100800 */
[----:B-1----:R-:W-:-:S05]  /*3e360*/  MOV R5, R97 ;  /* 0x0000006100057202 */ /* 0x002fca0000000f00 */
[----:B------:R1:W-:Y:S04]  /*3e370*/  STL [R1+0x8f0], R5 ;  /* 0x0008f00501007387 */ /* 0x0003e80000100800 */
[----:B------:R-:W-:Y:S01]  /*3e380*/  STL [R1+0x904], R122 ;  /* 0x0009047a01007387 */ /* 0x000fe20000100800 */
[----:B-1----:R-:W-:-:S05]  /*3e390*/  IMAD.MOV.U32 R5, RZ, RZ, R125 ;  /* 0x000000ffff057224 */ /* 0x002fca00078e007d */
[----:B------:R1:W-:Y:S04]  /*3e3a0*/  STL [R1+0x8f8], R5 ;  /* 0x0008f80501007387 */ /* 0x0003e80000100800 */
[----:B------:R-:W-:Y:S01]  /*3e3b0*/  STL [R1+0x90c], R78 ;  /* 0x00090c4e01007387 */ /* 0x000fe20000100800 */
[----:B-1----:R-:W-:-:S05]  /*3e3c0*/  IMAD.MOV.U32 R5, RZ, RZ, R123 ;  /* 0x000000ffff057224 */ /* 0x002fca00078e007b */
[----:B------:R1:W-:Y:S04]  /*3e3d0*/  STL [R1+0x900], R5 ;  /* 0x0009000501007387 */ /* 0x0003e80000100800 */
[----:B------:R-:W-:Y:S01]  /*3e3e0*/  STL [R1+0x914], R120 ;  /* 0x0009147801007387 */ /* 0x000fe20000100800 */
[----:B-1----:R-:W-:-:S05]  /*3e3f0*/  MOV R5, R79 ;  /* 0x0000004f00057202 */ /* 0x002fca0000000f00 */
[----:B------:R1:W-:Y:S02]  /*3e400*/  STL [R1+0x908], R5 ;  /* 0x0009080501007387 */ /* 0x0003e40000100800 */
[----:B-1----:R-:W-:Y:S02]  /*3e410*/  IMAD.MOV.U32 R5, RZ, RZ, R121 ;  /* 0x000000ffff057224 */ /* 0x002fe400078e0079 */
[----:B------:R-:W-:Y:S04]  /*3e420*/  STL [R1+0x91c], R76 ;  /* 0x00091c4c01007387 */ /* 0x000fe80000100800 */
[----:B------:R1:W-:Y:S04]  /*3e430*/  STL [R1+0x910], R5 ;  /* 0x0009100501007387 */ /* 0x0003e80000100800 */
[----:B------:R-:W-:Y:S01]  /*3e440*/  STL [R1+0x924], R118 ;  /* 0x0009247601007387 */ /* 0x000fe20000100800 */
[----:B-1----:R-:W-:-:S05]  /*3e450*/  IMAD.MOV.U32 R5, RZ, RZ, R77 ;  /* 0x000000ffff057224 */ /* 0x002fca00078e004d */
[----:B------:R1:W-:Y:S02]  /*3e460*/  STL [R1+0x918], R5 ;  /* 0x0009180501007387 */ /* 0x0003e40000100800 */
[----:B-1----:R-:W-:Y:S02]  /*3e470*/  MOV R5, R119 ;  /* 0x0000007700057202 */ /* 0x002fe40000000f00 */
[----:B---3--:R-:W-:Y:S04]  /*3e480*/  STL [R1+0x92c], R74 ;  /* 0x00092c4a01007387 */ /* 0x008fe80000100800 */
        /* <DEDUP_REMOVED lines=9> */
[----:B------:R1:W-:Y:S04]  /*3e520*/  STL [R1+0x938], R5 ;  /* 0x0009380501007387 */ /* 0x0003e80000100800 */
[----:B----4-:R-:W-:Y:S01]  /*3e530*/  STL [R1+0x94c], R68 ;  /* 0x00094c4401007387 */ /* 0x010fe20000100800 */
        /* <DEDUP_REMOVED lines=112> */
[----:B------:R1:W-:Y:S02]  /*3ec40*/  STL [R1+0xa68], R5 ;  /* 0x000a680501007387 */ /* 0x0003e40000100800 */
[----:B-1----:R-:W-:-:S05]  /*3ec50*/  MOV R5, R15 ;  /* 0x0000000f00057202 */ /* 0x002fca0000000f00 */
[----:B------:R1:W-:Y:S02]  /*3ec60*/  STL [R1+0xa70], R5 ;  /* 0x000a700501007387 */ /* 0x0003e40000100800 */
[----:B-1----:R-:W-:-:S05]  /*3ec70*/  VIMNMX R5, PT, PT, R4, 0x2, !PT ;  /* 0x0000000204057848 */ /* 0x002fca0007fe0100 */
[----:B------:R-:W-:-:S05]  /*3ec80*/  VIADD R5, R5, 0xfffffffe ;  /* 0xfffffffe05057836 */ /* 0x000fca0000000000 */
[----:B------:R1:W-:Y:S01]  /*3ec90*/  STL [R1+0xb6c], R5 ;  /* 0x000b6c0501007387 */ /* 0x0003e20000100800 */
[----:B------:R-:W-:Y:S02]  /*3eca0*/  VIADD R6, R4, 0xfffffffa ;  /* 0xfffffffa04067836 */ /* 0x000fe40000000000 */
[----:B------:R-:W-:Y:S02]  /*3ecb0*/  HFMA2 R4, -RZ, RZ, 0, 0 ;  /* 0x00000000ff047431 */ /* 0x000fe400000001ff */
[----:B------:R-:W-:Y:S01]  /*3ecc0*/  IMAD.MOV.U32 R82, RZ, RZ, RZ ;  /* 0x000000ffff527224 */ /* 0x000fe200078e00ff */
[----:B------:R-:W-:Y:S01]  /*3ecd0*/  UMOV UR13, 0x1 ;  /* 0x00000001000d7882 */ /* 0x000fe20000000000 */
[----:B------:R-:W-:Y:S01]  /*3ece0*/  UMOV UR14, 0x5 ;  /* 0x00000005000e7882 */ /* 0x000fe20000000000 */
[----:B------:R-:W-:Y:S01]  /*3ecf0*/  UMOV UR5, URZ ;  /* 0x000000ff00057c82 */ /* 0x000fe20008000000 */
[----:B------:R-:W-:Y:S01]  /*3ed00*/  UMOV UR6, URZ ;  /* 0x000000ff00067c82 */ /* 0x000fe20008000000 */
[----:B-1----:R-:W-:-:S05]  /*3ed10*/  UMOV UR9, URZ ;  /* 0x000000ff00097c82 */ /* 0x002fca0008000000 */
.L_x_12:
[----:B------:R-:W-:Y:S01]  /*3ed20*/  IMAD.U32 R4, R4, -0x80000000, RZ ;  /* 0x8000000004047824 */ /* 0x000fe200078e00ff */
[----:B------:R-:W-:-:S03]  /*3ed30*/  UIADD3 UR6, UPT, UPT, UR6, 0x1, URZ ;  /* 0x0000000106067890 */ /* 0x000fc6000fffe0ff */
[----:B------:R-:W1:Y:S01]  /*3ed40*/  SYNCS.PHASECHK.TRANS64.TRYWAIT P3, [UR8], R4 ;  /* 0x00000004ff0075a7 */ /* 0x000e620008061108 */
[----:B------:R-:W-:-:S04]  /*3ed50*/  UISETP.GT.AND UP1, UPT, UR6, 0x4, UPT ;  /* 0x000000040600788c */ /* 0x000fc8000bf24270 */
[----:B------:R-:W-:-:S04]  /*3ed60*/  USEL UR6, UR6, URZ, !UP1 ;  /* 0x000000ff06067287 */ /* 0x000fc8000c800000 */
[----:B------:R-:W-:Y:S01]  /*3ed70*/  ULEA UR15, UR6, UR7, 0x11 ;  /* 0x00000007060f7291 */ /* 0x000fe2000f8e88ff */
[----:B-1----:R-:W-:Y:S11]  /*3ed80*/  @!P3 BRA `(.L_x_10) ;  /* 0x0000017c005cb947 */ /* 0x002ff60003800000 */
.L_x_18:
[----:B------:R-:W-:-:S04]  /*3ed90*/  DEPBAR.LE SB0, 0x8 ;  /* 0x000082000000791a */ /* 0x000fc80000000000 */
[----:B------:R-:W-:Y:S01]  /*3eda0*/  BAR.SYNC.DEFER_BLOCKING 0x0 ;  /* 0x0000000000007b1d */ /* 0x000fe20000010000 */
[----:B------:R-:W-:Y:S02]  /*3edb0*/  UIADD3 UR5, UPT, UPT, UR5, 0x1, URZ ;  /* 0x0000000105057890 */ /* 0x000fe4000fffe0ff */
[----:B------:R-:W-:Y:S02]  /*3edc0*/  ULEA UR8, UR13, UR7, 0x3 ;  /* 0x000000070d087291 */ /* 0x000fe4000f8e18ff */
[----:B------:R-:W-:Y:S02]  /*3edd0*/  UISETP.GT.AND UP1, UPT, UR5, 0x5, UPT ;  /* 0x000000050500788c */ /* 0x000fe4000bf24270 */
[----:B------:R-:W-:Y:S02]  /*3ede0*/  UIADD3 UR8, UPT, UPT, UR8, 0x100000, URZ ;  /* 0x0010000008087890 */ /* 0x000fe4000fffe0ff */
[----:B------:R-:W-:Y:S01]  /*3edf0*/  USEL UR5, UR5, URZ, !UP1 ;  /* 0x000000ff05057287 */ /* 0x000fe2000c800000 */
[----:B------:R-:W-:Y:S01]  /*3ee00*/  UMOV UR4, UR9 ;  /* 0x0000000900047c82 */ /* 0x000fe20008000000 */
[----:B------:R-:W1:Y:S04]  /*3ee10*/  LDSM.16.M88.4 R4, [R81+UR15] ;  /* 0x0000000f5104783b */ /* 0x000e680008000200 */
[----:B------:R-:W2:Y:S04]  /*3ee20*/  LDSM.16.M88.4 R8, [R81+UR15+0x800] ;  /* 0x0008000f5108783b */ /* 0x000ea80008000200 */
[----:B------:R-:W3:Y:S04]  /*3ee30*/  LDSM.16.M88.4 R216, [R81+UR15+0x1000] ;  /* 0x0010000f51d8783b */ /* 0x000ee80008000200 */
[----:B------:R-:W4:Y:S04]  /*3ee40*/  LDSM.16.M88.4 R12, [R81+UR15+0x1800] ;  /* 0x0018000f510c783b */ /* 0x000f280008000200 */
[----:B------:R-:W5:Y:S04]  /*3ee50*/  LDSM.16.M88.4 R212, [R81+UR15+0x2000] ;  /* 0x0020000f51d4783b */ /* 0x000f680008000200 */
[----:B------:R-:W5:Y:S04]  /*3ee60*/  LDSM.16.M88.4 R204, [R81+UR15+0x2800] ;  /* 0x0028000f51cc783b */ /* 0x000f680008000200 */
[----:B------:R-:W5:Y:S04]  /*3ee70*/  LDSM.16.M88.4 R208, [R81+UR15+0x3000] ;  /* 0x0030000f51d0783b */ /* 0x000f680008000200 */
[----:B------:R-:W5:Y:S04]  /*3ee80*/  LDSM.16.M88.4 R188, [R81+UR15+0x3800] ;  /* 0x0038000f51bc783b */ /* 0x000f680008000200 */
[----:B------:R-:W5:Y:S04]  /*3ee90*/  LDSM.16.M88.4 R192, [R81+UR15+0x4000] ;  /* 0x0040000f51c0783b */ /* 0x000f680008000200 */
[----:B------:R-:W5:Y:S04]  /*3eea0*/  LDSM.16.M88.4 R180, [R81+UR15+0x4800] ;  /* 0x0048000f51b4783b */ /* 0x000f680008000200 */
[----:B------:R-:W5:Y:S01]  /*3eeb0*/  LDSM.16.M88.4 R184, [R81+UR15+0x5000] ;  /* 0x0050000f51b8783b */ /* 0x000f620008000200 */
[----:B-1----:R-:W-:Y:S01]  /*3eec0*/  MOV R16, R4 ;  /* 0x0000000400107202 */ /* 0x002fe20000000f00 */
[----:B------:R-:W-:Y:S01]  /*3eed0*/  IMAD.MOV.U32 R17, RZ, RZ, R6 ;  /* 0x000000ffff117224 */ /* 0x000fe200078e0006 */
[----:B------:R-:W-:Y:S01]  /*3eee0*/  MOV R4, R5 ;  /* 0x0000000500047202 */ /* 0x000fe20000000f00 */
[----:B------:R-:W1:Y:S01]  /*3eef0*/  LDSM.16.M88.4 R172, [R81+UR15+0x5800] ;  /* 0x0058000f51ac783b */ /* 0x000e620008000200 */
[----:B--2---:R-:W-:Y:S01]  /*3ef00*/  IMAD.MOV.U32 R18, RZ, RZ, R8 ;  /* 0x000000ffff127224 */ /* 0x004fe200078e0008 */
[----:B------:R-:W-:Y:S01]  /*3ef10*/  MOV R19, R10 ;  /* 0x0000000a00137202 */ /* 0x000fe20000000f00 */
[----:B------:R-:W-:Y:S01]  /*3ef20*/  IMAD.MOV.U32 R5, RZ, RZ, R7 ;  /* 0x000000ffff057224 */ /* 0x000fe200078e0007 */
[----:B------:R-:W2:Y:S01]  /*3ef30*/  LDSM.16.M88.4 R176, [R81+UR15+0x6000] ;  /* 0x0060000f51b0783b */ /* 0x000ea20008000200 */
[----:B---3--:R-:W-:Y:S01]  /*3ef40*/  IMAD.MOV.U32 R20, RZ, RZ, R216 ;  /* 0x000000ffff147224 */ /* 0x008fe200078e00d8 */
[----:B------:R-:W-:Y:S01]  /*3ef50*/  MOV R6, R9 ;  /* 0x0000000900067202 */ /* 0x000fe20000000f00 */
[----:B------:R-:W-:Y:S01]  /*3ef60*/  IMAD.MOV.U32 R21, RZ, RZ, R218 ;  /* 0x000000ffff157224 */ /* 0x000fe200078e00da */
[----:B------:R-:W3:Y:S01]  /*3ef70*/  LDSM.16.M88.4 R164, [R81+UR15+0x6800] ;  /* 0x0068000f51a4783b */ /* 0x000ee20008000200 */
[----:B----4-:R-:W-:Y:S01]  /*3ef80*/  MOV R22, R12 ;  /* 0x0000000c00167202 */ /* 0x010fe20000000f00 */
[----:B------:R-:W-:Y:S01]  /*3ef90*/  IMAD.MOV.U32 R23, RZ, RZ, R14 ;  /* 0x000000ffff177224 */ /* 0x000fe200078e000e */
[----:B------:R-:W-:Y:S01]  /*3efa0*/  MOV R10, R13 ;  /* 0x0000000d000a7202 */ /* 0x000fe20000000f00 */
[----:B------:R-:W4:Y:S01]  /*3efb0*/  LDSM.16.M88.4 R168, [R81+UR15+0x7000] ;  /* 0x0070000f51a8783b */ /* 0x000f220008000200 */
[----:B-----5:R-:W-:Y:S01]  /*3efc0*/  IMAD.MOV.U32 R24, RZ, RZ, R212 ;  /* 0x000000ffff187224 */ /* 0x020fe200078e00d4 */
[----:B------:R-:W-:Y:S01]  /*3efd0*/  MOV R25, R214 ;  /* 0x000000d600197202 */ /* 0x000fe20000000f00 */
[----:B------:R-:W-:Y:S01]  /*3efe0*/  IMAD.MOV.U32 R7, RZ, RZ, R11 ;  /* 0x000000ffff077224 */ /* 0x000fe200078e000b */
[----:B------:R-:W5:Y:S01]  /*3eff0*/  LDSM.16.M88.4 R156, [R81+UR15+0x7800] ;  /* 0x0078000f519c783b */ /* 0x000f620008000200 */
[----:B------:R-:W-:Y:S01]  /*3f000*/  IMAD.MOV.U32 R26, RZ, RZ, R204 ;  /* 0x000000ffff1a7224 */ /* 0x000fe200078e00cc */
[----:B------:R-:W-:Y:S01]  /*3f010*/  MOV R8, R217 ;  /* 0x000000d900087202 */ /* 0x000fe20000000f00 */
[----:B------:R-:W-:Y:S01]  /*3f020*/  IMAD.MOV.U32 R27, RZ, RZ, R206 ;  /* 0x000000ffff1b7224 */ /* 0x000fe200078e00ce */
[----:B------:R-:W5:Y:S01]  /*3f030*/  LDSM.16.M88.4 R160, [R81+UR15+0x8000] ;  /* 0x0080000f51a0783b */ /* 0x000f620008000200 */
[----:B------:R-:W-:Y:S01]  /*3f040*/  MOV R28, R208 ;  /* 0x000000d0001c7202 */ /* 0x000fe20000000f00 */
[----:B------:R-:W-:Y:S01]  /*3f050*/  IMAD.MOV.U32 R29, RZ, RZ, R210 ;  /* 0x000000ffff1d7224 */ /* 0x000fe200078e00d2 */
[----:B------:R-:W-:Y:S01]  /*3f060*/  MOV R12, R213 ;  /* 0x000000d5000c7202 */ /* 0x000fe20000000f00 */
[----:B------:R-:W5:Y:S01]  /*3f070*/  LDSM.16.M88.4 R148, [R81+UR15+0x8800] ;  /* 0x0088000f5194783b */ /* 0x000f620008000200 */
[----:B------:R-:W-:Y:S01]  /*3f080*/  IMAD.MOV.U32 R30, RZ, RZ, R188 ;  /* 0x000000ffff1e7224 */ /* 0x000fe200078e00bc */
        /* <DEDUP_REMOVED lines=8> */
[----:B------:R-:W-:-:S02]  /*3f110*/  IMAD.MOV.U32 R35, RZ, RZ, R182 ;  /* 0x000000ffff237224 */ /* 0x000fc400078e00b6 */
[----:B------:R-:W5:Y:S01]  /*3f120*/  LDSM.16.M88.4 R144, [R81+UR15+0xa000] ;  /* 0x00a0000f5190783b */ /* 0x000f620008000200 */
[----:B------:R-:W-:Y:S01]  /*3f130*/  MOV R36, R184 ;  /* 0x000000b800247202 */ /* 0x000fe20000000f00 */
[----:B------:R-:W-:Y:S02]  /*3f140*/  IMAD.MOV.U32 R37, RZ, RZ, R186 ;  /* 0x000000ffff257224 */ /* 0x000fe400078e00ba */
[----:B------:R-:W5:Y:S01]  /*3f150*/  LDSM.16.M88.4 R132, [R81+UR15+0xa800] ;  /* 0x00a8000f5184783b */ /* 0x000f620008000200 */
[----:B-1----:R-:W-:Y:S01]  /*3f160*/  MOV R38, R172 ;  /* 0x000000ac00267202 */ /* 0x002fe20000000f00 */
[----:B------:R-:W-:Y:S02]  /*3f170*/  IMAD.MOV.U32 R39, RZ, RZ, R174 ;  /* 0x000000ffff277224 */ /* 0x000fe400078e00ae */
[----:B------:R-:W1:Y:S01]  /*3f180*/  LDSM.16.M88.4 R136, [R81+UR15+0xb000] ;  /* 0x00b0000f5188783b */ /* 0x000e620008000200 */
[----:B--2---:R-:W-:Y:S01]  /*3f190*/  MOV R40, R176 ;  /* 0x000000b000287202 */ /* 0x004fe20000000f00 */
[----:B------:R-:W-:-:S02]  /*3f1a0*/  IMAD.MOV.U32 R41, RZ, RZ, R178 ;  /* 0x000000ffff297224 */ /* 0x000fc400078e00b2 */
[----:B------:R-:W2:Y:S01]  /*3f1b0*/  LDSM.16.M88.4 R124, [R81+UR15+0xb800] ;  /* 0x00b8000f517c783b */ /* 0x000ea20008000200 */
[----:B---3--:R-:W-:Y:S01]  /*3f1c0*/  MOV R42, R164 ;  /* 0x000000a4002a7202 */ /* 0x008fe20000000f00 */
[----:B------:R-:W-:Y:S02]  /*3f1d0*/  IMAD.MOV.U32 R43, RZ, RZ, R166 ;  /* 0x000000ffff2b7224 */ /* 0x000fe400078e00a6 */
[----:B------:R-:W3:Y:S01]  /*3f1e0*/  LDSM.16.M88.4 R128, [R81+UR15+0xc000] ;  /* 0x00c0000f5180783b */ /* 0x000ee20008000200 */
[----:B----4-:R-:W-:Y:S01]  /*3f1f0*/  MOV R44, R168 ;  /* 0x000000a8002c7202 */ /* 0x010fe20000000f00 */
[----:B------:R-:W-:Y:S02]  /*3f200*/  IMAD.MOV.U32 R45, RZ, RZ, R170 ;  /* 0x000000ffff2d7224 */ /* 0x000fe400078e00aa */
[----:B------:R-:W4:Y:S01]  /*3f210*/  LDSM.16.M88.4 R116, [R81+UR15+0xc800] ;  /* 0x00c8000f5174783b */ /* 0x000f220008000200 */
[----:B-----5:R-:W-:Y:S01]  /*3f220*/  MOV R46, R156 ;  /* 0x0000009c002e7202 */ /* 0x020fe20000000f00 */
[----:B------:R-:W-:-:S02]  /*3f230*/  IMAD.MOV.U32 R47, RZ, RZ, R158 ;  /* 0x000000ffff2f7224 */ /* 0x000fc400078e009e */
[----:B------:R-:W5:Y:S01]  /*3f240*/  LDSM.16.M88.4 R120, [R81+UR15+0xd000] ;  /* 0x00d0000f5178783b */ /* 0x000f620008000200 */
[----:B------:R-:W-:Y:S01]  /*3f250*/  MOV R48, R160 ;  /* 0x000000a000307202 */ /* 0x000fe20000000f00 */
[----:B------:R-:W-:Y:S02]  /*3f260*/  IMAD.MOV.U32 R49, RZ, RZ, R162 ;  /* 0x000000ffff317224 */ /* 0x000fe400078e00a2 */
[----:B------:R-:W5:Y:S01]  /*3f270*/  LDSM.16.M88.4 R108, [R81+UR15+0xd800] ;  /* 0x00d8000f516c783b */ /* 0x000f620008000200 */
[----:B------:R-:W-:Y:S01]  /*3f280*/  MOV R50, R148 ;  /* 0x0000009400327202 */ /* 0x000fe20000000f00 */
[----:B------:R-:W-:Y:S02]  /*3f290*/  IMAD.MOV.U32 R51, RZ, RZ, R150 ;  /* 0x000000ffff337224 */ /* 0x000fe400078e0096 */
[----:B------:R-:W5:Y:S01]  /*3f2a0*/  LDSM.16.M88.4 R112, [R81+UR15+0xe000] ;  /* 0x00e0000f5170783b */ /* 0x000f620008000200 */
[----:B------:R-:W-:Y:S01]  /*3f2b0*/  MOV R52, R152 ;  /* 0x0000009800347202 */ /* 0x000fe20000000f00 */
        /* <DEDUP_REMOVED lines=9> */
[----:B------:R-:W-:Y:S01]  /*3f350*/  IMAD.MOV.U32 R59, RZ, RZ, R134 ;  /* 0x000000ffff3b7224 */ /* 0x000fe200078e0086 */
[----:B-1----:R-:W-:Y:S01]  /*3f360*/  MOV R60, R136 ;  /* 0x00000088003c7202 */ /* 0x002fe20000000f00 */
[----:B------:R-:W-:Y:S01]  /*3f370*/  IMAD.MOV.U32 R61, RZ, RZ, R138 ;  /* 0x000000ffff3d7224 */ /* 0x000fe200078e008a */
[----:B------:R-:W-:Y:S01]  /*3f380*/  LDSM.16.M88.4 R100, [R81+UR15+0x10000] ;  /* 0x0100000f5164783b */ /* 0x000fe20008000200 */
[----:B------:R-:W-:Y:S01]  /*3f390*/  IMAD.MOV.U32 R9, RZ, RZ, R219 ;  /* 0x000000ffff097224 */ /* 0x000fe200078e00db */
[----:B--2---:R-:W-:Y:S01]  /*3f3a0*/  MOV R62, R124 ;  /* 0x0000007c003e7202 */ /* 0x004fe20000000f00 */
[----:B------:R-:W-:Y:S01]  /*3f3b0*/  IMAD.MOV.U32 R63, RZ, RZ, R126 ;  /* 0x000000ffff3f7224 */ /* 0x000fe200078e007e */
[----:B------:R-:W-:Y:S01]  /*3f3c0*/  LDSM.16.M88.4 R220, [R81+UR15+0x11800] ;  /* 0x0118000f51dc783b */ /* 0x000fe20008000200 */
[----:B------:R-:W-:Y:S01]  /*3f3d0*/  IMAD.MOV.U32 R13, RZ, RZ, R215 ;  /* 0x000000ffff0d7224 */ /* 0x000fe200078e00d7 */
[----:B---3--:R-:W-:Y:S01]  /*3f3e0*/  MOV R64, R128 ;  /* 0x0000008000407202 */ /* 0x008fe20000000f00 */
[----:B------:R-:W-:Y:S01]  /*3f3f0*/  IMAD.MOV.U32 R65, RZ, RZ, R130 ;  /* 0x000000ffff417224 */ /* 0x000fe200078e0082 */
[----:B------:R-:W-:Y:S01]  /*3f400*/  LDSM.16.M88.4 R224, [R81+UR15+0x12000] ;  /* 0x0120000f51e0783b */ /* 0x000fe20008000200 */
[----:B------:R-:W-:Y:S01]  /*3f410*/  IMAD.MOV.U32 R15, RZ, RZ, R207 ;  /* 0x000000ffff0f7224 */ /* 0x000fe200078e00cf */
[----:B----4-:R-:W-:Y:S01]  /*3f420*/  MOV R66, R116 ;  /* 0x0000007400427202 */ /* 0x010fe20000000f00 */
[----:B------:R-:W-:Y:S01]  /*3f430*/  IMAD.MOV.U32 R67, RZ, RZ, R118 ;  /* 0x000000ffff437224 */ /* 0x000fe200078e0076 */
[----:B------:R-:W-:Y:S01]  /*3f440*/  LDSM.16.M88.4 R212, [R81+UR15+0x12800] ;  /* 0x0128000f51d4783b */ /* 0x000fe20008000200 */
[----:B-----5:R-:W-:Y:S01]  /*3f450*/  MOV R68, R120 ;  /* 0x0000007800447202 */ /* 0x020fe20000000f00 */
[----:B------:R-:W-:-:S02]  /*3f460*/  IMAD.MOV.U32 R69, RZ, RZ, R122 ;  /* 0x000000ffff457224 */ /* 0x000fc400078e007a */
[----:B------:R-:W-:Y:S01]  /*3f470*/  LDSM.16.M88.4 R216, [R81+UR15+0x13000] ;  /* 0x0130000f51d8783b */ /* 0x000fe20008000200 */
[----:B------:R-:W-:Y:S01]  /*3f480*/  MOV R70, R108 ;  /* 0x0000006c00467202 */ /* 0x000fe20000000f00 */
[----:B------:R-:W-:Y:S02]  /*3f490*/  IMAD.MOV.U32 R71, RZ, RZ, R110 ;  /* 0x000000ffff477224 */ /* 0x000fe400078e006e */
[----:B------:R-:W-:Y:S01]  /*3f4a0*/  LDSM.16.M88.4 R204, [R81+UR15+0x13800] ;  /* 0x0138000f51cc783b */ /* 0x000fe20008000200 */
[----:B------:R-:W-:Y:S01]  /*3f4b0*/  MOV R72, R112 ;  /* 0x0000007000487202 */ /* 0x000fe20000000f00 */
[----:B------:R-:W-:Y:S01]  /*3f4c0*/  IMAD.MOV.U32 R73, RZ, RZ, R114 ;  /* 0x000000ffff497224 */ /* 0x000fe200078e0072 */
[----:B------:R-:W-:Y:S01]  /*3f4d0*/  MOV R74, R96 ;  /* 0x00000060004a7202 */ /* 0x000fe20000000f00 */
[----:B------:R-:W-:Y:S01]  /*3f4e0*/  IMAD.MOV.U32 R75, RZ, RZ, R98 ;  /* 0x000000ffff4b7224 */ /* 0x000fe200078e0062 */
[----:B------:R-:W-:Y:S01]  /*3f4f0*/  MOV R76, R104 ;  /* 0x00000068004c7202 */ /* 0x000fe20000000f00 */
[----:B------:R-:W-:Y:S01]  /*3f500*/  IMAD.MOV.U32 R77, RZ, RZ, R106 ;  /* 0x000000ffff4d7224 */ /* 0x000fe200078e006a */
[----:B------:R-:W-:Y:S01]  /*3f510*/  MOV R78, R88 ;  /* 0x00000058004e7202 */ /* 0x000fe20000000f00 */
[----:B------:R-:W-:-:S04]  /*3f520*/  IMAD.MOV.U32 R79, RZ, RZ, R90 ;  /* 0x000000ffff4f7224 */ /* 0x000fc800078e005a */
[----:B------:R1:W-:Y:S02]  /*3f530*/  STTM.x64 tmem[UR11+0x100], R16 ;  /* 0x00010010000079ed */ /* 0x0003e4000834000b */
        /* <DEDUP_REMOVED lines=52> */
[----:B------:R-:W-:Y:S04]  /*3f880*/  LDSM.16.M88.4 R96, [R81+UR15+0x11000] ;  /* 0x0110000f5160783b */ /* 0x000fe80008000200 */
        /* <DEDUP_REMOVED lines=19> */
[----:B------:R-:W1:Y:S04]  /*3f9c0*/  LDSM.16.M88.4 R128, [R81+UR15+0x1d000] ;  /* 0x01d0000f5180783b */ /* 0x000e680008000200 */
[----:B------:R-:W2:Y:S04]  /*3f9d0*/  LDSM.16.M88.4 R116, [R81+UR15+0x1d800] ;  /* 0x01d8000f5174783b */ /* 0x000ea80008000200 */
[----:B------:R-:W3:Y:S04]  /*3f9e0*/  LDSM.16.M88.4 R120, [R81+UR15+0x1e000] ;  /* 0x01e0000f5178783b */ /* 0x000ee80008000200 */
[----:B------:R-:W4:Y:S04]  /*3f9f0*/  LDSM.16.M88.4 R108, [R81+UR15+0x1e800] ;  /* 0x01e8000f516c783b */ /* 0x000f280008000200 */
[----:B------:R-:W5:Y:S04]  /*3fa00*/  LDSM.16.M88.4 R112, [R81+UR15+0x1f000] ;  /* 0x01f0000f5170783b */ /* 0x000f680008000200 */
[----:B------:R-:W5:Y:S01]  /*3fa10*/  LDSM.16.M88.4 R104, [R81+UR15+0x1f800] ;  /* 0x01f8000f5168783b */ /* 0x000f620008000200 */
[----:B------:R5:W-:Y:S01]  /*3fa20*/  STTM.x64 tmem[UR11+0x180], R4 ;  /* 0x00018004000079ed */ /* 0x000be2000834000b */
[----:B-1----:R-:W-:Y:S01]  /*3fa30*/  MOV R68, R128 ;  /* 0x0000008000447202 */ /* 0x002fe20000000f00 */
[----:B------:R-:W-:Y:S01]  /*3fa40*/  IMAD.MOV.U32 R69, RZ, RZ, R130 ;  /* 0x000000ffff457224 */ /* 0x000fe200078e0082 */
[----:B--2---:R-:W-:Y:S01]  /*3fa50*/  MOV R70, R116 ;  /* 0x0000007400467202 */ /* 0x004fe20000000f00 */
[----:B------:R-:W-:Y:S01]  /*3fa60*/  IMAD.MOV.U32 R71, RZ, RZ, R118 ;  /* 0x000000ffff477224 */ /* 0x000fe200078e0076 */
[----:B---3--:R-:W-:Y:S01]  /*3fa70*/  MOV R72, R120 ;  /* 0x0000007800487202 */ /* 0x008fe20000000f00 */
[----:B------:R-:W-:Y:S01]  /*3fa80*/  IMAD.MOV.U32 R73, RZ, RZ, R122 ;  /* 0x000000ffff497224 */ /* 0x000fe200078e007a */
[----:B----4-:R-:W-:Y:S01]  /*3fa90*/  MOV R74, R108 ;  /* 0x0000006c004a7202 */ /* 0x010fe20000000f00 */
[----:B------:R-:W-:Y:S01]  /*3faa0*/  IMAD.MOV.U32 R75, RZ, RZ, R110 ;  /* 0x000000ffff4b7224 */ /* 0x000fe200078e006e */
[----:B-----5:R-:W-:Y:S01]  /*3fab0*/  MOV R76, R112 ;  /* 0x00000070004c7202 */ /* 0x020fe20000000f00 */
        /* <DEDUP_REMOVED lines=58> */
[----:B------:R1:W-:Y:S01]  /*3fe60*/  STTM.x64 tmem[UR11+0x140], R16 ;  /* 0x00014010000079ed */ /* 0x0003e2000834000b */
        /* <DEDUP_REMOVED lines=61> */
[----:B------:R1:W-:Y:S01]  /*40240*/  STTM.x64 tmem[UR11+0x1c0], R4 ;  /* 0x0001c004000079ed */ /* 0x0003e2000834000b */
[----:B------:R-:W2:Y:S02]  /*40250*/  FENCE.VIEW.ASYNC.T ;  /* 0x00000000000073c6 */ /* 0x000ea40000000200 */
[----:B--2---:R-:W-:Y:S06]  /*40260*/  BAR.SYNC.DEFER_BLOCKING 0x0 ;  /* 0x0000000000007b1d */ /* 0x004fec0000010000 */
[----:B------:R-:W-:Y:S05]  /*40270*/  @P1 BRA `(.L_x_11) ;  /* 0x0000000800a41947 */ /* 0x000fea0003800000 */
[----:B------:R-:W-:Y:S01]  /*40280*/  ULEA UR9, UR5, UR7, 0x10 ;  /* 0x0000000705097291 */ /* 0x000fe2000f8e80ff */
[----:B-1----:R-:W-:Y:S01]  /*40290*/  MOV.SPILL R4, UR15 ;  /* 0x0000000f00047c02 */ /* 0x002fe20009000f00 */
[----:B------:R-:W-:Y:S01]  /*402a0*/  UMOV UR21, URZ ;  /* 0x000000ff00157c82 */ /* 0x000fe20008000000 */
[----:B------:R-:W-:Y:S01]  /*402b0*/  UIADD3 UR64, UPT, UPT, UR10, 0x108, URZ ;  /* 0x000001080a407890 */ /* 0x000fe2000fffe0ff */
[----:B------:R-:W-:Y:S01]  /*402c0*/  MOV.SPILL R5, UR14 ;  /* 0x0000000e00057c02 */ /* 0x000fe20009000f00 */
[----:B------:R-:W-:Y:S02]  /*402d0*/  UIADD3 UR9, UPT, UPT, UR9, 0xa0000, URZ ;  /* 0x000a000009097890 */ /* 0x000fe4000fffe0ff */
[----:B------:R-:W-:Y:S02]  /*402e0*/  UIADD3 UR65, UPT, UPT, UR10, 0x110, URZ ;  /* 0x000001100a417890 */ /* 0x000fe4000fffe0ff */
[----:B------:R-:W-:Y:S02]  /*402f0*/  USHF.R.U32.HI UR46, URZ, 0x4, UR9 ;  /* 0x00000004ff2e7899 */ /* 0x000fe40008011609 */
[----:B------:R-:W-:-:S02]  /*40300*/  UIADD3 UR77, UPT, UPT, UR10, 0x118, URZ ;  /* 0x000001180a4d7890 */ /* 0x000fc4000fffe0ff */
[----:B------:R-:W-:Y:S01]  /*40310*/  USGXT.U32 UR46, UR46, 0xe ;  /* 0x0000000e2e2e789a */ /* 0x000fe20008000000 */
[----:B------:R-:W-:Y:S01]  /*40320*/  UMOV UR26, 0x0 ;  /* 0x00000000001a7882 */ /* 0x000fe20000000000 */
[----:B------:R-:W-:Y:S02]  /*40330*/  UMOV UR27, 0x8200910 ;  /* 0x08200910001b7882 */ /* 0x000fe40000000000 */
[----:B------:R-:W-:Y:S01]  /*40340*/  UIADD3 UR48, UP1, UPT, UR46, 0x2, URZ ;  /* 0x000000022e307890 */ /* 0x000fe2000ff3e0ff */
[----:B------:R-:W-:Y:S01]  /*40350*/  UMOV UR47, 0x40004040 ;  /* 0x40004040002f7882 */ /* 0x000fe20000000000 */
[----:B------:R-:W-:Y:S02]  /*40360*/  UMOV UR28, 0x0 ;  /* 0x00000000001c7882 */ /* 0x000fe40000000000 */
[----:B------:R-:W-:Y:S01]  /*40370*/  UIADD3.X UR49, UPT, UPT, UR21, 0x40004040, URZ, UP1, !UPT ;  /* 0x4000404015317890 */ /* 0x000fe20008ffe4ff */
[----:B------:R1:W-:Y:S01]  /*40380*/  UTCHMMA tmem[UR12], gdesc[UR46], tmem[UR10], tmem[UR26], idesc[UR27], UPT ;  /* 0x00ff1a2e0c0079ea */ /* 0x0003e2000b80000a */
[----:B------:R-:W-:-:S02]  /*40390*/  UIADD3 UR50, UP1, UPT, UR48, 0x2, URZ ;  /* 0x0000000230327890 */ /* 0x000fc4000ff3e0ff */
[----:B------:R-:W-:Y:S02]  /*403a0*/  UIADD3 UR52, UP2, UPT, UR48, 0x4, URZ ;  /* 0x0000000430347890 */ /* 0x000fe4000ff5e0ff */
[----:B------:R-:W-:Y:S02]  /*403b0*/  UIADD3.X UR51, UPT, UPT, UR49, URZ, URZ, UP1, !UPT ;  /* 0x000000ff31337290 */ /* 0x000fe40008ffe4ff */
[----:B------:R-:W-:Y:S02]  /*403c0*/  UIADD3.X UR53, UPT, UPT, UR49, URZ, URZ, UP2, !UPT ;  /* 0x000000ff31357290 */ /* 0x000fe400097fe4ff */
[----:B------:R-:W-:Y:S02]  /*403d0*/  UIADD3 UR54, UP2, UPT, UR48, 0x3fe, URZ ;  /* 0x000003fe30367890 */ /* 0x000fe4000ff5e0ff */
[----:B------:R-:W-:Y:S01]  /*403e0*/  UIADD3 UR56, UP1, UPT, UR48, 0x400, URZ ;  /* 0x0000040030387890 */ /* 0x000fe2000ff3e0ff */
[----:B------:R-:W-:Y:S01]  /*403f0*/  UMOV UR29, 0x8200910 ;  /* 0x08200910001d7882 */ /* 0x000fe20000000000 */
[----:B------:R-:W-:-:S02]  /*40400*/  UIADD3.X UR55, UPT, UPT, UR49, URZ, URZ, UP2, !UPT ;  /* 0x000000ff31377290 */ /* 0x000fc400097fe4ff */
[----:B------:R2:W-:Y:S01]  /*40410*/  UTCHMMA tmem[UR64], gdesc[UR48], tmem[UR10], tmem[UR28], idesc[UR29], UPT ;  /* 0x00ff1c30400079ea */ /* 0x0005e2000b80000a */
[----:B------:R-:W-:Y:S02]  /*40420*/  UIADD3 UR76, UPT, UPT, UR10, 0x120, URZ ;  /* 0x000001200a4c7890 */ /* 0x000fe4000fffe0ff */
[----:B-1----:R-:W-:Y:S02]  /*40430*/  UIADD3 UR26, UP2, UPT, UR48, 0x402, URZ ;  /* 0x00000402301a7890 */ /* 0x002fe4000ff5e0ff */
[----:B------:R-:W-:Y:S01]  /*40440*/  UIADD3.X UR57, UPT, UPT, UR49, URZ, URZ, UP1, !UPT ;  /* 0x000000ff31397290 */ /* 0x000fe20008ffe4ff */
[----:B------:R-:W-:Y:S01]  /*40450*/  UMOV UR32, 0x0 ;  /* 0x0000000000207882 */ /* 0x000fe20000000000 */
[----:B------:R-:W-:Y:S01]  /*40460*/  UMOV UR33, 0x8200910 ;  /* 0x0820091000217882 */ /* 0x000fe20000000000 */
[----:B------:R-:W-:Y:S02]  /*40470*/  UIADD3 UR66, UPT, UPT, UR10, 0x128, URZ ;  /* 0x000001280a427890 */ /* 0x000fe4000fffe0ff */
[----:B------:R1:W-:Y:S01]  /*40480*/  UTCHMMA tmem[UR65], gdesc[UR50], tmem[UR10], tmem[UR32], idesc[UR33], UPT ;  /* 0x00ff2032410079ea */ /* 0x0003e2000b80000a */
[----:B--2---:R-:W-:Y:S01]  /*40490*/  UIADD3 UR28, UP1, UPT, UR48, 0x404, URZ ;  /* 0x00000404301c7890 */ /* 0x004fe2000ff3e0ff */
[----:B------:R-:W-:Y:S01]  /*404a0*/  UMOV UR30, 0x0 ;  /* 0x00000000001e7882 */ /* 0x000fe20000000000 */
[----:B------:R-:W-:Y:S01]  /*404b0*/  UMOV UR31, 0x8200910 ;  /* 0x08200910001f7882 */ /* 0x000fe20000000000 */
[----:B------:R-:W-:-:S02]  /*404c0*/  UIADD3 UR67, UPT, UPT, UR10, 0x130, URZ ;  /* 0x000001300a437890 */ /* 0x000fc4000fffe0ff */
[----:B------:R2:W-:Y:S01]  /*404d0*/  UTCHMMA tmem[UR77], gdesc[UR52], tmem[UR10], tmem[UR30], idesc[UR31], UPT ;  /* 0x00ff1e344d0079ea */ /* 0x0005e2000b80000a */
[----:B------:R-:W-:Y:S02]  /*404e0*/  UIADD3.X UR27, UPT, UPT, UR49, URZ, URZ, UP2, !UPT ;  /* 0x000000ff311b7290 */ /* 0x000fe400097fe4ff */
[----:B------:R-:W-:Y:S02]  /*404f0*/  UIADD3 UR69, UPT, UPT, UR10, 0x138, URZ ;  /* 0x000001380a457890 */ /* 0x000fe4000fffe0ff */
[----:B------:R-:W-:Y:S02]  /*40500*/  UIADD3.X UR29, UPT, UPT, UR49, URZ, URZ, UP1, !UPT ;  /* 0x000000ff311d7290 */ /* 0x000fe40008ffe4ff */
[----:B-1----:R-:W-:Y:S01]  /*40510*/  UIADD3 UR32, UP1, UPT, UR48, 0x800, URZ ;  /* 0x0000080030207890 */ /* 0x002fe2000ff3e0ff */
[----:B------:R-:W-:Y:S01]  /*40520*/  UMOV UR34, 0x0 ;  /* 0x0000000000227882 */ /* 0x000fe20000000000 */
[----:B--2---:R-:W-:Y:S01]  /*40530*/  UIADD3 UR30, UP2, UPT, UR48, 0x7fe, URZ ;  /* 0x000007fe301e7890 */ /* 0x004fe2000ff5e0ff */
[----:B------:R-:W-:Y:S01]  /*40540*/  UMOV UR35, 0x8200910 ;  /* 0x0820091000237882 */ /* 0x000fe20000000000 */
[----:B------:R-:W-:Y:S01]  /*40550*/  UMOV UR36, 0x0 ;  /* 0x0000000000247882 */ /* 0x000fe20000000000 */
[----:B------:R-:W-:Y:S01]  /*40560*/  UMOV UR37, 0x8200910 ;  /* 0x0820091000257882 */ /* 0x000fe20000000000 */
[----:B------:R1:W-:Y:S01]  /*40570*/  UTCHMMA tmem[UR76], gdesc[UR54], tmem[UR10], tmem[UR34], idesc[UR35], UPT ;  /* 0x00ff22364c0079ea */ /* 0x0003e2000b80000a */
[----:B------:R-:W-:Y:S01]  /*40580*/  UIADD3.X UR31, UPT, UPT, UR49, URZ, URZ, UP2, !UPT ;  /* 0x000000ff311f7290 */ /* 0x000fe200097fe4ff */
[----:B------:R2:W-:Y:S01]  /*40590*/  UTCHMMA tmem[UR66], gdesc[UR56], tmem[UR10], tmem[UR36], idesc[UR37], UPT ;  /* 0x00ff2438420079ea */ /* 0x0005e2000b80000a */
[----:B------:R-:W-:-:S02]  /*405a0*/  UIADD3 UR68, UPT, UPT, UR10, 0x140, URZ ;  /* 0x000001400a447890 */ /* 0x000fc4000fffe0ff */
[----:B------:R-:W-:Y:S01]  /*405b0*/  UIADD3.X UR33, UPT, UPT, UR49, URZ, URZ, UP1, !UPT ;  /* 0x000000ff31217290 */ /* 0x000fe20008ffe4ff */
[----:B------:R-:W-:Y:S01]  /*405c0*/  UMOV UR40, 0x0 ;  /* 0x0000000000287882 */ /* 0x000fe20000000000 */
[----:B------:R-:W-:Y:S01]  /*405d0*/  UMOV UR41, 0x8200910 ;  /* 0x0820091000297882 */ /* 0x000fe20000000000 */
[----:B------:R-:W-:Y:S02]  /*405e0*/  UIADD3 UR63, UPT, UPT, UR10, 0x148, URZ ;  /* 0x000001480a3f7890 */ /* 0x000fe4000fffe0ff */
[----:B------:R3:W-:Y:S01]  /*405f0*/  UTCHMMA tmem[UR67], gdesc[UR26], tmem[UR10], tmem[UR40], idesc[UR41], UPT ;  /* 0x00ff281a430079ea */ /* 0x0007e2000b80000a */
[----:B-1----:R-:W-:Y:S02]  /*40600*/  UIADD3 UR34, UP2, UPT, UR48, 0x802, URZ ;  /* 0x0000080230227890 */ /* 0x002fe4000ff5e0ff */
[----:B--2---:R-:W-:Y:S01]  /*40610*/  UIADD3 UR36, UP1, UPT, UR48, 0x804, URZ ;  /* 0x0000080430247890 */ /* 0x004fe2000ff3e0ff */
[----:B------:R-:W-:Y:S01]  /*40620*/  UMOV UR38, 0x0 ;  /* 0x0000000000267882 */ /* 0x000fe20000000000 */
[----:B------:R-:W-:Y:S01]  /*40630*/  UMOV UR39, 0x8200910 ;  /* 0x0820091000277882 */ /* 0x000fe20000000000 */
[----:B------:R-:W-:Y:S01]  /*40640*/  UIADD3.X UR35, UPT, UPT, UR49, URZ, URZ, UP2, !UPT ;  /* 0x000000ff31237290 */ /* 0x000fe200097fe4ff */
[----:B------:R1:W-:Y:S01]  /*40650*/  UTCHMMA tmem[UR69], gdesc[UR28], tmem[UR10], tmem[UR38], idesc[UR39], UPT ;  /* 0x00ff261c450079ea */ /* 0x0003e2000b80000a */
[----:B------:R-:W-:-:S02]  /*40660*/  UIADD3.X UR37, UPT, UPT, UR49, URZ, URZ, UP1, !UPT ;  /* 0x000000ff31257290 */ /* 0x000fc40008ffe4ff */
[----:B---3--:R-:W-:Y:S01]  /*40670*/  UIADD3 UR40, UP1, UPT, UR48, 0xc00, URZ ;  /* 0x00000c0030287890 */ /* 0x008fe2000ff3e0ff */
[----:B------:R-:W-:Y:S01]  /*40680*/  UMOV UR42, 0x0 ;  /* 0x00000000002a7882 */ /* 0x000fe20000000000 */
[----:B------:R-:W-:Y:S01]  /*40690*/  UMOV UR43, 0x8200910 ;  /* 0x08200910002b7882 */ /* 0x000fe20000000000 */
[----:B------:R-:W-:Y:S01]  /*406a0*/  UMOV UR44, 0x0 ;  /* 0x00000000002c7882 */ /* 0x000fe20000000000 */
[----:B------:R-:W-:Y:S01]  /*406b0*/  UMOV UR45, 0x8200910 ;  /* 0x08200910002d7882 */ /* 0x000fe20000000000 */
[----:B------:R2:W-:Y:S01]  /*406c0*/  UTCHMMA tmem[UR68], gdesc[UR30], tmem[UR10], tmem[UR42], idesc[UR43], UPT ;  /* 0x00ff2a1e440079ea */ /* 0x0005e2000b80000a */
[----:B-1----:R-:W-:Y:S01]  /*406d0*/  UIADD3 UR38, UP2, UPT, UR48, 0xbfe, URZ ;  /* 0x00000bfe30267890 */ /* 0x002fe2000ff5e0ff */
[----:B------:R1:W-:Y:S01]  /*406e0*/  UTCHMMA tmem[UR63], gdesc[UR32], tmem[UR10], tmem[UR44], idesc[UR45], UPT ;  /* 0x00ff2c203f0079ea */ /* 0x0003e2000b80000a */
[----:B------:R-:W-:Y:S02]  /*406f0*/  UIADD3 UR62, UPT, UPT, UR10, 0x150, URZ ;  /* 0x000001500a3e7890 */ /* 0x000fe4000fffe0ff */
[----:B------:R-:W-:-:S02]  /*40700*/  UIADD3.X UR39, UPT, UPT, UR49, URZ, URZ, UP2, !UPT ;  /* 0x000000ff31277290 */ /* 0x000fc400097fe4ff */
[----:B------:R-:W-:Y:S02]  /*40710*/  UIADD3.X UR41, UPT, UPT, UR49, URZ, URZ, UP1, !UPT ;  /* 0x000000ff31297290 */ /* 0x000fe40008ffe4ff */
[----:B------:R-:W-:Y:S02]  /*40720*/  UIADD3 UR59, UPT, UPT, UR10, 0x158, URZ ;  /* 0x000001580a3b7890 */ /* 0x000fe4000fffe0ff */
[----:B--2---:R-:W-:Y:S02]  /*40730*/  UIADD3 UR42, UP2, UPT, UR48, 0xc02, URZ ;  /* 0x00000c02302a7890 */ /* 0x004fe4000ff5e0ff */
[----:B-1----:R-:W-:Y:S02]  /*40740*/  UIADD3 UR44, UP1, UPT, UR48, 0xc04, URZ ;  /* 0x00000c04302c7890 */ /* 0x002fe4000ff3e0ff */
[----:B------:R-:W-:Y:S02]  /*40750*/  UIADD3 UR58, UPT, UPT, UR10, 0x160, URZ ;  /* 0x000001600a3a7890 */ /* 0x000fe4000fffe0ff */
[----:B------:R-:W-:-:S02]  /*40760*/  UIADD3 UR9, UPT, UPT, UR10, 0x168, URZ ;  /* 0x000001680a097890 */ /* 0x000fc4000fffe0ff */
[----:B------:R-:W-:Y:S02]  /*40770*/  UIADD3 UR18, UPT, UPT, UR10, 0x170, URZ ;  /* 0x000001700a127890 */ /* 0x000fe4000fffe0ff */
[----:B------:R-:W-:Y:S02]  /*40780*/  UIADD3.X UR43, UPT, UPT, UR49, URZ, URZ, UP2, !UPT ;  /* 0x000000ff312b7290 */ /* 0x000fe400097fe4ff */
[----:B------:R-:W-:Y:S02]  /*40790*/  UIADD3 UR19, UPT, UPT, UR10, 0x178, URZ ;  /* 0x000001780a137890 */ /* 0x000fe4000fffe0ff */
[----:B------:R-:W-:Y:S02]  /*407a0*/  UIADD3.X UR45, UPT, UPT, UR49, URZ, URZ, UP1, !UPT ;  /* 0x000000ff312d7290 */ /* 0x000fe40008ffe4ff */
[----:B------:R-:W-:Y:S02]  /*407b0*/  UIADD3 UR20, UPT, UPT, UR10, 0x80, URZ ;  /* 0x000000800a147890 */ /* 0x000fe4000fffe0ff */
        /* <DEDUP_REMOVED lines=19> */
[----:B------:R-:W-:Y:S01]  /*408f0*/  UTCHMMA tmem[UR9], gdesc[UR40], tmem[UR10], tmem[UR74], idesc[UR75], UPT ;  /* 0x00ff4a28090079ea */ /* 0x000fe2000b80000a */
[----:B------:R-:W-:Y:S01]  /*40900*/  UIADD3 UR67, UPT, UPT, UR10, 0x1a0, URZ ;  /* 0x000001a00a437890 */ /* 0x000fe2000fffe0ff */
[----:B------:R-:W-:Y:S01]  /*40910*/  UMOV UR76, 0x0 ;  /* 0x00000000004c7882 */ /* 0x000fe20000000000 */
[----:B------:R-:W-:Y:S01]  /*40920*/  UMOV UR77, 0x8200910 ;  /* 0x08200910004d7882 */ /* 0x000fe20000000000 */
[----:B------:R-:W-:Y:S01]  /*40930*/  UMOV UR14, 0x0 ;  /* 0x00000000000e7882 */ /* 0x000fe20000000000 */
[----:B------:R-:W-:Y:S01]  /*40940*/  UMOV UR15, 0x8200910 ;  /* 0x08200910000f7882 */ /* 0x000fe20000000000 */
[----:B------:R-:W-:-:S02]  /*40950*/  UIADD3 UR63, UPT, UPT, UR10, 0x80, URZ ;  /* 0x000000800a3f7890 */ /* 0x000fc4000fffe0ff */
[----:B------:R-:W-:Y:S01]  /*40960*/  UTCHMMA tmem[UR18], gdesc[UR42], tmem[UR10], tmem[UR76], idesc[UR77], UPT ;  /* 0x00ff4c2a120079ea */ /* 0x000fe2000b80000a */
[----:B-1----:R-:W-:Y:S02]  /*40970*/  UIADD3 UR61, UPT, UPT, UR10, 0x1a8, URZ ;  /* 0x000001a80a3d7890 */ /* 0x002fe4000fffe0ff */
[----:B------:R-:W-:Y:S01]  /*40980*/  UTCHMMA tmem[UR19], gdesc[UR44], tmem[UR10], tmem[UR14], idesc[UR15], UPT ;  /* 0x00ff0e2c130079ea */ /* 0x000fe2000b80000a */
[----:B--2---:R-:W-:Y:S01]  /*40990*/  UIADD3 UR59, UPT, UPT, UR10, 0x80, URZ ;  /* 0x000000800a3b7890 */ /* 0x004fe2000fffe0ff */
[----:B------:R1:W-:Y:S01]  /*409a0*/  UTCHMMA tmem[UR21], gdesc[UR46], tmem[UR20], tmem[UR76], idesc[UR77], UPT ;  /* 0x00ff4c2e150079ea */ /* 0x0003e2000b800014 */
[----:B------:R-:W-:Y:S01]  /*409b0*/  UIADD3 UR60, UPT, UPT, UR10, 0x1b0, URZ ;  /* 0x000001b00a3c7890 */ /* 0x000fe2000fffe0ff */
[----:B------:R2:W-:Y:S01]  /*409c0*/  UTCHMMA tmem[UR23], gdesc[UR48], tmem[UR22], tmem[UR76], idesc[UR77], UPT ;  /* 0x00ff4c30170079ea */ /* 0x0005e2000b800016 */
[----:B---3--:R-:W-:Y:S01]  /*409d0*/  UIADD3 UR58, UPT, UPT, UR10, 0x80, URZ ;  /* 0x000000800a3a7890 */ /* 0x008fe2000fffe0ff */
[----:B------:R3:W-:Y:S01]  /*409e0*/  UTCHMMA tmem[UR25], gdesc[UR50], tmem[UR24], tmem[UR74], idesc[UR75], UPT ;  /* 0x00ff4a32190079ea */ /* 0x0007e2000b800018 */
[----:B------:R-:W-:-:S02]  /*409f0*/  UIADD3 UR69, UPT, UPT, UR10, 0x1b8, URZ ;  /* 0x000001b80a457890 */ /* 0x000fc4000fffe0ff */
[----:B------:R-:W-:Y:S02]  /*40a00*/  UIADD3 UR68, UPT, UPT, UR10, 0x80, URZ ;  /* 0x000000800a447890 */ /* 0x000fe4000fffe0ff */
[----:B------:R-:W-:Y:S02]  /*40a10*/  UIADD3 UR62, UPT, UPT, UR10, 0x1c0, URZ ;  /* 0x000001c00a3e7890 */ /* 0x000fe4000fffe0ff */
[----:B------:R-:W-:Y:S02]  /*40a20*/  UIADD3 UR72, UPT, UPT, UR10, 0x80, URZ ;  /* 0x000000800a487890 */ /* 0x000fe4000fffe0ff */
[----:B------:R-:W-:Y:S01]  /*40a30*/  UIADD3 UR71, UPT, UPT, UR10, 0x1c8, URZ ;  /* 0x000001c80a477890 */ /* 0x000fe2000fffe0ff */
[----:B-1----:R-:W-:Y:S01]  /*40a40*/  UMOV UR46, 0x0 ;  /* 0x00000000002e7882 */ /* 0x002fe20000000000 */
[----:B------:R-:W-:Y:S01]  /*40a50*/  UMOV UR47, 0x8200910 ;  /* 0x08200910002f7882 */ /* 0x000fe20000000000 */
[----:B------:R-:W-:Y:S01]  /*40a60*/  UIADD3 UR70, UPT, UPT, UR10, 0x80, URZ ;  /* 0x000000800a467890 */ /* 0x000fe2000fffe0ff */
[----:B------:R1:W-:Y:S01]  /*40a70*/  UTCHMMA tmem[UR65], gdesc[UR52], tmem[UR64], tmem[UR46], idesc[UR47], UPT ;  /* 0x00ff2e34410079ea */ /* 0x0003e2000b800040 */
[----:B------:R-:W-:Y:S01]  /*40a80*/  UIADD3 UR73, UPT, UPT, UR10, 0x1d0, URZ ;  /* 0x000001d00a497890 */ /* 0x000fe2000fffe0ff */
[----:B--2---:R-:W-:Y:S01]  /*40a90*/  UMOV UR48, 0x0 ;  /* 0x0000000000307882 */ /* 0x004fe20000000000 */
[----:B------:R-:W-:Y:S01]  /*40aa0*/  UMOV UR49, 0x8200910 ;  /* 0x0820091000317882 */ /* 0x000fe20000000000 */
[----:B---3--:R-:W-:Y:S01]  /*40ab0*/  UIADD3 UR74, UPT, UPT, UR10, 0x80, URZ ;  /* 0x000000800a4a7890 */ /* 0x008fe2000fffe0ff */
[----:B------:R2:W-:Y:S01]  /*40ac0*/  UTCHMMA tmem[UR67], gdesc[UR54], tmem[UR66], tmem[UR48], idesc[UR49], UPT ;  /* 0x00ff3036430079ea */ /* 0x0005e2000b800042 */
[----:B------:R-:W-:Y:S01]  /*40ad0*/  UIADD3 UR75, UPT, UPT, UR10, 0x1d8, URZ ;  /* 0x000001d80a4b7890 */ /* 0x000fe2000fffe0ff */
[----:B------:R-:W-:Y:S01]  /*40ae0*/  UTCHMMA tmem[UR61], gdesc[UR56], tmem[UR63], tmem[UR48], idesc[UR49], UPT ;  /* 0x00ff30383d0079ea */ /* 0x000fe2000b80003f */
[----:B------:R3:W-:Y:S01]  /*40af0*/  UTCHMMA tmem[UR60], gdesc[UR26], tmem[UR59], tmem[UR14], idesc[UR15], UPT ;  /* 0x00ff0e1a3c0079ea */ /* 0x0007e2000b80003b */
[----:B-1----:R-:W-:-:S02]  /*40b00*/  UIADD3 UR53, UPT, UPT, UR10, 0x1e0, URZ ;  /* 0x000001e00a357890 */ /* 0x002fc4000fffe0ff */
[----:B------:R-:W-:Y:S02]  /*40b10*/  UIADD3 UR52, UPT, UPT, UR10, 0x80, URZ ;  /* 0x000000800a347890 */ /* 0x000fe4000fffe0ff */
[----:B------:R-:W-:Y:S02]  /*40b20*/  UIADD3 UR65, UPT, UPT, UR10, 0x1f0, URZ ;  /* 0x000001f00a417890 */ /* 0x000fe4000fffe0ff */
[----:B--2---:R-:W-:Y:S02]  /*40b30*/  UIADD3 UR54, UPT, UPT, UR10, 0x1e8, URZ ;  /* 0x000001e80a367890 */ /* 0x004fe4000fffe0ff */
[----:B------:R-:W-:Y:S01]  /*40b40*/  UIADD3 UR55, UPT, UPT, UR10, 0x80, URZ ;  /* 0x000000800a377890 */ /* 0x000fe2000fffe0ff */
[----:B---3--:R-:W-:Y:S01]  /*40b50*/  R2UR.FILL UR15, R4 ;  /* 0x00000000040f72ca */ /* 0x008fe200004e0000 */
[----:B------:R-:W-:Y:S01]  /*40b60*/  UMOV UR66, 0x0 ;  /* 0x0000000000427882 */ /* 0x000fe20000000000 */
[----:B------:R-:W-:Y:S01]  /*40b70*/  UMOV UR67, 0x8200910 ;  /* 0x0820091000437882 */ /* 0x000fe20000000000 */
[----:B------:R-:W-:Y:S01]  /*40b80*/  UIADD3 UR56, UPT, UPT, UR10, 0x80, URZ ;  /* 0x000000800a387890 */ /* 0x000fe2000fffe0ff */
[----:B------:R2:W-:Y:S01]  /*40b90*/  UTCHMMA tmem[UR69], gdesc[UR28], tmem[UR58], tmem[UR66], idesc[UR67], UPT ;  /* 0x00ff421c450079ea */ /* 0x0005e2000b80003a */
[----:B------:R-:W-:Y:S01]  /*40ba0*/  UIADD3 UR57, UPT, UPT, UR10, 0x1f8, URZ ;  /* 0x000001f80a397890 */ /* 0x000fe2000fffe0ff */
[----:B------:R2:W-:Y:S01]  /*40bb0*/  UTCHMMA tmem[UR62], gdesc[UR30], tmem[UR68], tmem[UR76], idesc[UR77], UPT ;  /* 0x00ff4c1e3e0079ea */ /* 0x0005e2000b800044 */
[----:B------:R-:W-:Y:S01]  /*40bc0*/  UMOV UR18, 0x0 ;  /* 0x0000000000127882 */ /* 0x000fe20000000000 */
[----:B------:R-:W-:Y:S01]  /*40bd0*/  UMOV UR19, 0x8200910 ;  /* 0x0820091000137882 */ /* 0x000fe20000000000 */
[----:B------:R-:W-:Y:S01]  /*40be0*/  UMOV UR20, 0x0 ;  /* 0x0000000000147882 */ /* 0x000fe20000000000 */
[----:B------:R-:W-:Y:S01]  /*40bf0*/  UMOV UR21, 0x8200910 ;  /* 0x0820091000157882 */ /* 0x000fe20000000000 */
[----:B------:R-:W-:Y:S01]  /*40c00*/  UMOV UR22, 0x0 ;  /* 0x0000000000167882 */ /* 0x000fe20000000000 */
[----:B------:R-:W-:Y:S01]  /*40c10*/  UMOV UR23, 0x8200910 ;  /* 0x0820091000177882 */ /* 0x000fe20000000000 */
[----:B------:R2:W-:Y:S01]  /*40c20*/  UTCHMMA tmem[UR71], gdesc[UR32], tmem[UR72], tmem[UR18], idesc[UR19], UPT ;  /* 0x00ff1220470079ea */ /* 0x0005e2000b800048 */
[----:B------:R2:W-:Y:S01]  /*40c30*/  UTCHMMA tmem[UR73], gdesc[UR34], tmem[UR70], tmem[UR20], idesc[UR21], UPT ;  /* 0x00ff1422490079ea */ /* 0x0005e2000b800046 */
[----:B------:R-:W-:Y:S01]  /*40c40*/  UMOV UR24, 0x0 ;  /* 0x0000000000187882 */ /* 0x000fe20000000000 */
[----:B------:R-:W-:Y:S01]  /*40c50*/  UMOV UR25, 0x8200910 ;  /* 0x0820091000197882 */ /* 0x000fe20000000000 */
[----:B------:R2:W-:Y:S01]  /*40c60*/  UTCHMMA tmem[UR75], gdesc[UR36], tmem[UR74], tmem[UR22], idesc[UR23], UPT ;  /* 0x00ff16244b0079ea */ /* 0x0005e2000b80004a */
        /* <DEDUP_REMOVED lines=10> */
.L_x_11:
[----:B-1----:R-:W3:Y:S01]  /*40d10*/  LDL.LU R7, [R1+0xb60] ;  /* 0x000b600001077983 */ /* 0x002ee20000300800 */
[----:B------:R-:W1:Y:S03]  /*40d20*/  LDC R4, c[0x0][0x3a0] ;  /* 0x0000e800ff047b82 */ /* 0x000e660000000800 */
[----:B------:R-:W4:Y:S04]  /*40d30*/  LDL.LU R6, [R1+0xb68] ;  /* 0x000b680001067983 */ /* 0x000f280000300800 */
[----:B------:R-:W5:Y:S01]  /*40d40*/  LDL.LU R19, [R1+0xb58] ;  /* 0x000b580001137983 */ /* 0x000f620000300800 */
[----:B------:R-:W2:Y:S03]  /*40d50*/  LDC R9, c[0x0][0x3a0] ;  /* 0x0000e800ff097b82 */ /* 0x000ea60000000800 */
[----:B------:R-:W5:Y:S04]  /*40d60*/  LDL.LU R12, [R1+0xb64] ;  /* 0x000b6400010c7983 */ /* 0x000f680000300800 */
[----:B------:R-:W5:Y:S04]  /*40d70*/  LDL.LU R18, [R1+0xb50] ;  /* 0x000b500001127983 */ /* 0x000f680000300800 */
[----:B------:R-:W5:Y:S04]  /*40d80*/  LDL.LU R17, [R1+0xb5c] ;  /* 0x000b5c0001117983 */ /* 0x000f680000300800 */
[----:B------:R-:W5:Y:S01]  /*40d90*/  LDL.LU R16, [R1+0xb48] ;  /* 0x000b480001107983 */ /* 0x000f620000300800 */
[----:B-1----:R-:W-:-:S03]  /*40da0*/  IADD3 R4, PT, PT, R4, 0x7f, RZ ;  /* 0x0000007f04047810 */ /* 0x002fc60007ffe0ff */
[----:B------:R-:W5:Y:S04]  /*40db0*/  LDL.LU R8, [R1+0xb54] ;  /* 0x000b540001087983 */ /* 0x000f680000300800 */
[----:B------:R-:W5:Y:S04]  /*40dc0*/  LDL.LU R15, [R1+0xb40] ;  /* 0x000b4000010f7983 */ /* 0x000f680000300800 */
[----:B------:R-:W5:Y:S01]  /*40dd0*/  LDL.LU R10, [R1+0xb4c] ;  /* 0x000b4c00010a7983 */ /* 0x000f620000300800 */
[----:B------:R-:W-:Y:S02]  /*40de0*/  SHF.R.S32.HI R5, RZ, 0x1f, R4 ;  /* 0x0000001fff057819 */ /* 0x000fe40000011404 */
[----:B--2---:R-:W-:-:S02]  /*40df0*/  IADD3 R9, PT, PT, R9, -0x300, RZ ;  /* 0xfffffd0009097810 */ /* 0x004fc40007ffe0ff */
[----:B------:R-:W-:-:S04]  /*40e00*/  LEA.HI R5, R5, R4, RZ, 0x7 ;  /* 0x0000000405057211 */ /* 0x000fc800078f38ff */
[----:B------:R-:W-:Y:S01]  /*40e10*/  SHF.R.S32.HI R5, RZ, 0x7, R5 ;  /* 0x00000007ff057819 */ /* 0x000fe20000011405 */
[----:B------:R-:W-:-:S04]  /*40e20*/  IMAD R4, R82, -0x80, R9 ;  /* 0xffffff8052047824 */ /* 0x000fc800078e0209 */
[----:B------:R-:W-:Y:S01]  /*40e30*/  VIADD R5, R5, 0xfffffffa ;  /* 0xfffffffa05057836 */ /* 0x000fe20000000000 */
[----:B------:R-:W-:Y:S01]  /*40e40*/  BAR.SYNC.DEFER_BLOCKING 0x0 ;  /* 0x0000000000007b1d */ /* 0x000fe20000010000 */
[----:B------:R-:W-:-:S03]  /*40e50*/  ISETP.GT.AND P4, PT, R4, RZ, PT ;  /* 0x000000ff0400720c */ /* 0x000fc60003f84270 */
[----:B------:R-:W-:Y:S02]  /*40e60*/  ISETP.GE.AND P3, PT, R82, R5, PT ;  /* 0x000000055200720c */ /* 0x000fe40003f66270 */
[----:B------:R-:W-:-:S04]  /*40e70*/  SEL R5, RZ, 0x4, !P4 ;  /* 0x00000004ff057807 */ /* 0x000fc80006000000 */
[----:B------:R-:W-:-:S04]  /*40e80*/  SEL R5, R5, RZ, !P3 ;  /* 0x000000ff05057207 */ /* 0x000fc80005800000 */
[----:B------:R-:W-:Y:S02]  /*40e90*/  ISETP.NE.U32.AND P5, PT, R5, RZ, PT ;  /* 0x000000ff0500720c */ /* 0x000fe40003fa5070 */
[----:B------:R-:W-:Y:S02]  /*40ea0*/  LEA R5, R83, UR15, 0x2 ;  /* 0x0000000f53057c11 */ /* 0x000fe4000f8e10ff */
[----:B----4-:R-:W-:-:S05]  /*40eb0*/  IADD3 R6, P4, PT, R6, R2, RZ ;  /* 0x0000000206067210 */ /* 0x010fca0007f9e0ff */
[----:B---3--:R-:W-:Y:S01]  /*40ec0*/  IMAD.X R7, R7, 0x1, R0, P4 ;  /* 0x0000000107077824 */ /* 0x008fe200020e0600 */
[----:B------:R-:W-:Y:S01]  /*40ed0*/  ISETP.GT.AND P4, PT, R4, 0x1, PT ;  /* 0x000000010400780c */ /* 0x000fe20003f84270 */
[----:B------:R1:W-:Y:S01]  /*40ee0*/  STL [R1+0xb68], R6 ;  /* 0x000b680601007387 */ /* 0x0003e20000100800 */
[----:B-----5:R-:W-:-:S03]  /*40ef0*/  IADD3 R12, P6, PT, R12, R2, RZ ;  /* 0x000000020c0c7210 */ /* 0x020fc60007fde0ff */
[----:B------:R2:W-:Y:S04]  /*40f00*/  STL [R1+0xb60], R7 ;  /* 0x000b600701007387 */ /* 0x0005e80000100800 */
[----:B------:R-:W3:Y:S04]  /*40f10*/  LDL.LU R14, [R1+0xb38] ;  /* 0x000b3800010e7983 */ /* 0x000ee80000300800 */
[----:B------:R-:W-:Y:S01]  /*40f20*/  @!PT LDS RZ, [RZ] ;  /* 0x00000000fffff984 */ /* 0x000fe20000000800 */
[----:B------:R-:W-:Y:S01]  /*40f30*/  @!PT LDS RZ, [RZ] ;  /* 0x00000000fffff984 */ /* 0x000fe20000000800 */
[----:B------:R-:W-:Y:S01]  /*40f40*/  @!PT LDS RZ, [RZ] ;  /* 0x00000000fffff984 */ /* 0x000fe20000000800 */
[----:B------:R1:W-:Y:S04]  /*40f50*/  LDGSTS.E [R5], desc[UR16][R6.64], P5 ;  /* 0x0000000006057fae */ /* 0x0003e8000a9a1010 */
[----:B------:R-:W4:Y:S01]  /*40f60*/  LDL.LU R13, [R1+0xb44] ;  /* 0x000b4400010d7983 */ /* 0x000f220000300800 */
[----:B------:R-:W-:-:S02]  /*40f70*/  IADD3.X R19, PT, PT, R19, R0, RZ, P6, !PT ;  /* 0x0000000013137210 */ /* 0x000fc400037fe4ff */
[----:B------:R-:W-:Y:S01]  /*40f80*/  IADD3 R17, P6, PT, R17, R2, RZ ;  /* 0x0000000211117210 */ /* 0x000fe20007fde0ff */
[----:B------:R-:W5:Y:S01]  /*40f90*/  LDL.LU R11, [R1+0xb3c] ;  /* 0x000b3c00010b7983 */ /* 0x000f620000300800 */
[----:B-1----:R-:W-:-:S04]  /*40fa0*/  SEL R6, RZ, 0x4, !P4 ;  /* 0x00000004ff067807 */ /* 0x002fc80006000000 */
[----:B------:R-:W-:Y:S01]  /*40fb0*/  SEL R6, R6, RZ, !P3 ;  /* 0x000000ff06067207 */ /* 0x000fe20005800000 */
[----:B------:R1:W-:Y:S01]  /*40fc0*/  STL [R1+0xb64], R12 ;  /* 0x000b640c01007387 */ /* 0x0003e20000100800 */
[----:B------:R-:W-:Y:S02]  /*40fd0*/  IMAD.X R18, R18, 0x1, R0, P6 ;  /* 0x0000000112127824 */ /* 0x000fe400030e0600 */
[----:B------:R-:W-:Y:S01]  /*40fe0*/  ISETP.NE.U32.AND P4, PT, R6, RZ, PT ;  /* 0x000000ff0600720c */ /* 0x000fe20003f85070 */
[----:B------:R-:W-:Y:S01]  /*40ff0*/  STL [R1+0xb58], R19 ;  /* 0x000b581301007387 */ /* 0x000fe20000100800 */
[----:B------:R-:W-:Y:S01]  /*41000*/  MOV R6, R12 ;  /* 0x0000000c00067202 */ /* 0x000fe20000000f00 */
[----:B--2---:R-:W-:Y:S01]  /*41010*/  IMAD.MOV.U32 R7, RZ, RZ, R19 ;  /* 0x000000ffff077224 */ /* 0x004fe200078e0013 */
[----:B------:R-:W-:Y:S01]  /*41020*/  IADD3 R8, P6, PT, R8, R2, RZ ;  /* 0x0000000208087210 */ /* 0x000fe20007fde0ff */
[----:B-1----:R-:W2:Y:S03]  /*41030*/  LDL.LU R12, [R1+0xb30] ;  /* 0x000b3000010c7983 */ /* 0x002ea60000300800 */
[----:B------:R-:W-:-:S02]  /*41040*/  IADD3.X R16, PT, PT, R16, R0, RZ, P6, !PT ;  /* 0x0000000010107210 */ /* 0x000fc400037fe4ff */
[----:B------:R-:W-:Y:S01]  /*41050*/  IADD3 R10, P6, PT, R10, R2, RZ ;  /* 0x000000020a0a7210 */ /* 0x000fe20007fde0ff */
[----:B------:R1:W-:Y:S01]  /*41060*/  LDGSTS.E [R5+0x200], desc[UR16][R6.64], P5 ;  /* 0x0020000006057fae */ /* 0x0003e2000a9a1010 */
[----:B------:R-:W-:-:S03]  /*41070*/  ISETP.GT.AND P5, PT, R4, 0x2, PT ;  /* 0x000000020400780c */ /* 0x000fc60003fa4270 */
[----:B------:R1:W-:Y:S01]  /*41080*/  STL [R1+0xb5c], R17 ;  /* 0x000b5c1101007387 */ /* 0x0003e20000100800 */
[----:B------:R-:W-:-:S03]  /*41090*/  IMAD.X R15, R15, 0x1, R0, P6 ;  /* 0x000000010f0f7824 */ /* 0x000fc600030e0600 */
[----:B------:R-:W-:Y:S01]  /*410a0*/  STL [R1+0xb50], R18 ;  /* 0x000b501201007387 */ /* 0x000fe20000100800 */
[----:B-1----:R-:W-:Y:S01]  /*410b0*/  MOV R6, R17 ;  /* 0x0000001100067202 */ /* 0x002fe20000000f00 */
[----:B------:R-:W-:Y:S02]  /*410c0*/  IMAD.MOV.U32 R7, RZ, RZ, R18 ;  /* 0x000000ffff077224 */ /* 0x000fe400078e0012 */
[----:B------:R-:W-:Y:S04]  /*410d0*/  STL [R1+0xb54], R8 ;  /* 0x000b540801007387 */ /* 0x000fe80000100800 */
[----:B------:R1:W-:Y:S04]  /*410e0*/  LDGSTS.E [R5+0x400], desc[UR16][R6.64], P4 ;  /* 0x0040000006057fae */ /* 0x0003e8000a1a1010 */
[----:B------:R1:W-:Y:S04]  /*410f0*/  STL [R1+0xb48], R16 ;  /* 0x000b481001007387 */ /* 0x0003e80000100800 */
[----:B------:R-:W2:Y:S01]  /*41100*/  LDL.LU R20, [R1+0xb28] ;  /* 0x000b280001147983 */ /* 0x000ea20000300800 */
[----:B-1----:R-:W-:-:S03]  /*41110*/  SEL R6, RZ, 0x4, !P5 ;  /* 0x00000004ff067807 */ /* 0x002fc60006800000 */
[----:B------:R1:W-:Y:S01]  /*41120*/  STL [R1+0xb4c], R10 ;  /* 0x000b4c0a01007387 */ /* 0x0003e20000100800 */
[----:B------:R-:W-:-:S03]  /*41130*/  SEL R6, R6, RZ, !P3 ;  /* 0x000000ff06067207 */ /* 0x000fc60005800000 */
[----:B------:R1:W-:Y:S04]  /*41140*/  STL [R1+0xb40], R15 ;  /* 0x000b400f01007387 */ /* 0x0003e80000100800 */
[----:B------:R-:W2:Y:S01]  /*41150*/  LDL.LU R17, [R1+0xb34] ;  /* 0x000b340001117983 */ /* 0x000ea20000300800 */
[----:B------:R-:W-:Y:S01]  /*41160*/  ISETP.NE.U32.AND P5, PT, R6, RZ, PT ;  /* 0x000000ff0600720c */ /* 0x000fe20003fa5070 */
[----:B------:R-:W-:Y:S01]  /*41170*/  IMAD.MOV.U32 R7, RZ, RZ, R16 ;  /* 0x000000ffff077224 */ /* 0x000fe200078e0010 */
[----:B------:R-:W-:Y:S01]  /*41180*/  MOV R6, R8 ;  /* 0x0000000800067202 */ /* 0x000fe20000000f00 */
[----:B------:R-:W2:Y:S04]  /*41190*/  LDL.LU R16, [R1+0xb20] ;  /* 0x000b200001107983 */ /* 0x000ea80000300800 */
[----:B------:R-:W2:Y:S04]  /*411a0*/  LDL.LU R8, [R1+0xb2c] ;  /* 0x000b2c0001087983 */ /* 0x000ea80000300800 */
[----:B------:R1:W-:Y:S04]  /*411b0*/  LDGSTS.E [R5+0x600], desc[UR16][R6.64], P4 ;  /* 0x0060000006057fae */ /* 0x0003e8000a1a1010 */
[----:B------:R-:W2:Y:S01]  /*411c0*/  LDL.LU R19, [R1+0xb18] ;  /* 0x000b180001137983 */ /* 0x000ea20000300800 */
[----:B-1----:R-:W-:-:S03]  /*411d0*/  MOV R6, R10 ;  /* 0x0000000a00067202 */ /* 0x002fc60000000f00 */
[----:B------:R-:W2:Y:S01]  /*411e0*/  LDL.LU R10, [R1+0xb24] ;  /* 0x000b2400010a7983 */ /* 0x000ea20000300800 */
[----:B------:R-:W-:Y:S01]  /*411f0*/  IMAD.MOV.U32 R7, RZ, RZ, R15 ;  /* 0x000000ffff077224 */ /* 0x000fe200078e000f */
[----:B------:R-:W-:Y:S02]  /*41200*/  ISETP.GT.AND P4, PT, R4, 0x3, PT ;  /* 0x000000030400780c */ /* 0x000fe40003f84270 */
[----:B------:R-:W2:Y:S04]  /*41210*/  LDL.LU R15, [R1+0xb1c] ;  /* 0x000b1c00010f7983 */ /* 0x000ea80000300800 */
[----:B------:R1:W-:Y:S02]  /*41220*/  LDGSTS.E [R5+0x800], desc[UR16][R6.64], P5 ;  /* 0x0080000006057fae */ /* 0x0003e4000a9a1010 */
[----:B-1----:R-:W-:-:S04]  /*41230*/  SEL R6, RZ, 0x4, !P4 ;  /* 0x00000004ff067807 */ /* 0x002fc80006000000 */
[----:B------:R-:W-:-:S04]  /*41240*/  SEL R6, R6, RZ, !P3 ;  /* 0x000000ff06067207 */ /* 0x000fc80005800000 */
[----:B------:R-:W-:Y:S02]  /*41250*/  ISETP.NE.U32.AND P4, PT, R6, RZ, PT ;  /* 0x000000ff0600720c */ /* 0x000fe40003f85070 */
[----:B----4-:R-:W-:-:S04]  /*41260*/  IADD3 R13, P6, PT, R13, R2, RZ ;  /* 0x000000020d0d7210 */ /* 0x010fc80007fde0ff */
[----:B---3--:R-:W-:Y:S02]  /*41270*/  IADD3.X R14, PT, PT, R14, R0, RZ, P6, !PT ;  /* 0x000000000e0e7210 */ /* 0x008fe400037fe4ff */
[----:B-----5:R-:W-:Y:S01]  /*41280*/  IADD3 R11, P6, PT, R11, R2, RZ ;  /* 0x000000020b0b7210 */ /* 0x020fe20007fde0ff */
[----:B------:R-:W-:Y:S01]  /*41290*/  STL [R1+0xb44], R13 ;  /* 0x000b440d01007387 */ /* 0x000fe20000100800 */
[----:B------:R-:W-:Y:S01]  /*412a0*/  MOV R6, R13 ;  /* 0x0000000d00067202 */ /* 0x000fe20000000f00 */
[----:B------:R-:W-:Y:S02]  /*412b0*/  IMAD.MOV.U32 R7, RZ, RZ, R14 ;  /* 0x000000ffff077224 */ /* 0x000fe400078e000e */
[----:B------:R1:W-:Y:S04]  /*412c0*/  STL [R1+0xb38], R14 ;  /* 0x000b380e01007387 */ /* 0x0003e80000100800 */
[----:B------:R-:W3:Y:S04]  /*412d0*/  LDL.LU R18, [R1+0xb10] ;  /* 0x000b100001127983 */ /* 0x000ee80000300800 */
[----:B------:R-:W-:Y:S01]  /*412e0*/  STL [R1+0xb3c], R11 ;  /* 0x000b3c0b01007387 */ /* 0x000fe20000100800 */
[----:B--2---:R-:W-:-:S03]  /*412f0*/  IMAD.X R12, R12, 0x1, R0, P6 ;  /* 0x000000010c0c7824 */ /* 0x004fc600030e0600 */
[----:B------:R2:W-:Y:S04]  /*41300*/  LDGSTS.E [R5+0xa00], desc[UR16][R6.64], P5 ;  /* 0x00a0000006057fae */ /* 0x0005e8000a9a1010 */
[----:B------:R4:W-:Y:S04]  /*41310*/  STL [R1+0xb30], R12 ;  /* 0x000b300c01007387 */ /* 0x0009e80000100800 */
[----:B-1----:R-:W5:Y:S01]  /*41320*/  LDL.LU R14, [R1+0xb08] ;  /* 0x000b0800010e7983 */ /* 0x002f620000300800 */
[----:B--2---:R-:W-:-:S03]  /*41330*/  IMAD.MOV.U32 R7, RZ, RZ, R12 ;  /* 0x000000ffff077224 */ /* 0x004fc600078e000c */
[----:B----4-:R-:W2:Y:S01]  /*41340*/  LDL.LU R12, [R1+0xb14] ;  /* 0x000b1400010c7983 */ /* 0x010ea20000300800 */
[----:B------:R-:W-:Y:S02]  /*41350*/  MOV R6, R11 ;  /* 0x0000000b00067202 */ /* 0x000fe40000000f00 */
[----:B------:R-:W-:Y:S01]  /*41360*/  ISETP.GT.AND P5, PT, R4, 0x4, PT ;  /* 0x000000040400780c */ /* 0x000fe20003fa4270 */
[----:B------:R-:W4:Y:S04]  /*41370*/  LDL.LU R13, [R1+0xb00] ;  /* 0x000b0000010d7983 */ /* 0x000f280000300800 */
[----:B------:R-:W4:Y:S04]  /*41380*/  LDL.LU R11, [R1+0xb0c] ;  /* 0x000b0c00010b7983 */ /* 0x000f280000300800 */
[----:B------:R1:W-:Y:S02]  /*41390*/  LDGSTS.E [R5+0xc00], desc[UR16][R6.64], P4 ;  /* 0x00c0000006057fae */ /* 0x0003e4000a1a1010 */
[----:B-1----:R-:W-:-:S02]  /*413a0*/  SEL R6, RZ, 0x4, !P5 ;  /* 0x00000004ff067807 */ /* 0x002fc40006800000 */
[----:B------:R-:W-:Y:S02]  /*413b0*/  IADD3 R17, P6, PT, R17, R2, RZ ;  /* 0x0000000211117210 */ /* 0x000fe40007fde0ff */
[----:B------:R-:W-:Y:S02]  /*413c0*/  SEL R6, R6, RZ, !P3 ;  /* 0x000000ff06067207 */ /* 0x000fe40005800000 */
[----:B------:R-:W-:Y:S02]  /*413d0*/  IADD3.X R20, PT, PT, R20, R0, RZ, P6, !PT ;  /* 0x0000000014147210 */ /* 0x000fe400037fe4ff */
[----:B------:R-:W-:Y:S02]  /*413e0*/  ISETP.NE.U32.AND P5, PT, R6, RZ, PT ;  /* 0x000000ff0600720c */ /* 0x000fe40003fa5070 */
[----:B------:R-:W-:Y:S01]  /*413f0*/  IADD3 R8, P6, PT, R8, R2, RZ ;  /* 0x0000000208087210 */ /* 0x000fe20007fde0ff */
[----:B------:R-:W-:Y:S01]  /*41400*/  IMAD.MOV.U32 R7, RZ, RZ, R20 ;  /* 0x000000ffff077224 */ /* 0x000fe200078e0014 */
[----:B------:R-:W-:-:S03]  /*41410*/  MOV R6, R17 ;  /* 0x0000001100067202 */ /* 0x000fc60000000f00 */
[----:B------:R-:W-:Y:S02]  /*41420*/  IMAD.X R16, R16, 0x1, R0, P6 ;  /* 0x0000000110107824 */ /* 0x000fe400030e0600 */
[----:B------:R1:W-:Y:S01]  /*41430*/  LDGSTS.E [R5+0xe00], desc[UR16][R6.64], P4 ;  /* 0x00e0000006057fae */ /* 0x0003e2000a1a1010 */
[----:B------:R-:W-:-:S03]  /*41440*/  ISETP.GT.AND P4, PT, R4, 0x5, PT ;  /* 0x000000050400780c */ /* 0x000fc60003f84270 */
[----:B------:R1:W-:Y:S04]  /*41450*/  STL [R1+0xb34], R17 ;  /* 0x000b341101007387 */ /* 0x0003e80000100800 */
[----:B------:R-:W-:Y:S01]  /*41460*/  STL [R1+0xb28], R20 ;  /* 0x000b281401007387 */ /* 0x000fe20000100800 */
[----:B-1----:R-:W-:Y:S01]  /*41470*/  MOV R6, R8 ;  /* 0x0000000800067202 */ /* 0x002fe20000000f00 */
[----:B------:R-:W-:Y:S02]  /*41480*/  IMAD.MOV.U32 R7, RZ, RZ, R16 ;  /* 0x000000ffff077224 */ /* 0x000fe400078e0010 */
[----:B------:R-:W-:Y:S01]  /*41490*/  STL [R1+0xb2c], R8 ;  /* 0x000b2c0801007387 */ /* 0x000fe20000100800 */
[----:B------:R-:W-:-:S03]  /*414a0*/  IADD3 R10, P6, PT, R10, R2, RZ ;  /* 0x000000020a0a7210 */ /* 0x000fc60007fde0ff */
[----:B------:R1:W-:Y:S04]  /*414b0*/  STL [R1+0xb20], R16 ;  /* 0x000b201001007387 */ /* 0x0003e80000100800 */
[----:B------:R-:W4:Y:S04]  /*414c0*/  LDL.LU R17, [R1+0xaf8] ;  /* 0x000af80001117983 */ /* 0x000f280000300800 */
[----:B------:R1:W-:Y:S04]  /*414d0*/  LDGSTS.E [R5+0x1000], desc[UR16][R6.64], P5 ;  /* 0x0100000006057fae */ /* 0x0003e8000a9a1010 */
[----:B-1----:R-:W4:Y:S01]  /*414e0*/  LDL.LU R16, [R1+0xb04] ;  /* 0x000b040001107983 */ /* 0x002f220000300800 */
[----:B------:R-:W-:-:S03]  /*414f0*/  IADD3.X R19, PT, PT, R19, R0, RZ, P6, !PT ;  /* 0x0000000013137210 */ /* 0x000fc600037fe4ff */
[----:B------:R-:W4:Y:S01]  /*41500*/  LDL.LU R8, [R1+0xafc] ;  /* 0x000afc0001087983 */ /* 0x000f220000300800 */
[----:B------:R-:W-:-:S04]  /*41510*/  SEL R6, RZ, 0x4, !P4 ;  /* 0x00000004ff067807 */ /* 0x000fc80006000000 */
[----:B------:R-:W-:Y:S01]  /*41520*/  SEL R6, R6, RZ, !P3 ;  /* 0x000000ff06067207 */ /* 0x000fe20005800000 */
[----:B------:R1:W-:Y:S03]  /*41530*/  STL [R1+0xb24], R10 ;  /* 0x000b240a01007387 */ /* 0x0003e60000100800 */
[----:B------:R-:W-:Y:S01]  /*41540*/  ISETP.NE.U32.AND P4, PT, R6, RZ, PT ;  /* 0x000000ff0600720c */ /* 0x000fe20003f85070 */
[----:B------:R-:W-:Y:S01]  /*41550*/  STL [R1+0xb18], R19 ;  /* 0x000b181301007387 */ /* 0x000fe20000100800 */
[----:B------:R-:W-:-:S03]  /*41560*/  MOV R6, R10 ;  /* 0x0000000a00067202 */ /* 0x000fc60000000f00 */
[----:B-1----:R-:W4:Y:S01]  /*41570*/  LDL.LU R10, [R1+0xaf0] ;  /* 0x000af000010a7983 */ /* 0x002f220000300800 */
[----:B------:R-:W-:Y:S01]  /*41580*/  IADD3 R15, P6, PT, R15, R2, RZ ;  /* 0x000000020f0f7210 */ /* 0x000fe20007fde0ff */
[----:B------:R-:W-:-:S05]  /*41590*/  IMAD.MOV.U32 R7, RZ, RZ, R19 ;  /* 0x000000ffff077224 */ /* 0x000fca00078e0013 */
[----:B------:R1:W-:Y:S01]  /*415a0*/  LDGSTS.E [R5+0x1200], desc[UR16][R6.64], P5 ;  /* 0x0120000006057fae */ /* 0x0003e2000a9a1010 */
[----:B------:R-:W-:-:S03]  /*415b0*/  ISETP.GT.AND P5, PT, R4, 0x6, PT ;  /* 0x000000060400780c */ /* 0x000fc60003fa4270 */
[----:B------:R2:W-:Y:S01]  /*415c0*/  STL [R1+0xb1c], R15 ;  /* 0x000b1c0f01007387 */ /* 0x0005e20000100800 */
[----:B-1----:R-:W-:Y:S01]  /*415d0*/  MOV R6, R15 ;  /* 0x0000000f00067202 */ /* 0x002fe20000000f00 */
[----:B---3--:R-:W-:-:S04]  /*415e0*/  IMAD.X R18, R18, 0x1, R0, P6 ;  /* 0x0000000112127824 */ /* 0x008fc800030e0600 */
[----:B------:R-:W-:Y:S01]  /*415f0*/  IMAD.MOV.U32 R7, RZ, RZ, R18 ;  /* 0x000000ffff077224 */ /* 0x000fe200078e0012 */
[----:B------:R-:W-:Y:S04]  /*41600*/  STL [R1+0xb10], R18 ;  /* 0x000b101201007387 */ /* 0x000fe80000100800 */
[----:B------:R1:W-:Y:S01]  /*41610*/  LDGSTS.E [R5+0x1400], desc[UR16][R6.64], P4 ;  /* 0x0140000006057fae */ /* 0x0003e2000a1a1010 */
[----:B--2---:R-:W-:-:S04]  /*41620*/  IADD3 R12, P6, PT, R12, R2, RZ ;  /* 0x000000020c0c7210 */ /* 0x004fc80007fde0ff */
[----:B-----5:R-:W-:Y:S02]  /*41630*/  IADD3.X R14, PT, PT, R14, R0, RZ, P6, !PT ;  /* 0x000000000e0e7210 */ /* 0x020fe400037fe4ff */
[----:B----4-:R-:W-:Y:S02]  /*41640*/  IADD3 R11, P6, PT, R11, R2, RZ ;  /* 0x000000020b0b7210 */ /* 0x010fe40007fde0ff */
[----:B-1----:R-:W-:Y:S01]  /*41650*/  SEL R6, RZ, 0x4, !P5 ;  /* 0x00000004ff067807 */ /* 0x002fe20006800000 */
[----:B------:R-:W-:Y:S02]  /*41660*/  STL [R1+0xb14], R12 ;  /* 0x000b140c01007387 */ /* 0x000fe40000100800 */
[----:B------:R-:W-:Y:S01]  /*41670*/  IMAD.X R13, R13, 0x1, R0, P6 ;  /* 0x000000010d0d7824 */ /* 0x000fe200030e0600 */
[----:B------:R-:W-:Y:S01]  /*41680*/  SEL R6, R6, RZ, !P3 ;  /* 0x000000ff06067207 */ /* 0x000fe20005800000 */
[----:B------:R1:W-:Y:S04]  /*41690*/  STL [R1+0xb08], R14 ;  /* 0x000b080e01007387 */ /* 0x0003e80000100800 */
[----:B------:R-:W2:Y:S01]  /*416a0*/  LDL.LU R20, [R1+0xae8] ;  /* 0x000ae80001147983 */ /* 0x000ea20000300800 */
[----:B------:R-:W-:-:S03]  /*416b0*/  ISETP.NE.U32.AND P5, PT, R6, RZ, PT ;  /* 0x000000ff0600720c */ /* 0x000fc60003fa5070 */
[----:B------:R-:W-:Y:S04]  /*416c0*/  STL [R1+0xb0c], R11 ;  /* 0x000b0c0b01007387 */ /* 0x000fe80000100800 */
[----:B------:R3:W-:Y:S01]  /*416d0*/  STL [R1+0xb00], R13 ;  /* 0x000b000d01007387 */ /* 0x0007e20000100800 */
[----:B------:R-:W-:-:S03]  /*416e0*/  MOV R6, R12 ;  /* 0x0000000c00067202 */ /* 0x000fc60000000f00 */
[----:B------:R-:W4:Y:S01]  /*416f0*/  LDL.LU R15, [R1+0xaf4] ;  /* 0x000af400010f7983 */ /* 0x000f220000300800 */
[----:B------:R-:W-:-:S03]  /*41700*/  IMAD.MOV.U32 R7, RZ, RZ, R14 ;  /* 0x000000ffff077224 */ /* 0x000fc600078e000e */
[----:B-1----:R-:W5:Y:S04]  /*41710*/  LDL.LU R14, [R1+0xae0] ;  /* 0x000ae000010e7983 */ /* 0x002f680000300800 */
[----:B------:R-:W5:Y:S04]  /*41720*/  LDL.LU R12, [R1+0xaec] ;  /* 0x000aec00010c7983 */ /* 0x000f680000300800 */
[----:B------:R1:W-:Y:S01]  /*41730*/  LDGSTS.E [R5+0x1600], desc[UR16][R6.64], P4 ;  /* 0x0160000006057fae */ /* 0x0003e2000a1a1010 */
[----:B------:R-:W-:-:S03]  /*41740*/  ISETP.GT.AND P4, PT, R4, 0x7, PT ;  /* 0x000000070400780c */ /* 0x000fc60003f84270 */
[----:B------:R-:W5:Y:S01]  /*41750*/  LDL.LU R19, [R1+0xad8] ;  /* 0x000ad80001137983 */ /* 0x000f620000300800 */
[----:B-1----:R-:W-:Y:S01]  /*41760*/  MOV R6, R11 ;  /* 0x0000000b00067202 */ /* 0x002fe20000000f00 */
[----:B------:R-:W-:Y:S02]  /*41770*/  IMAD.MOV.U32 R7, RZ, RZ, R13 ;  /* 0x000000ffff077224 */ /* 0x000fe400078e000d */
[----:B---3--:R-:W3:Y:S04]  /*41780*/  LDL.LU R13, [R1+0xae4] ;  /* 0x000ae400010d7983 */ /* 0x008ee80000300800 */
[----:B------:R1:W-:Y:S04]  /*41790*/  LDGSTS.E [R5+0x1800], desc[UR16][R6.64], P5 ;  /* 0x0180000006057fae */ /* 0x0003e8000a9a1010 */
[----:B------:R-:W3:Y:S01]  /*417a0*/  LDL.LU R11, [R1+0xadc] ;  /* 0x000adc00010b7983 */ /* 0x000ee20000300800 */
[----:B------:R-:W-:-:S02]  /*417b0*/  IADD3 R16, P6, PT, R16, R2, RZ ;  /* 0x0000000210107210 */ /* 0x000fc40007fde0ff */
[----:B-1----:R-:W-:Y:S02]  /*417c0*/  SEL R6, RZ, 0x4, !P4 ;  /* 0x00000004ff067807 */ /* 0x002fe40006000000 */
[----:B------:R-:W-:Y:S02]  /*417d0*/  IADD3.X R17, PT, PT, R17, R0, RZ, P6, !PT ;  /* 0x0000000011117210 */ /* 0x000fe400037fe4ff */
[----:B------:R-:W-:Y:S02]  /*417e0*/  SEL R6, R6, RZ, !P3 ;  /* 0x000000ff06067207 */ /* 0x000fe40005800000 */
[----:B------:R-:W-:Y:S01]  /*417f0*/  IADD3 R8, P6, PT, R8, R2, RZ ;  /* 0x0000000208087210 */ /* 0x000fe20007fde0ff */
[----:B------:R-:W-:Y:S01]  /*41800*/  IMAD.MOV.U32 R7, RZ, RZ, R17 ;  /* 0x000000ffff077224 */ /* 0x000fe200078e0011 */
[----:B------:R-:W-:Y:S02]  /*41810*/  ISETP.NE.U32.AND P4, PT, R6, RZ, PT ;  /* 0x000000ff0600720c */ /* 0x000fe40003f85070 */
[----:B------:R-:W-:Y:S01]  /*41820*/  MOV R6, R16 ;  /* 0x0000001000067202 */ /* 0x000fe20000000f00 */
[----:B------:R-:W-:Y:S04]  /*41830*/  STL [R1+0xb04], R16 ;  /* 0x000b041001007387 */ /* 0x000fe80000100800 */
[----:B------:R-:W-:Y:S04]  /*41840*/  STL [R1+0xaf8], R17 ;  /* 0x000af81101007387 */ /* 0x000fe80000100800 */
[----:B------:R-:W3:Y:S01]  /*41850*/  LDL.LU R18, [R1+0xad0] ;  /* 0x000ad00001127983 */ /* 0x000ee20000300800 */
[----:B------:R-:W-:-:S03]  /*41860*/  IMAD.X R10, R10, 0x1, R0, P6 ;  /* 0x000000010a0a7824 */ /* 0x000fc600030e0600 */
[----:B------:R-:W-:Y:S04]  /*41870*/  STL [R1+0xafc], R8 ;  /* 0x000afc0801007387 */ /* 0x000fe80000100800 */
[----:B------:R1:W-:Y:S04]  /*41880*/  LDGSTS.E [R5+0x1a00], desc[UR16][R6.64], P5 ;  /* 0x01a0000006057fae */ /* 0x0003e8000a9a1010 */
[----:B------:R1:W-:Y:S02]  /*41890*/  STL [R1+0xaf0], R10 ;  /* 0x000af00a01007387 */ /* 0x0003e40000100800 */
[----:B-1----:R-:W-:Y:S01]  /*418a0*/  IMAD.MOV.U32 R7, RZ, RZ, R10 ;  /* 0x000000ffff077224 */ /* 0x002fe200078e000a */
[----:B------:R-:W-:Y:S01]  /*418b0*/  MOV R6, R8 ;  /* 0x0000000800067202 */ /* 0x000fe20000000f00 */
[----:B------:R-:W3:Y:S04]  /*418c0*/  LDL.LU R10, [R1+0xac8] ;  /* 0x000ac800010a7983 */ /* 0x000ee80000300800 */
[----:B------:R-:W3:Y:S04]  /*418d0*/  LDL.LU R8, [R1+0xad4] ;  /* 0x000ad40001087983 */ /* 0x000ee80000300800 */
[----:B------:R-:W3:Y:S04]  /*418e0*/  LDL.LU R17, [R1+0xac0] ;  /* 0x000ac00001117983 */ /* 0x000ee80000300800 */
[----:B------:R-:W3:Y:S01]  /*418f0*/  LDL.LU R16, [R1+0xacc] ;  /* 0x000acc0001107983 */ /* 0x000ee20000300800 */
[----:B------:R-:W-:-:S03]  /*41900*/  ISETP.GT.AND P5, PT, R4, 0x8, PT ;  /* 0x000000080400780c */ /* 0x000fc60003fa4270 */
[----:B------:R1:W-:Y:S02]  /*41910*/  LDGSTS.E [R5+0x1c00], desc[UR16][R6.64], P4 ;  /* 0x01c0000006057fae */ /* 0x0003e4000a1a1010 */
[----:B-1----:R-:W-:-:S04]  /*41920*/  SEL R6, RZ, 0x4, !P5 ;  /* 0x00000004ff067807 */ /* 0x002fc80006800000 */
[----:B------:R-:W-:-:S04]  /*41930*/  SEL R6, R6, RZ, !P3 ;  /* 0x000000ff06067207 */ /* 0x000fc80005800000 */
[----:B------:R-:W-:Y:S02]  /*41940*/  ISETP.NE.U32.AND P5, PT, R6, RZ, PT ;  /* 0x000000ff0600720c */ /* 0x000fe40003fa5070 */
[----:B----4-:R-:W-:-:S04]  /*41950*/  IADD3 R15, P6, PT, R15, R2, RZ ;  /* 0x000000020f0f7210 */ /* 0x010fc80007fde0ff */
[----:B--2---:R-:W-:Y:S02]  /*41960*/  IADD3.X R20, PT, PT, R20, R0, RZ, P6, !PT ;  /* 0x0000000014147210 */ /* 0x004fe400037fe4ff */
[----:B-----5:R-:W-:-:S03]  /*41970*/  IADD3 R12, P6, PT, R12, R2, RZ ;  /* 0x000000020c0c7210 */ /* 0x020fc60007fde0ff */
[----:B------:R-:W-:Y:S01]  /*41980*/  IMAD.MOV.U32 R7, RZ, RZ, R20 ;  /* 0x000000ffff077224 */ /* 0x000fe200078e0014 */
[----:B------:R-:W-:Y:S01]  /*41990*/  MOV R6, R15 ;  /* 0x0000000f00067202 */ /* 0x000fe20000000f00 */
[----:B------:R-:W-:-:S04]  /*419a0*/  IMAD.X R14, R14, 0x1, R0, P6 ;  /* 0x000000010e0e7824 */ /* 0x000fc800030e0600 */
[----:B------:R1:W-:Y:S01]  /*419b0*/  LDGSTS.E [R5+0x1e00], desc[UR16][R6.64], P4 ;  /* 0x01e0000006057fae */ /* 0x0003e2000a1a1010 */
[----:B------:R-:W-:-:S03]  /*419c0*/  ISETP.GT.AND P4, PT, R4, 0x9, PT ;  /* 0x000000090400780c */ /* 0x000fc60003f84270 */
[----:B------:R2:W-:Y:S01]  /*419d0*/  STL [R1+0xaf4], R15 ;  /* 0x000af40f01007387 */ /* 0x0005e20000100800 */
[----:B-1----:R-:W-:Y:S01]  /*419e0*/  MOV R6, R12 ;  /* 0x0000000c00067202 */ /* 0x002fe20000000f00 */
[----:B------:R-:W-:Y:S02]  /*419f0*/  IMAD.MOV.U32 R7, RZ, RZ, R14 ;  /* 0x000000ffff077224 */ /* 0x000fe400078e000e */
[----:B------:R-:W-:Y:S01]  /*41a00*/  STL [R1+0xae8], R20 ;  /* 0x000ae81401007387 */ /* 0x000fe20000100800 */
[----:B---3--:R-:W-:-:S03]  /*41a10*/  IADD3 R13, P6, PT, R13, R2, RZ ;  /* 0x000000020d0d7210 */ /* 0x008fc60007fde0ff */
[----:B------:R1:W-:Y:S04]  /*41a20*/  LDGSTS.E [R5+0x2000], desc[UR16][R6.64], P5 ;  /* 0x0200000006057fae */ /* 0x0003e8000a9a1010 */
[----:B------:R-:W-:Y:S01]  /*41a30*/  STL [R1+0xaec], R12 ;  /* 0x000aec0c01007387 */ /* 0x000fe20000100800 */
[----:B------:R-:W-:-:S03]  /*41a40*/  IADD3.X R19, PT, PT, R19, R0, RZ, P6, !PT ;  /* 0x0000000013137210 */ /* 0x000fc600037fe4ff */
[----:B------:R3:W-:Y:S01]  /*41a50*/  STL [R1+0xae0], R14 ;  /* 0x000ae00e01007387 */ /* 0x0007e20000100800 */
[----:B-1----:R-:W-:-:S03]  /*41a60*/  SEL R6, RZ, 0x4, !P4 ;  /* 0x00000004ff067807 */ /* 0x002fc60006000000 */
[----:B--2---:R-:W2:Y:S01]  /*41a70*/  LDL.LU R15, [R1+0xab8] ;  /* 0x000ab800010f7983 */ /* 0x004ea20000300800 */
[----:B------:R-:W-:Y:S02]  /*41a80*/  IADD3 R11, P6, PT, R11, R2, RZ ;  /* 0x000000020b0b7210 */ /* 0x000fe40007fde0ff */
[----:B------:R-:W-:Y:S01]  /*41a90*/  SEL R6, R6, RZ, !P3 ;  /* 0x000000ff06067207 */ /* 0x000fe20005800000 */
[----:B---3--:R-:W3:Y:S03]  /*41aa0*/  LDL.LU R14, [R1+0xac4] ;  /* 0x000ac400010e7983 */ /* 0x008ee60000300800 */
[----:B------:R-:W-:Y:S01]  /*41ab0*/  ISETP.NE.U32.AND P4, PT, R6, RZ, PT ;  /* 0x000000ff0600720c */ /* 0x000fe20003f85070 */
[----:B------:R-:W-:Y:S01]  /*41ac0*/  IMAD.MOV.U32 R7, RZ, RZ, R19 ;  /* 0x000000ffff077224 */ /* 0x000fe200078e0013 */
[----:B------:R-:W-:Y:S01]  /*41ad0*/  MOV R6, R13 ;  /* 0x0000000d00067202 */ /* 0x000fe20000000f00 */
[----:B------:R-:W4:Y:S01]  /*41ae0*/  LDL.LU R12, [R1+0xabc] ;  /* 0x000abc00010c7983 */ /* 0x000f220000300800 */
[----:B------:R-:W-:-:S03]  /*41af0*/  IMAD.X R18, R18, 0x1, R0, P6 ;  /* 0x0000000112127824 */ /* 0x000fc600030e0600 */
[----:B------:R1:W-:Y:S04]  /*41b00*/  STL [R1+0xae4], R13 ;  /* 0x000ae40d01007387 */ /* 0x0003e80000100800 */
[----:B------:R5:W-:Y:S01]  /*41b10*/  LDGSTS.E [R5+0x2200], desc[UR16][R6.64], P5 ;  /* 0x0220000006057fae */ /* 0x000be2000a9a1010 */
[----:B------:R-:W-:-:S03]  /*41b20*/  ISETP.GT.AND P5, PT, R4, 0xa, PT ;  /* 0x0000000a0400780c */ /* 0x000fc60003fa4270 */
[----:B------:R-:W-:Y:S04]  /*41b30*/  STL [R1+0xad8], R19 ;  /* 0x000ad81301007387 */ /* 0x000fe80000100800 */
[----:B-1----:R-:W4:Y:S01]  /*41b40*/  LDL.LU R13, [R1+0xab0] ;  /* 0x000ab000010d7983 */ /* 0x002f220000300800 */
[----:B-----5:R-:W-:Y:S01]  /*41b50*/  MOV R6, R11 ;  /* 0x0000000b00067202 */ /* 0x020fe20000000f00 */
[----:B------:R-:W-:Y:S01]  /*41b60*/  IMAD.MOV.U32 R7, RZ, RZ, R18 ;  /* 0x000000ffff077224 */ /* 0x000fe200078e0012 */
[----:B------:R-:W-:Y:S01]  /*41b70*/  IADD3 R8, P6, PT, R8, R2, RZ ;  /* 0x0000000208087210 */ /* 0x000fe20007fde0ff */
[----:B------:R1:W-:Y:S03]  /*41b80*/  STL [R1+0xadc], R11 ;  /* 0x000adc0b01007387 */ /* 0x0003e60000100800 */
[----:B------:R-:W-:Y:S01]  /*41b90*/  IADD3.X R10, PT, PT, R10, R0, RZ, P6, !PT ;  /* 0x000000000a0a7210 */ /* 0x000fe200037fe4ff */
[----:B------:R5:W-:Y:S01]  /*41ba0*/  LDGSTS.E [R5+0x2400], desc[UR16][R6.64], P4 ;  /* 0x0240000006057fae */ /* 0x000be2000a1a1010 */
[----:B------:R-:W-:-:S03]  /*41bb0*/  IADD3 R16, P6, PT, R16, R2, RZ ;  /* 0x0000000210107210 */ /* 0x000fc60007fde0ff */
[----:B------:R-:W-:Y:S02]  /*41bc0*/  STL [R1+0xad0], R18 ;  /* 0x000ad01201007387 */ /* 0x000fe40000100800 */
[----:B------:R-:W-:Y:S02]  /*41bd0*/  IMAD.X R17, R17, 0x1, R0, P6 ;  /* 0x0000000111117824 */ /* 0x000fe400030e0600 */
[----:B------:R-:W-:Y:S01]  /*41be0*/  STL [R1+0xad4], R8 ;  /* 0x000ad40801007387 */ /* 0x000fe20000100800 */
[----:B-----5:R-:W-:-:S03]  /*41bf0*/  SEL R6, RZ, 0x4, !P5 ;  /* 0x00000004ff067807 */ /* 0x020fc60006800000 */
[----:B------:R5:W-:Y:S04]  /*41c00*/  STL [R1+0xac8], R10 ;  /* 0x000ac80a01007387 */ /* 0x000be80000100800 */
[----:B------:R-:W4:Y:S01]  /*41c10*/  LDL.LU R20, [R1+0xaa8] ;  /* 0x000aa80001147983 */ /* 0x000f220000300800 */
[----:B------:R-:W-:-:S03]  /*41c20*/  SEL R6, R6, RZ, !P3 ;  /* 0x000000ff06067207 */ /* 0x000fc60005800000 */
[----:B------:R5:W-:Y:S04]  /*41c30*/  STL [R1+0xacc], R16 ;  /* 0x000acc1001007387 */ /* 0x000be80000100800 */
[----:B------:R2:W-:Y:S01]  /*41c40*/  STL [R1+0xac0], R17 ;  /* 0x000ac01101007387 */ /* 0x0005e20000100800 */
[----:B------:R-:W-:-:S03]  /*41c50*/  ISETP.NE.U32.AND P5, PT, R6, RZ, PT ;  /* 0x000000ff0600720c */ /* 0x000fc60003fa5070 */
[----:B-1----:R-:W4:Y:S01]  /*41c60*/  LDL.LU R11, [R1+0xab4] ;  /* 0x000ab400010b7983 */ /* 0x002f220000300800 */
[----:B------:R-:W-:Y:S01]  /*41c70*/  IMAD.MOV.U32 R7, RZ, RZ, R10 ;  /* 0x000000ffff077224 */ /* 0x000fe200078e000a */
[----:B------:R-:W-:Y:S02]  /*41c80*/  MOV R6, R8 ;  /* 0x0000000800067202 */ /* 0x000fe40000000f00 */
[----:B-----5:R-:W5:Y:S04]  /*41c90*/  LDL.LU R10, [R1+0xaa0] ;  /* 0x000aa000010a7983 */ /* 0x020f680000300800 */
[----:B------:R-:W5:Y:S04]  /*41ca0*/  LDL.LU R8, [R1+0xaac] ;  /* 0x000aac0001087983 */ /* 0x000f680000300800 */
[----:B------:R1:W-:Y:S01]  /*41cb0*/  LDGSTS.E [R5+0x2600], desc[UR16][R6.64], P4 ;  /* 0x0260000006057fae */ /* 0x0003e2000a1a1010 */
[----:B------:R-:W-:-:S03]  /*41cc0*/  ISETP.GT.AND P4, PT, R4, 0xb, PT ;  /* 0x0000000b0400780c */ /* 0x000fc60003f84270 */
[----:B------:R-:W5:Y:S04]  /*41cd0*/  LDL.LU R19, [R1+0xa98] ;  /* 0x000a980001137983 */ /* 0x000f680000300800 */
[----:B------:R-:W5:Y:S01]  /*41ce0*/  LDL.LU R18, [R1+0xaa4] ;  /* 0x000aa40001127983 */ /* 0x000f620000300800 */
[----:B-1----:R-:W-:Y:S01]  /*41cf0*/  MOV R6, R16 ;  /* 0x0000001000067202 */ /* 0x002fe20000000f00 */
[----:B------:R-:W-:Y:S02]  /*41d00*/  IMAD.MOV.U32 R7, RZ, RZ, R17 ;  /* 0x000000ffff077224 */ /* 0x000fe400078e0011 */
[----:B------:R-:W5:Y:S04]  /*41d10*/  LDL.LU R16, [R1+0xa9c] ;  /* 0x000a9c0001107983 */ /* 0x000f680000300800 */
[----:B------:R1:W-:Y:S02]  /*41d20*/  LDGSTS.E [R5+0x2800], desc[UR16][R6.64], P5 ;  /* 0x0280000006057fae */ /* 0x0003e4000a9a1010 */
[----:B-1----:R-:W-:-:S04]  /*41d30*/  SEL R6, RZ, 0x4, !P4 ;  /* 0x00000004ff067807 */ /* 0x002fc80006000000 */
[----:B------:R-:W-:-:S04]  /*41d40*/  SEL R6, R6, RZ, !P3 ;  /* 0x000000ff06067207 */ /* 0x000fc80005800000 */
[----:B------:R-:W-:Y:S02]  /*41d50*/  ISETP.NE.U32.AND P4, PT, R6, RZ, PT ;  /* 0x000000ff0600720c */ /* 0x000fe40003f85070 */
[----:B---3--:R-:W-:-:S04]  /*41d60*/  IADD3 R14, P6, PT, R14, R2, RZ ;  /* 0x000000020e0e7210 */ /* 0x008fc80007fde0ff */
[----:B--2---:R-:W-:Y:S01]  /*41d70*/  IADD3.X R15, PT, PT, R15, R0, RZ, P6, !PT ;  /* 0x000000000f0f7210 */ /* 0x004fe200037fe4ff */
[----:B------:R-:W-:Y:S01]  /*41d80*/  STL [R1+0xac4], R14 ;  /* 0x000ac40e01007387 */ /* 0x000fe20000100800 */
[----:B----4-:R-:W-:-:S03]  /*41d90*/  IADD3 R12, P6, PT, R12, R2, RZ ;  /* 0x000000020c0c7210 */ /* 0x010fc60007fde0ff */
[----:B------:R1:W-:Y:S01]  /*41da0*/  STL [R1+0xab8], R15 ;  /* 0x000ab80f01007387 */ /* 0x0003e20000100800 */
[----:B------:R-:W-:-:S03]  /*41db0*/  MOV R6, R14 ;  /* 0x0000000e00067202 */ /* 0x000fc60000000f00 */
[----:B------:R-:W2:Y:S01]  /*41dc0*/  LDL.LU R17, [R1+0xa90] ;  /* 0x000a900001117983 */ /* 0x000ea20000300800 */
[----:B------:R-:W-:-:S03]  /*41dd0*/  IMAD.MOV.U32 R7, RZ, RZ, R15 ;  /* 0x000000ffff077224 */ /* 0x000fc600078e000f */
[----:B------:R-:W-:Y:S04]  /*41de0*/  STL [R1+0xabc], R12 ;  /* 0x000abc0c01007387 */ /* 0x000fe80000100800 */
[----:B------:R3:W-:Y:S01]  /*41df0*/  LDGSTS.E [R5+0x2a00], desc[UR16][R6.64], P5 ;  /* 0x02a0000006057fae */ /* 0x0007e2000a9a1010 */
[----:B------:R-:W-:Y:S01]  /*41e00*/  IMAD.X R13, R13, 0x1, R0, P6 ;  /* 0x000000010d0d7824 */ /* 0x000fe200030e0600 */
[----:B------:R-:W-:-:S04]  /*41e10*/  ISETP.GT.AND P5, PT, R4, 0xc, PT ;  /* 0x0000000c0400780c */ /* 0x000fc80003fa4270 */
[----:B------:R4:W-:Y:S01]  /*41e20*/  STL [R1+0xab0], R13 ;  /* 0x000ab00d01007387 */ /* 0x0009e20000100800 */
[----:B---3--:R-:W-:Y:S01]  /*41e30*/  MOV R6, R12 ;  /* 0x0000000c00067202 */ /* 0x008fe20000000f00 */
[----:B------:R-:W-:Y:S02]  /*41e40*/  IMAD.MOV.U32 R7, RZ, RZ, R13 ;  /* 0x000000ffff077224 */ /* 0x000fe400078e000d */
[----:B-1----:R-:W3:Y:S04]  /*41e50*/  LDL.LU R15, [R1+0xa88] ;  /* 0x000a8800010f7983 */ /* 0x002ee80000300800 */
[----:B------:R-:W3:Y:S04]  /*41e60*/  LDL.LU R14, [R1+0xa94] ;  /* 0x000a9400010e7983 */ /* 0x000ee80000300800 */
[----:B------:R1:W-:Y:S04]  /*41e70*/  LDGSTS.E [R5+0x2c00], desc[UR16][R6.64], P4 ;  /* 0x02c0000006057fae */ /* 0x0003e8000a1a1010 */
[----:B----4-:R-:W4:Y:S04]  /*41e80*/  LDL.LU R13, [R1+0xa80] ;  /* 0x000a8000010d7983 */ /* 0x010f280000300800 */
[----:B------:R-:W4:Y:S01]  /*41e90*/  LDL.LU R12, [R1+0xa8c] ;  /* 0x000a8c00010c7983 */ /* 0x000f220000300800 */
[----:B-1----:R-:W-:-:S04]  /*41ea0*/  SEL R6, RZ, 0x4, !P5 ;  /* 0x00000004ff067807 */ /* 0x002fc80006800000 */
[----:B------:R-:W-:-:S04]  /*41eb0*/  SEL R6, R6, RZ, !P3 ;  /* 0x000000ff06067207 */ /* 0x000fc80005800000 */
[----:B------:R-:W-:Y:S02]  /*41ec0*/  ISETP.NE.U32.AND P5, PT, R6, RZ, PT ;  /* 0x000000ff0600720c */ /* 0x000fe40003fa5070 */
[----:B------:R-:W-:-:S04]  /*41ed0*/  IADD3 R11, P6, PT, R11, R2, RZ ;  /* 0x000000020b0b7210 */ /* 0x000fc80007fde0ff */
[----:B------:R-:W-:Y:S02]  /*41ee0*/  IADD3.X R20, PT, PT, R20, R0, RZ, P6, !PT ;  /* 0x0000000014147210 */ /* 0x000fe400037fe4ff */
[----:B-----5:R-:W-:-:S03]  /*41ef0*/  IADD3 R8, P6, PT, R8, R2, RZ ;  /* 0x0000000208087210 */ /* 0x020fc60007fde0ff */
[----:B------:R-:W-:Y:S01]  /*41f00*/  IMAD.MOV.U32 R7, RZ, RZ, R20 ;  /* 0x000000ffff077224 */ /* 0x000fe200078e0014 */
[----:B------:R-:W-:Y:S01]  /*41f10*/  MOV R6, R11 ;  /* 0x0000000b00067202 */ /* 0x000fe20000000f00 */
[----:B------:R1:W-:Y:S01]  /*41f20*/  STL [R1+0xab4], R11 ;  /* 0x000ab40b01007387 */ /* 0x0003e20000100800 */
[----:B------:R-:W-:-:S03]  /*41f30*/  IMAD.X R10, R10, 0x1, R0, P6 ;  /* 0x000000010a0a7824 */ /* 0x000fc600030e0600 */
[----:B------:R-:W-:Y:S04]  /*41f40*/  STL [R1+0xaa8], R20 ;  /* 0x000aa81401007387 */ /* 0x000fe80000100800 */
[----:B------:R-:W-:Y:S04]  /*41f50*/  STL [R1+0xaac], R8 ;  /* 0x000aac0801007387 */ /* 0x000fe80000100800 */
[----:B------:R5:W-:Y:S04]  /*41f60*/  LDGSTS.E [R5+0x2e00], desc[UR16][R6.64], P4 ;  /* 0x02e0000006057fae */ /* 0x000be8000a1a1010 */
[----:B------:R5:W-:Y:S04]  /*41f70*/  STL [R1+0xaa0], R10 ;  /* 0x000aa00a01007387 */ /* 0x000be80000100800 */
[----:B-1----:R-:W4:Y:S01]  /*41f80*/  LDL.LU R11, [R1+0xa78] ;  /* 0x000a7800010b7983 */ /* 0x002f220000300800 */
[----:B-----5:R-:W-:-:S03]  /*41f90*/  IMAD.MOV.U32 R7, RZ, RZ, R10 ;  /* 0x000000ffff077224 */ /* 0x020fc600078e000a */
[----:B------:R-:W5:Y:S01]  /*41fa0*/  LDL.LU R10, [R1+0xa84] ;  /* 0x000a8400010a7983 */ /* 0x000f620000300800 */
[----:B------:R-:W-:-:S03]  /*41fb0*/  MOV R6, R8 ;  /* 0x0000000800067202 */ /* 0x000fc60000000f00 */
[----:B------:R-:W5:Y:S01]  /*41fc0*/  LDL.LU R8, [R1+0xa7c] ;  /* 0x000a7c0001087983 */ /* 0x000f620000300800 */
[----:B------:R-:W-:-:S03]  /*41fd0*/  ISETP.GT.AND P4, PT, R4, 0xd, PT ;  /* 0x0000000d0400780c */ /* 0x000fc60003f84270 */
[----:B------:R1:W-:Y:S01]  /*41fe0*/  LDGSTS.E [R5+0x3000], desc[UR16][R6.64], P5 ;  /* 0x0300000006057fae */ /* 0x0003e2000a9a1010 */
[----:B------:R-:W-:-:S04]  /*41ff0*/  IADD3 R18, P6, PT, R18, R2, RZ ;  /* 0x0000000212127210 */ /* 0x000fc80007fde0ff */
[----:B------:R-:W-:Y:S02]  /*42000*/  IADD3.X R19, PT, PT, R19, R0, RZ, P6, !PT ;  /* 0x0000000013137210 */ /* 0x000fe400037fe4ff */
[----:B-1----:R-:W-:-:S04]  /*42010*/  SEL R6, RZ, 0x4, !P4 ;  /* 0x00000004ff067807 */ /* 0x002fc80006000000 */
[----:B------:R-:W-:Y:S02]  /*42020*/  SEL R6, R6, RZ, !P3 ;  /* 0x000000ff06067207 */ /* 0x000fe40005800000 */
[----:B------:R-:W-:Y:S02]  /*42030*/  IADD3 R16, P6, PT, R16, R2, RZ ;  /* 0x0000000210107210 */ /* 0x000fe40007fde0ff */
[----:B------:R-:W-:Y:S01]  /*42040*/  ISETP.NE.U32.AND P4, PT, R6, RZ, PT ;  /* 0x000000ff0600720c */ /* 0x000fe20003f85070 */
[----:B------:R-:W-:Y:S01]  /*42050*/  IMAD.MOV.U32 R7, RZ, RZ, R19 ;  /* 0x000000ffff077224 */ /* 0x000fe200078e0013 */
[----:B------:R-:W-:-:S05]  /*42060*/  MOV R6, R18 ;  /* 0x0000001200067202 */ /* 0x000fca0000000f00 */
[----:B------:R1:W-:Y:S01]  /*42070*/  LDGSTS.E [R5+0x3200], desc[UR16][R6.64], P5 ;  /* 0x0320000006057fae */ /* 0x0003e2000a9a1010 */
[----:B------:R-:W-:Y:S02]  /*42080*/  ISETP.GT.AND P5, PT, R4, 0xe, PT ;  /* 0x0000000e0400780c */ /* 0x000fe40003fa4270 */
[----:B-1----:R-:W-:Y:S01]  /*42090*/  MOV R6, R16 ;  /* 0x0000001000067202 */ /* 0x002fe20000000f00 */
[----:B------:R-:W-:Y:S04]  /*420a0*/  STL [R1+0xaa4], R18 ;  /* 0x000aa41201007387 */ /* 0x000fe80000100800 */
[----:B------:R-:W-:Y:S04]  /*420b0*/  STL [R1+0xa98], R19 ;  /* 0x000a981301007387 */ /* 0x000fe80000100800 */
[----:B------:R-:W-:Y:S01]  /*420c0*/  STL [R1+0xa9c], R16 ;  /* 0x000a9c1001007387 */ /* 0x000fe20000100800 */
[----:B--2---:R-:W-:-:S04]  /*420d0*/  IMAD.X R17, R17, 0x1, R0, P6 ;  /* 0x0000000111117824 */ /* 0x004fc800030e0600 */
[----:B------:R-:W-:-:S05]  /*420e0*/  IMAD.MOV.U32 R7, RZ, RZ, R17 ;  /* 0x000000ffff077224 */ /* 0x000fca00078e0011 */
[----:B------:R1:W-:Y:S02]  /*420f0*/  LDGSTS.E [R5+0x3400], desc[UR16][R6.64], P4 ;  /* 0x0340000006057fae */ /* 0x0003e4000a1a1010 */
[----:B-1----:R-:W-:Y:S02]  /*42100*/  SEL R6, RZ, 0x4, !P5 ;  /* 0x00000004ff067807 */ /* 0x002fe40006800000 */
[----:B---3--:R-:W-:Y:S02]  /*42110*/  IADD3 R14, P6, PT, R14, R2, RZ ;  /* 0x000000020e0e7210 */ /* 0x008fe40007fde0ff */
[----:B------:R-:W-:Y:S02]  /*42120*/  SEL R6, R6, RZ, !P3 ;  /* 0x000000ff06067207 */ /* 0x000fe40005800000 */
[----:B------:R-:W-:Y:S02]  /*42130*/  IADD3.X R15, PT, PT, R15, R0, RZ, P6, !PT ;  /* 0x000000000f0f7210 */ /* 0x000fe400037fe4ff */
[----:B------:R-:W-:-:S02]  /*42140*/  ISETP.NE.U32.AND P5, PT, R6, RZ, PT ;  /* 0x000000ff0600720c */ /* 0x000fc40003fa5070 */
[----:B------:R-:W-:Y:S01]  /*42150*/  MOV R6, R14 ;  /* 0x0000000e00067202 */ /* 0x000fe20000000f00 */
[----:B------:R-:W-:Y:S01]  /*42160*/  IMAD.MOV.U32 R7, RZ, RZ, R15 ;  /* 0x000000ffff077224 */ /* 0x000fe200078e000f */
[----:B----4-:R-:W-:-:S04]  /*42170*/  IADD3 R12, P6, PT, R12, R2, RZ ;  /* 0x000000020c0c7210 */ /* 0x010fc80007fde0ff */
[----:B------:R1:W-:Y:S01]  /*42180*/  LDGSTS.E [R5+0x3600], desc[UR16][R6.64], P4 ;  /* 0x0360000006057fae */ /* 0x0003e2000a1a1010 */
[----:B------:R-:W-:Y:S01]  /*42190*/  IMAD.X R13, R13, 0x1, R0, P6 ;  /* 0x000000010d0d7824 */ /* 0x000fe200030e0600 */
[----:B------:R-:W-:Y:S02]  /*421a0*/  ISETP.GT.AND P4, PT, R4, 0xf, PT ;  /* 0x0000000f0400780c */ /* 0x000fe40003f84270 */
[----:B-1----:R-:W-:Y:S01]  /*421b0*/  MOV R6, R12 ;  /* 0x0000000c00067202 */ /* 0x002fe20000000f00 */
[----:B------:R-:W-:Y:S01]  /*421c0*/  IMAD.MOV.U32 R7, RZ, RZ, R13 ;  /* 0x000000ffff077224 */ /* 0x000fe200078e000d */
[----:B------:R-:W-:Y:S04]  /*421d0*/  STL [R1+0xa90], R17 ;  /* 0x000a901101007387 */ /* 0x000fe80000100800 */
[----:B------:R1:W-:Y:S04]  /*421e0*/  LDGSTS.E [R5+0x3800], desc[UR16][R6.64], P5 ;  /* 0x0380000006057fae */ /* 0x0003e8000a9a1010 */
[----:B------:R-:W-:Y:S04]  /*421f0*/  STL [R1+0xa94], R14 ;  /* 0x000a940e01007387 */ /* 0x000fe80000100800 */
[----:B------:R-:W-:Y:S01]  /*42200*/  STL [R1+0xa88], R15 ;  /* 0x000a880f01007387 */ /* 0x000fe20000100800 */
[----:B-1----:R-:W-:-:S03]  /*42210*/  SEL R6, RZ, 0x4, !P4 ;  /* 0x00000004ff067807 */ /* 0x002fc60006000000 */
[----:B------:R-:W-:Y:S01]  /*42220*/  STL [R1+0xa8c], R12 ;  /* 0x000a8c0c01007387 */ /* 0x000fe20000100800 */
[----:B------:R-:W-:-:S03]  /*42230*/  SEL R6, R6, RZ, !P3 ;  /* 0x000000ff06067207 */ /* 0x000fc60005800000 */
[----:B------:R1:W-:Y:S01]  /*42240*/  STL [R1+0xa80], R13 ;  /* 0x000a800d01007387 */ /* 0x0003e20000100800 */
[----:B------:R-:W-:Y:S02]  /*42250*/  ISETP.NE.U32.AND P4, PT, R6, RZ, PT ;  /* 0x000000ff0600720c */ /* 0x000fe40003f85070 */
[----:B-----5:R-:W-:-:S04]  /*42260*/  IADD3 R10, P6, PT, R10, R2, RZ ;  /* 0x000000020a0a7210 */ /* 0x020fc80007fde0ff */
[----:B------:R-:W-:Y:S02]  /*42270*/  IADD3.X R11, PT, PT, R11, R0, RZ, P6, !PT ;  /* 0x000000000b0b7210 */ /* 0x000fe400037fe4ff */
[----:B------:R-:W-:Y:S01]  /*42280*/  IADD3 R8, P6, PT, R8, R2, RZ ;  /* 0x0000000208087210 */ /* 0x000fe20007fde0ff */
[----:B------:R2:W-:Y:S01]  /*42290*/  STL [R1+0xa84], R10 ;  /* 0x000a840a01007387 */ /* 0x0005e20000100800 */
[----:B------:R-:W-:Y:S01]  /*422a0*/  MOV R6, R10 ;  /* 0x0000000a00067202 */ /* 0x000fe20000000f00 */
[----:B------:R-:W-:Y:S02]  /*422b0*/  IMAD.MOV.U32 R7, RZ, RZ, R11 ;  /* 0x000000ffff077224 */ /* 0x000fe400078e000b */
[----:B------:R-:W-:Y:S04]  /*422c0*/  STL [R1+0xa78], R11 ;  /* 0x000a780b01007387 */ /* 0x000fe80000100800 */
[----:B------:R3:W-:Y:S04]  /*422d0*/  STL [R1+0xa7c], R8 ;  /* 0x000a7c0801007387 */ /* 0x0007e80000100800 */
[----:B-1----:R-:W4:Y:S04]  /*422e0*/  LDL.LU R13, [R1] ;  /* 0x00000000010d7983 */ /* 0x002f280000300800 */
[----:B------:R-:W5:Y:S04]  /*422f0*/  LDL.LU R12, [R1+0x4] ;  /* 0x00000400010c7983 */ /* 0x000f680000300800 */
[----:B------:R1:W-:Y:S04]  /*42300*/  LDGSTS.E [R5+0x3a00], desc[UR16][R6.64], P5 ;  /* 0x03a0000006057fae */ /* 0x0003e8000a9a1010 */
[----:B--2---:R-:W2:Y:S01]  /*42310*/  LDL.LU R10, [R1+0x8] ;  /* 0x00000800010a7983 */ /* 0x004ea20000300800 */
[----:B-1----:R-:W-:-:S03]  /*42320*/  MOV R6, R8 ;  /* 0x0000000800067202 */ /* 0x002fc60000000f00 */
[----:B---3--:R-:W3:Y:S01]  /*42330*/  LDL.LU R8, [R1+0xc] ;  /* 0x00000c0001087983 */ /* 0x008ee20000300800 */
[----:B------:R-:W-:Y:S01]  /*42340*/  IMAD.X R84, R84, 0x1, R0, P6 ;  /* 0x0000000154547824 */ /* 0x000fe200030e0600 */
[----:B------:R-:W-:Y:S02]  /*42350*/  ISETP.GT.AND P5, PT, R4, 0x10, PT ;  /* 0x000000100400780c */ /* 0x000fe40003fa4270 */
[----:B------:R-:W2:Y:S01]  /*42360*/  LDL.LU R20, [R1+0x10] ;  /* 0x0000100001147983 */ /* 0x000ea20000300800 */
[----:B------:R-:W-:Y:S01]  /*42370*/  IMAD.MOV.U32 R7, RZ, RZ, R84 ;  /* 0x000000ffff077224 */ /* 0x000fe200078e0054 */
[----:B------:R-:W-:Y:S02]  /*42380*/  IADD3 R86, P6, PT, R86, R2, RZ ;  /* 0x0000000256567210 */ /* 0x000fe40007fde0ff */
[----:B------:R-:W2:Y:S04]  /*42390*/  LDL.LU R19, [R1+0x14] ;  /* 0x0000140001137983 */ /* 0x000ea80000300800 */
[----:B------:R1:W-:Y:S01]  /*423a0*/  LDGSTS.E [R5+0x3c00], desc[UR16][R6.64], P4 ;  /* 0x03c0000006057fae */ /* 0x0003e2000a1a1010 */
[----:B------:R-:W-:-:S02]  /*423b0*/  IADD3.X R85, PT, PT, R85, R0, RZ, P6, !PT ;  /* 0x0000000055557210 */ /* 0x000fc400037fe4ff */
[----:B------:R-:W-:Y:S01]  /*423c0*/  IADD3 R93, P6, PT, R93, R2, RZ ;  /* 0x000000025d5d7210 */ /* 0x000fe20007fde0ff */
[----:B------:R-:W2:Y:S01]  /*423d0*/  LDL.LU R16, [R1+0x18] ;  /* 0x0000180001107983 */ /* 0x000ea20000300800 */
[----:B-1----:R-:W-:Y:S01]  /*423e0*/  SEL R6, RZ, 0x4, !P5 ;  /* 0x00000004ff067807 */ /* 0x002fe20006800000 */
[----:B------:R-:W-:Y:S02]  /*423f0*/  IMAD.MOV.U32 R7, RZ, RZ, R85 ;  /* 0x000000ffff077224 */ /* 0x000fe400078e0055 */
[----:B------:R-:W2:Y:S01]  /*42400*/  LDL.LU R15, [R1+0x1c] ;  /* 0x00001c00010f7983 */ /* 0x000ea20000300800 */
[----:B------:R-:W-:Y:S01]  /*42410*/  SEL R6, R6, RZ, !P3 ;  /* 0x000000ff06067207 */ /* 0x000fe20005800000 */
[----:B------:R-:W-:Y:S02]  /*42420*/  IMAD.X R87, R87, 0x1, R0, P6 ;  /* 0x0000000157577824 */ /* 0x000fe400030e0600 */
[----:B------:R-:W2:Y:S01]  /*42430*/  LDL.LU R14, [R1+0x20] ;  /* 0x00002000010e7983 */ /* 0x000ea20000300800 */
[----:B------:R-:W-:-:S02]  /*42440*/  ISETP.NE.U32.AND P5, PT, R6, RZ, PT ;  /* 0x000000ff0600720c */ /* 0x000fc40003fa5070 */
[----:B------:R-:W-:Y:S01]  /*42450*/  MOV R6, R86 ;  /* 0x0000005600067202 */ /* 0x000fe20000000f00 */
[----:B------:R-:W2:Y:S04]  /*42460*/  LDL.LU R11, [R1+0x24] ;  /* 0x00002400010b7983 */ /* 0x000ea80000300800 */
[----:B------:R1:W-:Y:S01]  /*42470*/  LDGSTS.E [R5+0x3e00], desc[UR16][R6.64], P4 ;  /* 0x03e0000006057fae */ /* 0x0003e2000a1a1010 */
[----:B------:R-:W-:Y:S02]  /*42480*/  ISETP.GT.AND P4, PT, R4, 0x11, PT ;  /* 0x000000110400780c */ /* 0x000fe40003f84270 */
[----:B------:R-:W-:Y:S01]  /*42490*/  IADD3 R95, P6, PT, R95, R2, RZ ;  /* 0x000000025f5f7210 */ /* 0x000fe20007fde0ff */
[----:B------:R-:W2:Y:S01]  /*424a0*/  LDL.LU R18, [R1+0x28] ;  /* 0x0000280001127983 */ /* 0x000ea20000300800 */
[----:B-1----:R-:W-:Y:S01]  /*424b0*/  MOV R6, R93 ;  /* 0x0000005d00067202 */ /* 0x002fe20000000f00 */
[----:B------:R-:W-:Y:S01]  /*424c0*/  IMAD.MOV.U32 R7, RZ, RZ, R87 ;  /* 0x000000ffff077224 */ /* 0x000fe200078e0057 */
[----:B------:R-:W-:Y:S01]  /*424d0*/  IADD3.X R94, PT, PT, R94, R0, RZ, P6, !PT ;  /* 0x000000005e5e7210 */ /* 0x000fe200037fe4ff */
[----:B------:R-:W2:Y:S04]  /*424e0*/  LDL.LU R17, [R1+0x2c] ;  /* 0x00002c0001117983 */ /* 0x000ea80000300800 */
[----:B------:R1:W-:Y:S01]  /*424f0*/  LDGSTS.E [R5+0x4000], desc[UR16][R6.64], P5 ;  /* 0x0400000006057fae */ /* 0x0003e2000a9a1010 */
[----:B------:R-:W-:-:S02]  /*42500*/  IADD3 R197, P6, PT, R197, R2, RZ ;  /* 0x00000002c5c57210 */ /* 0x000fc40007fde0ff */
[----:B-1----:R-:W-:-:S04]  /*42510*/  SEL R6, RZ, 0x4, !P4 ;  /* 0x00000004ff067807 */ /* 0x002fc80006000000 */
[----:B------:R-:W-:Y:S01]  /*42520*/  SEL R6, R6, RZ, !P3 ;  /* 0x000000ff06067207 */ /* 0x000fe20005800000 */
[----:B------:R-:W-:-:S03]  /*42530*/  IMAD.MOV.U32 R7, RZ, RZ, R94 ;  /* 0x000000ffff077224 */ /* 0x000fc600078e005e */
[----:B------:R-:W-:Y:S02]  /*42540*/  ISETP.NE.U32.AND P4, PT, R6, RZ, PT ;  /* 0x000000ff0600720c */ /* 0x000fe40003f85070 */
[----:B------:R-:W-:Y:S01]  /*42550*/  MOV R6, R95 ;  /* 0x0000005f00067202 */ /* 0x000fe20000000f00 */
[----:B------:R-:W-:-:S04]  /*42560*/  IMAD.X R196, R196, 0x1, R0, P6 ;  /* 0x00000001c4c47824 */ /* 0x000fc800030e0600 */
[----:B------:R1:W-:Y:S01]  /*42570*/  LDGSTS.E [R5+0x4200], desc[UR16][R6.64], P5 ;  /* 0x0420000006057fae */ /* 0x0003e2000a9a1010 */
[----:B------:R-:W-:Y:S02]  /*42580*/  ISETP.GT.AND P5, PT, R4, 0x12, PT ;  /* 0x000000120400780c */ /* 0x000fe40003fa4270 */
[----:B------:R-:W-:Y:S02]  /*42590*/  IADD3 R202, P6, PT, R202, R2, RZ ;  /* 0x00000002caca7210 */ /* 0x000fe40007fde0ff */
[----:B-1----:R-:W-:Y:S01]  /*425a0*/  MOV R6, R197 ;  /* 0x000000c500067202 */ /* 0x002fe20000000f00 */
[----:B------:R-:W-:-:S05]  /*425b0*/  IMAD.MOV.U32 R7, RZ, RZ, R196 ;  /* 0x000000ffff077224 */ /* 0x000fca00078e00c4 */
[----:B------:R1:W-:Y:S01]  /*425c0*/  LDGSTS.E [R5+0x4400], desc[UR16][R6.64], P4 ;  /* 0x0440000006057fae */ /* 0x0003e2000a1a1010 */
[----:B------:R-:W-:Y:S02]  /*425d0*/  IADD3.X R201, PT, PT, R201, R0, RZ, P6, !PT ;  /* 0x00000000c9c97210 */ /* 0x000fe400037fe4ff */
[----:B------:R-:W-:Y:S02]  /*425e0*/  IADD3 R228, P6, PT, R228, R2, RZ ;  /* 0x00000002e4e47210 */ /* 0x000fe40007fde0ff */
        /* <DEDUP_REMOVED lines=89> */
[----:B------:R-:W-:Y:S01]  /*42b80*/  IMAD.X R251, R251, 0x1, R0, P6 ;  /* 0x00000001fbfb7824 */ /* 0x000fe200030e0600 */
[----:B-----5:R-:W-:-:S03]  /*42b90*/  IADD3 R12, P6, PT, R12, R2, RZ ;  /* 0x000000020c0c7210 */ /* 0x020fc60007fde0ff */
[----:B------:R1:W-:Y:S01]  /*42ba0*/  LDGSTS.E [R5+0x5e00], desc[UR16][R6.64], P4 ;  /* 0x05e0000006057fae */ /* 0x0003e2000a1a1010 */
[----:B------:R-:W-:Y:S02]  /*42bb0*/  ISETP.GT.AND P4, PT, R4, 0x19, PT ;  /* 0x000000190400780c */ /* 0x000fe40003f84270 */
[----:B----4-:R-:W-:Y:S02]  /*42bc0*/  IADD3.X R13, PT, PT, R13, R0, RZ, P6, !PT ;  /* 0x000000000d0d7210 */ /* 0x010fe400037fe4ff */
[----:B---3--:R-:W-:Y:S02]  /*42bd0*/  IADD3 R8, P6, PT, R8, R2, RZ ;  /* 0x0000000208087210 */ /* 0x008fe40007fde0ff */
[----:B-1----:R-:W-:Y:S01]  /*42be0*/  MOV R6, R252 ;  /* 0x000000fc00067202 */ /* 0x002fe20000000f00 */
[----:B------:R-:W-:-:S05]  /*42bf0*/  IMAD.MOV.U32 R7, RZ, RZ, R251 ;  /* 0x000000ffff077224 */ /* 0x000fca00078e00fb */
[----:B------:R1:W-:Y:S01]  /*42c00*/  LDGSTS.E [R5+0x6000], desc[UR16][R6.64], P5 ;  /* 0x0600000006057fae */ /* 0x0003e2000a9a1010 */
[----:B--2---:R-:W-:-:S03]  /*42c10*/  IMAD.X R10, R10, 0x1, R0, P6 ;  /* 0x000000010a0a7824 */ /* 0x004fc600030e0600 */
[----:B------:R-:W-:Y:S01]  /*42c20*/  STL [R1+0x4], R12 ;  /* 0x0000040c01007387 */ /* 0x000fe20000100800 */
[----:B-1----:R-:W-:-:S04]  /*42c30*/  SEL R6, RZ, 0x4, !P4 ;  /* 0x00000004ff067807 */ /* 0x002fc80006000000 */
[----:B------:R-:W-:Y:S01]  /*42c40*/  SEL R6, R6, RZ, !P3 ;  /* 0x000000ff06067207 */ /* 0x000fe20005800000 */
[----:B------:R1:W-:Y:S01]  /*42c50*/  STL [R1], R13 ;  /* 0x0000000d01007387 */ /* 0x0003e20000100800 */
[----:B------:R-:W-:Y:S02]  /*42c60*/  IMAD.MOV.U32 R7, RZ, RZ, R13 ;  /* 0x000000ffff077224 */ /* 0x000fe400078e000d */
[----:B------:R-:W-:Y:S01]  /*42c70*/  ISETP.NE.U32.AND P4, PT, R6, RZ, PT ;  /* 0x000000ff0600720c */ /* 0x000fe20003f85070 */
[----:B------:R-:W-:Y:S01]  /*42c80*/  STL [R1+0xc], R8 ;  /* 0x00000c0801007387 */ /* 0x000fe20000100800 */
[----:B------:R-:W-:-:S03]  /*42c90*/  MOV R6, R12 ;  /* 0x0000000c00067202 */ /* 0x000fc60000000f00 */
[----:B------:R2:W-:Y:S04]  /*42ca0*/  STL [R1+0x8], R10 ;  /* 0x0000080a01007387 */ /* 0x0005e80000100800 */
[----:B-1----:R-:W3:Y:S04]  /*42cb0*/  LDL.LU R13, [R1+0x30] ;  /* 0x00003000010d7983 */ /* 0x002ee80000300800 */
[----:B------:R-:W4:Y:S04]  /*42cc0*/  LDL.LU R12, [R1+0x34] ;  /* 0x00003400010c7983 */ /* 0x000f280000300800 */
[----:B------:R1:W-:Y:S02]  /*42cd0*/  LDGSTS.E [R5+0x6200], desc[UR16][R6.64], P5 ;  /* 0x0620000006057fae */ /* 0x0003e4000a9a1010 */
[----:B-1----:R-:W-:Y:S01]  /*42ce0*/  IMAD.MOV.U32 R7, RZ, RZ, R10 ;  /* 0x000000ffff077224 */ /* 0x002fe200078e000a */
[----:B------:R-:W-:Y:S01]  /*42cf0*/  MOV R6, R8 ;  /* 0x0000000800067202 */ /* 0x000fe20000000f00 */
[----:B--2---:R-:W2:Y:S04]  /*42d00*/  LDL.LU R10, [R1+0x38] ;  /* 0x00003800010a7983 */ /* 0x004ea80000300800 */
[----:B------:R-:W5:Y:S01]  /*42d10*/  LDL.LU R8, [R1+0x3c] ;  /* 0x00003c0001087983 */ /* 0x000f620000300800 */
[----:B------:R-:W-:-:S02]  /*42d20*/  ISETP.GT.AND P5, PT, R4, 0x1a, PT ;  /* 0x0000001a0400780c */ /* 0x000fc40003fa4270 */
[----:B------:R-:W-:Y:S01]  /*42d30*/  IADD3 R19, P6, PT, R19, R2, RZ ;  /* 0x0000000213137210 */ /* 0x000fe20007fde0ff */
[----:B------:R1:W-:Y:S03]  /*42d40*/  LDGSTS.E [R5+0x6400], desc[UR16][R6.64], P4 ;  /* 0x0640000006057fae */ /* 0x0003e6000a1a1010 */
[----:B------:R-:W-:Y:S02]  /*42d50*/  IADD3.X R20, PT, PT, R20, R0, RZ, P6, !PT ;  /* 0x0000000014147210 */ /* 0x000fe400037fe4ff */
[----:B------:R-:W-:Y:S02]  /*42d60*/  IADD3 R15, P6, PT, R15, R2, RZ ;  /* 0x000000020f0f7210 */ /* 0x000fe40007fde0ff */
[----:B-1----:R-:W-:-:S04]  /*42d70*/  SEL R6, RZ, 0x4, !P5 ;  /* 0x00000004ff067807 */ /* 0x002fc80006800000 */
[----:B------:R-:W-:Y:S01]  /*42d80*/  SEL R6, R6, RZ, !P3 ;  /* 0x000000ff06067207 */ /* 0x000fe20005800000 */
[----:B------:R-:W-:-:S03]  /*42d90*/  IMAD.X R16, R16, 0x1, R0, P6 ;  /* 0x0000000110107824 */ /* 0x000fc600030e0600 */
[----:B------:R-:W-:Y:S01]  /*42da0*/  ISETP.NE.U32.AND P5, PT, R6, RZ, PT ;  /* 0x000000ff0600720c */ /* 0x000fe20003fa5070 */
[----:B------:R-:W-:Y:S01]  /*42db0*/  IMAD.MOV.U32 R7, RZ, RZ, R20 ;  /* 0x000000ffff077224 */ /* 0x000fe200078e0014 */
[----:B------:R-:W-:Y:S02]  /*42dc0*/  MOV R6, R19 ;  /* 0x0000001300067202 */ /* 0x000fe40000000f00 */
[----:B------:R-:W-:-:S03]  /*42dd0*/  IADD3 R11, P6, PT, R11, R2, RZ ;  /* 0x000000020b0b7210 */ /* 0x000fc60007fde0ff */
[----:B------:R1:W-:Y:S01]  /*42de0*/  LDGSTS.E [R5+0x6600], desc[UR16][R6.64], P4 ;  /* 0x0660000006057fae */ /* 0x0003e2000a1a1010 */
[----:B------:R-:W-:Y:S02]  /*42df0*/  IADD3.X R14, PT, PT, R14, R0, RZ, P6, !PT ;  /* 0x000000000e0e7210 */ /* 0x000fe400037fe4ff */
[----:B------:R-:W-:Y:S01]  /*42e00*/  IADD3 R17, P6, PT, R17, R2, RZ ;  /* 0x0000000211117210 */ /* 0x000fe20007fde0ff */
[----:B------:R-:W-:Y:S01]  /*42e10*/  STL [R1+0x14], R19 ;  /* 0x0000141301007387 */ /* 0x000fe20000100800 */
[----:B------:R-:W-:-:S03]  /*42e20*/  ISETP.GT.AND P4, PT, R4, 0x1b, PT ;  /* 0x0000001b0400780c */ /* 0x000fc60003f84270 */
[----:B------:R-:W-:Y:S01]  /*42e30*/  STL [R1+0x10], R20 ;  /* 0x0000101401007387 */ /* 0x000fe20000100800 */
[----:B-1----:R-:W-:Y:S01]  /*42e40*/  MOV R6, R15 ;  /* 0x0000000f00067202 */ /* 0x002fe20000000f00 */
[----:B------:R-:W-:Y:S02]  /*42e50*/  IMAD.MOV.U32 R7, RZ, RZ, R16 ;  /* 0x000000ffff077224 */ /* 0x000fe400078e0010 */
[----:B------:R-:W-:Y:S01]  /*42e60*/  STL [R1+0x1c], R15 ;  /* 0x00001c0f01007387 */ /* 0x000fe20000100800 */
[----:B------:R-:W-:-:S03]  /*42e70*/  IMAD.X R18, R18, 0x1, R0, P6 ;  /* 0x0000000112127824 */ /* 0x000fc600030e0600 */
[----:B------:R1:W-:Y:S04]  /*42e80*/  STL [R1+0x18], R16 ;  /* 0x0000181001007387 */ /* 0x0003e80000100800 */
[----:B------:R1:W-:Y:S04]  /*42e90*/  LDGSTS.E [R5+0x6800], desc[UR16][R6.64], P5 ;  /* 0x0680000006057fae */ /* 0x0003e8000a9a1010 */
[----:B------:R-:W-:Y:S04]  /*42ea0*/  STL [R1+0x24], R11 ;  /* 0x0000240b01007387 */ /* 0x000fe80000100800 */
[----:B------:R1:W-:Y:S02]  /*42eb0*/  STL [R1+0x20], R14 ;  /* 0x0000200e01007387 */ /* 0x0003e40000100800 */
[----:B-1----:R-:W-:-:S02]  /*42ec0*/  SEL R6, RZ, 0x4, !P4 ;  /* 0x00000004ff067807 */ /* 0x002fc40006000000 */
[----:B------:R-:W2:Y:S02]  /*42ed0*/  LDL.LU R16, [R1+0x40] ;  /* 0x0000400001107983 */ /* 0x000ea40000300800 */
[----:B------:R-:W-:Y:S02]  /*42ee0*/  SEL R6, R6, RZ, !P3 ;  /* 0x000000ff06067207 */ /* 0x000fe40005800000 */
[----:B------:R-:W-:Y:S04]  /*42ef0*/  STL [R1+0x2c], R17 ;  /* 0x00002c1101007387 */ /* 0x000fe80000100800 */
[----:B------:R-:W-:Y:S01]  /*42f00*/  STL [R1+0x28], R18 ;  /* 0x0000281201007387 */ /* 0x000fe20000100800 */
[----:B------:R-:W-:-:S03]  /*42f10*/  ISETP.NE.U32.AND P4, PT, R6, RZ, PT ;  /* 0x000000ff0600720c */ /* 0x000fc60003f85070 */
[----:B------:R-:W2:Y:S01]  /*42f20*/  LDL.LU R15, [R1+0x44] ;  /* 0x00004400010f7983 */ /* 0x000ea20000300800 */
[----:B------:R-:W-:Y:S01]  /*42f30*/  IMAD.MOV.U32 R7, RZ, RZ, R14 ;  /* 0x000000ffff077224 */ /* 0x000fe200078e000e */
[----:B------:R-:W-:Y:S02]  /*42f40*/  MOV R6, R11 ;  /* 0x0000000b00067202 */ /* 0x000fe40000000f00 */
[----:B------:R-:W2:Y:S04]  /*42f50*/  LDL.LU R14, [R1+0x48] ;  /* 0x00004800010e7983 */ /* 0x000ea80000300800 */
[----:B------:R-:W2:Y:S04]  /*42f60*/  LDL.LU R11, [R1+0x4c] ;  /* 0x00004c00010b7983 */ /* 0x000ea80000300800 */
[----:B------:R1:W-:Y:S01]  /*42f70*/  LDGSTS.E [R5+0x6a00], desc[UR16][R6.64], P5 ;  /* 0x06a0000006057fae */ /* 0x0003e2000a9a1010 */
[----:B------:R-:W-:-:S02]  /*42f80*/  ISETP.GT.AND P5, PT, R4, 0x1c, PT ;  /* 0x0000001c0400780c */ /* 0x000fc40003fa4270 */
[----:B-1----:R-:W-:Y:S01]  /*42f90*/  MOV R6, R17 ;  /* 0x0000001100067202 */ /* 0x002fe20000000f00 */
[----:B------:R-:W-:-:S05]  /*42fa0*/  IMAD.MOV.U32 R7, RZ, RZ, R18 ;  /* 0x000000ffff077224 */ /* 0x000fca00078e0012 */
[----:B------:R1:W-:Y:S02]  /*42fb0*/  LDGSTS.E [R5+0x6c00], desc[UR16][R6.64], P4 ;  /* 0x06c0000006057fae */ /* 0x0003e4000a1a1010 */
[----:B-1----:R-:W-:-:S04]  /*42fc0*/  SEL R6, RZ, 0x4, !P5 ;  /* 0x00000004ff067807 */ /* 0x002fc80006800000 */
[----:B------:R-:W-:-:S04]  /*42fd0*/  SEL R6, R6, RZ, !P3 ;  /* 0x000000ff06067207 */ /* 0x000fc80005800000 */
[----:B------:R-:W-:Y:S02]  /*42fe0*/  ISETP.NE.U32.AND P5, PT, R6, RZ, PT ;  /* 0x000000ff0600720c */ /* 0x000fe40003fa5070 */
[----:B----4-:R-:W-:-:S04]  /*42ff0*/  IADD3 R12, P6, PT, R12, R2, RZ ;  /* 0x000000020c0c7210 */ /* 0x010fc80007fde0ff */
[----:B---3--:R-:W-:Y:S01]  /*43000*/  IADD3.X R13, PT, PT, R13, R0, RZ, P6, !PT ;  /* 0x000000000d0d7210 */ /* 0x008fe200037fe4ff */
[----:B------:R-:W-:Y:S04]  /*43010*/  STL [R1+0x34], R12 ;  /* 0x0000340c01007387 */ /* 0x000fe80000100800 */
[----:B------:R1:W-:Y:S04]  /*43020*/  STL [R1+0x30], R13 ;  /* 0x0000300d01007387 */ /* 0x0003e80000100800 */
[----:B------:R-:W3:Y:S01]  /*43030*/  LDL.LU R20, [R1+0x50] ;  /* 0x0000500001147983 */ /* 0x000ee20000300800 */
[----:B-----5:R-:W-:-:S05]  /*43040*/  IADD3 R8, P6, PT, R8, R2, RZ ;  /* 0x0000000208087210 */ /* 0x020fca0007fde0ff */
[----:B--2---:R-:W-:Y:S01]  /*43050*/  IMAD.X R10, R10, 0x1, R0, P6 ;  /* 0x000000010a0a7824 */ /* 0x004fe200030e0600 */
[----:B------:R-:W-:Y:S04]  /*43060*/  STL [R1+0x3c], R8 ;  /* 0x00003c0801007387 */ /* 0x000fe80000100800 */
[----:B------:R2:W-:Y:S01]  /*43070*/  STL [R1+0x38], R10 ;  /* 0x0000380a01007387 */ /* 0x0005e20000100800 */
[----:B------:R-:W-:-:S03]  /*43080*/  MOV R6, R12 ;  /* 0x0000000c00067202 */ /* 0x000fc60000000f00 */
[----:B------:R-:W4:Y:S01]  /*43090*/  LDL.LU R19, [R1+0x54] ;  /* 0x0000540001137983 */ /* 0x000f220000300800 */
[----:B------:R-:W-:-:S03]  /*430a0*/  IMAD.MOV.U32 R7, RZ, RZ, R13 ;  /* 0x000000ffff077224 */ /* 0x000fc600078e000d */
[----:B-1----:R-:W5:Y:S04]  /*430b0*/  LDL.LU R13, [R1+0x58] ;  /* 0x00005800010d7983 */ /* 0x002f680000300800 */
[----:B------:R-:W5:Y:S04]  /*430c0*/  LDL.LU R12, [R1+0x5c] ;  /* 0x00005c00010c7983 */ /* 0x000f680000300800 */
[----:B------:R1:W-:Y:S02]  /*430d0*/  LDGSTS.E [R5+0x6e00], desc[UR16][R6.64], P4 ;  /* 0x06e0000006057fae */ /* 0x0003e4000a1a1010 */
[----:B-1----:R-:W-:Y:S01]  /*430e0*/  IMAD.MOV.U32 R7, RZ, RZ, R10 ;  /* 0x000000ffff077224 */ /* 0x002fe200078e000a */
[----:B------:R-:W-:Y:S01]  /*430f0*/  MOV R6, R8 ;  /* 0x0000000800067202 */ /* 0x000fe20000000f00 */
[----:B--2---:R-:W2:Y:S04]  /*43100*/  LDL.LU R10, [R1+0x60] ;  /* 0x00006000010a7983 */ /* 0x004ea80000300800 */
[----:B------:R-:W2:Y:S04]  /*43110*/  LDL.LU R8, [R1+0x64] ;  /* 0x0000640001087983 */ /* 0x000ea80000300800 */
[----:B------:R-:W2:Y:S04]  /*43120*/  LDL.LU R18, [R1+0x68] ;  /* 0x0000680001127983 */ /* 0x000ea80000300800 */
[----:B------:R-:W2:Y:S01]  /*43130*/  LDL.LU R17, [R1+0x6c] ;  /* 0x00006c0001117983 */ /* 0x000ea20000300800 */
[----:B------:R-:W-:-:S03]  /*43140*/  ISETP.GT.AND P4, PT, R4, 0x1d, PT ;  /* 0x0000001d0400780c */ /* 0x000fc60003f84270 */
[----:B------:R1:W-:Y:S02]  /*43150*/  LDGSTS.E [R5+0x7000], desc[UR16][R6.64], P5 ;  /* 0x0700000006057fae */ /* 0x0003e4000a9a1010 */
[----:B-1----:R-:W-:Y:S02]  /*43160*/  SEL R6, RZ, 0x4, !P4 ;  /* 0x00000004ff067807 */ /* 0x002fe40006000000 */
[----:B------:R-:W-:-:S04]  /*43170*/  IADD3 R15, P6, PT, R15, R2, RZ ;  /* 0x000000020f0f7210 */ /* 0x000fc80007fde0ff */
[----:B------:R-:W-:Y:S02]  /*43180*/  IADD3.X R16, PT, PT, R16, R0, RZ, P6, !PT ;  /* 0x0000000010107210 */ /* 0x000fe400037fe4ff */
[----:B------:R-:W-:Y:S02]  /*43190*/  IADD3 R11, P6, PT, R11, R2, RZ ;  /* 0x000000020b0b7210 */ /* 0x000fe40007fde0ff */
[----:B------:R-:W-:Y:S01]  /*431a0*/  SEL R6, R6, RZ, !P3 ;  /* 0x000000ff06067207 */ /* 0x000fe20005800000 */
[----:B------:R-:W-:Y:S02]  /*431b0*/  STL [R1+0x44], R15 ;  /* 0x0000440f01007387 */ /* 0x000fe40000100800 */
[----:B------:R-:W-:Y:S01]  /*431c0*/  IMAD.X R14, R14, 0x1, R0, P6 ;  /* 0x000000010e0e7824 */ /* 0x000fe200030e0600 */
[----:B------:R-:W-:Y:S01]  /*431d0*/  ISETP.NE.U32.AND P4, PT, R6, RZ, PT ;  /* 0x000000ff0600720c */ /* 0x000fe20003f85070 */
[----:B------:R1:W-:Y:S01]  /*431e0*/  STL [R1+0x40], R16 ;  /* 0x0000401001007387 */ /* 0x0003e20000100800 */
[----:B------:R-:W-:Y:S01]  /*431f0*/  MOV R6, R15 ;  /* 0x0000000f00067202 */ /* 0x000fe20000000f00 */
[----:B------:R-:W-:-:S02]  /*43200*/  IMAD.MOV.U32 R7, RZ, RZ, R16 ;  /* 0x000000ffff077224 */ /* 0x000fc400078e0010 */
[----:B------:R-:W-:Y:S04]  /*43210*/  STL [R1+0x4c], R11 ;  /* 0x00004c0b01007387 */ /* 0x000fe80000100800 */
[----:B------:R1:W-:Y:S04]  /*43220*/  STL [R1+0x48], R14 ;  /* 0x0000480e01007387 */ /* 0x0003e80000100800 */
[----:B-1----:R-:W2:Y:S04]  /*43230*/  LDL.LU R16, [R1+0x70] ;  /* 0x0000700001107983 */ /* 0x002ea80000300800 */
[----:B------:R-:W2:Y:S04]  /*43240*/  LDL.LU R15, [R1+0x74] ;  /* 0x00007400010f7983 */ /* 0x000ea80000300800 */
[----:B------:R1:W-:Y:S02]  /*43250*/  LDGSTS.E [R5+0x7200], desc[UR16][R6.64], P5 ;  /* 0x0720000006057fae */ /* 0x0003e4000a9a1010 */
[----:B-1----:R-:W-:Y:S01]  /*43260*/  IMAD.MOV.U32 R7, RZ, RZ, R14 ;  /* 0x000000ffff077224 */ /* 0x002fe200078e000e */
[----:B------:R-:W-:Y:S01]  /*43270*/  MOV R6, R11 ;  /* 0x0000000b00067202 */ /* 0x000fe20000000f00 */
[----:B------:R-:W2:Y:S04]  /*43280*/  LDL.LU R14, [R1+0x78] ;  /* 0x00007800010e7983 */ /* 0x000ea80000300800 */
[----:B------:R-:W2:Y:S01]  /*43290*/  LDL.LU R11, [R1+0x7c] ;  /* 0x00007c00010b7983 */ /* 0x000ea20000300800 */
[----:B------:R-:W-:-:S03]  /*432a0*/  ISETP.GT.AND P5, PT, R4, 0x1e, PT ;  /* 0x0000001e0400780c */ /* 0x000fc60003fa4270 */
[----:B------:R1:W-:Y:S02]  /*432b0*/  LDGSTS.E [R5+0x7400], desc[UR16][R6.64], P4 ;  /* 0x0740000006057fae */ /* 0x0003e4000a1a1010 */
[----:B-1----:R-:W-:-:S04]  /*432c0*/  SEL R6, RZ, 0x4, !P5 ;  /* 0x00000004ff067807 */ /* 0x002fc80006800000 */
[----:B------:R-:W-:-:S04]  /*432d0*/  SEL R6, R6, RZ, !P3 ;  /* 0x000000ff06067207 */ /* 0x000fc80005800000 */
[----:B------:R-:W-:Y:S02]  /*432e0*/  ISETP.NE.U32.AND P5, PT, R6, RZ, PT ;  /* 0x000000ff0600720c */ /* 0x000fe40003fa5070 */
[----:B----4-:R-:W-:-:S04]  /*432f0*/  IADD3 R19, P6, PT, R19, R2, RZ ;  /* 0x0000000213137210 */ /* 0x010fc80007fde0ff */
[----:B---3--:R-:W-:Y:S02]  /*43300*/  IADD3.X R20, PT, PT, R20, R0, RZ, P6, !PT ;  /* 0x0000000014147210 */ /* 0x008fe400037fe4ff */
[----:B-----5:R-:W-:-:S03]  /*43310*/  IADD3 R12, P6, PT, R12, R2, RZ ;  /* 0x000000020c0c7210 */ /* 0x020fc60007fde0ff */
[----:B------:R-:W-:Y:S01]  /*43320*/  IMAD.MOV.U32 R7, RZ, RZ, R20 ;  /* 0x000000ffff077224 */ /* 0x000fe200078e0014 */
[----:B------:R-:W-:Y:S01]  /*43330*/  MOV R6, R19 ;  /* 0x0000001300067202 */ /* 0x000fe20000000f00 */
[----:B------:R-:W-:-:S04]  /*43340*/  IMAD.X R13, R13, 0x1, R0, P6 ;  /* 0x000000010d0d7824 */ /* 0x000fc800030e0600 */
[----:B------:R1:W-:Y:S01]  /*43350*/  LDGSTS.E [R5+0x7600], desc[UR16][R6.64], P4 ;  /* 0x0760000006057fae */ /* 0x0003e2000a1a1010 */
[----:B------:R-:W-:-:S03]  /*43360*/  ISETP.GT.AND P4, PT, R4, 0x1f, PT ;  /* 0x0000001f0400780c */ /* 0x000fc60003f84270 */
[----:B------:R-:W-:Y:S01]  /*43370*/  STL [R1+0x54], R19 ;  /* 0x0000541301007387 */ /* 0x000fe20000100800 */
[----:B--2---:R-:W-:Y:S01]  /*43380*/  IADD3 R8, P6, PT, R8, R2, RZ ;  /* 0x0000000208087210 */ /* 0x004fe20007fde0ff */
[----:B-1----:R-:W-:Y:S01]  /*43390*/  IMAD.MOV.U32 R7, RZ, RZ, R13 ;  /* 0x000000ffff077224 */ /* 0x002fe200078e000d */
[----:B------:R-:W-:Y:S02]  /*433a0*/  MOV R6, R12 ;  /* 0x0000000c00067202 */ /* 0x000fe40000000f00 */
[----:B------:R-:W-:Y:S01]  /*433b0*/  IADD3.X R10, PT, PT, R10, R0, RZ, P6, !PT ;  /* 0x000000000a0a7210 */ /* 0x000fe200037fe4ff */
[----:B------:R-:W-:Y:S01]  /*433c0*/  STL [R1+0x50], R20 ;  /* 0x0000501401007387 */ /* 0x000fe20000100800 */
[----:B------:R-:W-:-:S03]  /*433d0*/  IADD3 R17, P6, PT, R17, R2, RZ ;  /* 0x0000000211117210 */ /* 0x000fc60007fde0ff */
[----:B------:R-:W-:Y:S04]  /*433e0*/  STL [R1+0x5c], R12 ;  /* 0x00005c0c01007387 */ /* 0x000fe80000100800 */
[----:B------:R1:W-:Y:S01]  /*433f0*/  STL [R1+0x58], R13 ;  /* 0x0000580d01007387 */ /* 0x0003e20000100800 */
[----:B------:R-:W-:-:S03]  /*43400*/  IMAD.X R18, R18, 0x1, R0, P6 ;  /* 0x0000000112127824 */ /* 0x000fc600030e0600 */
[----:B------:R2:W-:Y:S04]  /*43410*/  LDGSTS.E [R5+0x7800], desc[UR16][R6.64], P5 ;  /* 0x0780000006057fae */ /* 0x0005e8000a9a1010 */
[----:B------:R-:W-:Y:S04]  /*43420*/  STL [R1+0x64], R8 ;  /* 0x0000640801007387 */ /* 0x000fe80000100800 */
[----:B------:R3:W-:Y:S01]  /*43430*/  STL [R1+0x60], R10 ;  /* 0x0000600a01007387 */ /* 0x0007e20000100800 */
[----:B--2---:R-:W-:-:S03]  /*43440*/  SEL R6, RZ, 0x4, !P4 ;  /* 0x00000004ff067807 */ /* 0x004fc60006000000 */
[----:B-1----:R-:W2:Y:S01]  /*43450*/  LDL.LU R13, [R1+0x80] ;  /* 0x00008000010d7983 */ /* 0x002ea20000300800 */
[----:B------:R-:W-:-:S03]  /*43460*/  SEL R6, R6, RZ, !P3 ;  /* 0x000000ff06067207 */ /* 0x000fc60005800000 */
[----:B------:R-:W-:Y:S04]  /*43470*/  STL [R1+0x6c], R17 ;  /* 0x00006c1101007387 */ /* 0x000fe80000100800 */
[----:B------:R-:W-:Y:S01]  /*43480*/  STL [R1+0x68], R18 ;  /* 0x0000681201007387 */ /* 0x000fe20000100800 */
[----:B------:R-:W-:-:S03]  /*43490*/  ISETP.NE.U32.AND P4, PT, R6, RZ, PT ;  /* 0x000000ff0600720c */ /* 0x000fc60003f85070 */
[----:B------:R-:W4:Y:S01]  /*434a0*/  LDL.LU R12, [R1+0x84] ;  /* 0x00008400010c7983 */ /* 0x000f220000300800 */
[----:B------:R-:W-:Y:S01]  /*434b0*/  IMAD.MOV.U32 R7, RZ, RZ, R10 ;  /* 0x000000ffff077224 */ /* 0x000fe200078e000a */
[----:B------:R-:W-:Y:S02]  /*434c0*/  MOV R6, R8 ;  /* 0x0000000800067202 */ /* 0x000fe40000000f00 */
[----:B---3--:R-:W3:Y:S04]  /*434d0*/  LDL.LU R10, [R1+0x88] ;  /* 0x00008800010a7983 */ /* 0x008ee80000300800 */
[----:B------:R-:W5:Y:S04]  /*434e0*/  LDL.LU R8, [R1+0x8c] ;  /* 0x00008c0001087983 */ /* 0x000f680000300800 */
[----:B------:R1:W-:Y:S01]  /*434f0*/  LDGSTS.E [R5+0x7a00], desc[UR16][R6.64], P5 ;  /* 0x07a0000006057fae */ /* 0x0003e2000a9a1010 */
[----:B------:R-:W-:-:S02]  /*43500*/  ISETP.GT.AND P5, PT, R4, 0x20, PT ;  /* 0x000000200400780c */ /* 0x000fc40003fa4270 */
[----:B------:R-:W-:Y:S01]  /*43510*/  IADD3 R15, P6, PT, R15, R2, RZ ;  /* 0x000000020f0f7210 */ /* 0x000fe20007fde0ff */
[----:B-1----:R-:W-:Y:S01]  /*43520*/  IMAD.MOV.U32 R7, RZ, RZ, R18 ;  /* 0x000000ffff077224 */ /* 0x002fe200078e0012 */
[----:B------:R-:W-:Y:S02]  /*43530*/  MOV R6, R17 ;  /* 0x0000001100067202 */ /* 0x000fe40000000f00 */
[----:B------:R-:W-:Y:S01]  /*43540*/  IADD3.X R16, PT, PT, R16, R0, RZ, P6, !PT ;  /* 0x0000000010107210 */ /* 0x000fe200037fe4ff */
[----:B------:R-:W-:Y:S04]  /*43550*/  STL [R1+0x74], R15 ;  /* 0x0000740f01007387 */ /* 0x000fe80000100800 */
[----:B------:R1:W-:Y:S04]  /*43560*/  LDGSTS.E [R5+0x7c00], desc[UR16][R6.64], P4 ;  /* 0x07c0000006057fae */ /* 0x0003e8000a1a1010 */
[----:B------:R1:W-:Y:S04]  /*43570*/  STL [R1+0x70], R16 ;  /* 0x0000701001007387 */ /* 0x0003e80000100800 */
[----:B------:R-:W3:Y:S01]  /*43580*/  LDL.LU R20, [R1+0x90] ;  /* 0x0000900001147983 */ /* 0x000ee20000300800 */
[----:B------:R-:W-:-:S02]  /*43590*/  IADD3 R11, P6, PT, R11, R2, RZ ;  /* 0x000000020b0b7210 */ /* 0x000fc40007fde0ff */
[----:B-1----:R-:W-:-:S03]  /*435a0*/  SEL R6, RZ, 0x4, !P5 ;  /* 0x00000004ff067807 */ /* 0x002fc60006800000 */
[----:B------:R-:W-:Y:S01]  /*435b0*/  IMAD.X R14, R14, 0x1, R0, P6 ;  /* 0x000000010e0e7824 */ /* 0x000fe200030e0600 */
[----:B------:R-:W-:Y:S01]  /*435c0*/  SEL R6, R6, RZ, !P3 ;  /* 0x000000ff06067207 */ /* 0x000fe20005800000 */
[----:B------:R-:W-:Y:S04]  /*435d0*/  STL [R1+0x7c], R11 ;  /* 0x00007c0b01007387 */ /* 0x000fe80000100800 */
[----:B------:R1:W-:Y:S01]  /*435e0*/  STL [R1+0x78], R14 ;  /* 0x0000780e01007387 */ /* 0x0003e20000100800 */
[----:B------:R-:W-:-:S03]  /*435f0*/  ISETP.NE.U32.AND P5, PT, R6, RZ, PT ;  /* 0x000000ff0600720c */ /* 0x000fc60003fa5070 */
[----:B------:R-:W3:Y:S01]  /*43600*/  LDL.LU R19, [R1+0x94] ;  /* 0x0000940001137983 */ /* 0x000ee20000300800 */
[----:B------:R-:W-:Y:S01]  /*43610*/  MOV R6, R15 ;  /* 0x0000000f00067202 */ /* 0x000fe20000000f00 */
[----:B------:R-:W-:Y:S02]  /*43620*/  IMAD.MOV.U32 R7, RZ, RZ, R16 ;  /* 0x000000ffff077224 */ /* 0x000fe400078e0010 */
[----:B------:R-:W3:Y:S04]  /*43630*/  LDL.LU R16, [R1+0x98] ;  /* 0x0000980001107983 */ /* 0x000ee80000300800 */
[----:B------:R-:W3:Y:S04]  /*43640*/  LDL.LU R15, [R1+0x9c] ;  /* 0x00009c00010f7983 */ /* 0x000ee80000300800 */
[----:B------:R1:W-:Y:S02]  /*43650*/  LDGSTS.E [R5+0x7e00], desc[UR16][R6.64], P4 ;  /* 0x07e0000006057fae */ /* 0x0003e4000a1a1010 */
        /* <DEDUP_REMOVED lines=13> */
[----:B-----5:R-:W-:Y:S01]  /*43730*/  IADD3 R8, P6, PT, R8, R2, RZ ;  /* 0x0000000208087210 */ /* 0x020fe20007fde0ff */
[----:B------:R-:W-:Y:S04]  /*43740*/  STL [R1+0x84], R12 ;  /* 0x0000840c01007387 */ /* 0x000fe80000100800 */
[----:B---3--:R-:W-:Y:S01]  /*43750*/  IMAD.X R10, R10, 0x1, R0, P6 ;  /* 0x000000010a0a7824 */ /* 0x008fe200030e0600 */
[----:B------:R1:W-:Y:S01]  /*43760*/  STL [R1+0x80], R13 ;  /* 0x0000800d01007387 */ /* 0x0003e20000100800 */
[----:B------:R-:W-:Y:S01]  /*43770*/  MOV R6, R12 ;  /* 0x0000000c00067202 */ /* 0x000fe20000000f00 */
[----:B------:R-:W-:-:S02]  /*43780*/  IMAD.MOV.U32 R7, RZ, RZ, R13 ;  /* 0x000000ffff077224 */ /* 0x000fc400078e000d */
[----:B------:R-:W-:Y:S04]  /*43790*/  STL [R1+0x8c], R8 ;  /* 0x00008c0801007387 */ /* 0x000fe80000100800 */
        /* <DEDUP_REMOVED lines=8> */
[----:B------:R-:W-:-:S03]  /*43820*/  ISETP.GT.AND P5, PT, R4, 0x22, PT ;  /* 0x000000220400780c */ /* 0x000fc60003fa4270 */
[----:B------:R1:W-:Y:S01]  /*43830*/  LDGSTS.E [R5+0x8400], desc[UR16][R6.64], P4 ;  /* 0x0840000006057fae */ /* 0x0003e2000a1a1010 */
[----:B------:R-:W-:-:S04]  /*43840*/  IADD3 R19, P6, PT, R19, R2, RZ ;  /* 0x0000000213137210 */ /* 0x000fc80007fde0ff */
[----:B------:R-:W-:Y:S02]  /*43850*/  IADD3.X R20, PT, PT, R20, R0, RZ, P6, !PT ;  /* 0x0000000014147210 */ /* 0x000fe400037fe4ff */
[----:B-1----:R-:W-:Y:S02]  /*43860*/  SEL R6, RZ, 0x4, !P5 ;  /* 0x00000004ff067807 */ /* 0x002fe40006800000 */
[----:B------:R-:W-:Y:S02]  /*43870*/  IADD3 R15, P6, PT, R15, R2, RZ ;  /* 0x000000020f0f7210 */ /* 0x000fe40007fde0ff */
[----:B------:R-:W-:Y:S01]  /*43880*/  SEL R6, R6, RZ, !P3 ;  /* 0x000000ff06067207 */ /* 0x000fe20005800000 */
[----:B------:R-:W-:-:S03]  /*43890*/  IMAD.MOV.U32 R7, RZ, RZ, R20 ;  /* 0x000000ffff077224 */ /* 0x000fc600078e0014 */
[----:B------:R-:W-:Y:S01]  /*438a0*/  ISETP.NE.U32.AND P5, PT, R6, RZ, PT ;  /* 0x000000ff0600720c */ /* 0x000fe20003fa5070 */
[----:B------:R-:W-:Y:S01]  /*438b0*/  IMAD.X R16, R16, 0x1, R0, P6 ;  /* 0x0000000110107824 */ /* 0x000fe200030e0600 */
[----:B------:R-:W-:Y:S01]  /*438c0*/  MOV R6, R19 ;  /* 0x0000001300067202 */ /* 0x000fe20000000f00 */
[----:B------:R-:W-:Y:S04]  /*438d0*/  STL [R1+0x94], R19 ;  /* 0x0000941301007387 */ /* 0x000fe80000100800 */
[----:B------:R1:W-:Y:S01]  /*438e0*/  LDGSTS.E [R5+0x8600], desc[UR16][R6.64], P4 ;  /* 0x0860000006057fae */ /* 0x0003e2000a1a1010 */
[----:B------:R-:W-:-:S04]  /*438f0*/  IADD3 R11, P6, PT, R11, R2, RZ ;  /* 0x000000020b0b7210 */ /* 0x000fc80007fde0ff */
[----:B------:R-:W-:Y:S01]  /*43900*/  IADD3.X R14, PT, PT, R14, R0, RZ, P6, !PT ;  /* 0x000000000e0e7210 */ /* 0x000fe200037fe4ff */
[----:B-1----:R-:W-:Y:S01]  /*43910*/  IMAD.MOV.U32 R7, RZ, RZ, R16 ;  /* 0x000000ffff077224 */ /* 0x002fe200078e0010 */
[----:B------:R-:W-:Y:S02]  /*43920*/  MOV R6, R15 ;  /* 0x0000000f00067202 */ /* 0x000fe40000000f00 */
[----:B------:R-:W-:Y:S01]  /*43930*/  IADD3 R17, P6, PT, R17, R2, RZ ;  /* 0x0000000211117210 */ /* 0x000fe20007fde0ff */
[----:B------:R-:W-:Y:S01]  /*43940*/  STL [R1+0x90], R20 ;  /* 0x0000901401007387 */ /* 0x000fe20000100800 */
[----:B------:R-:W-:-:S03]  /*43950*/  ISETP.GT.AND P4, PT, R4, 0x23, PT ;  /* 0x000000230400780c */ /* 0x000fc60003f84270 */
        /* <DEDUP_REMOVED lines=48> */
[----:B-1----:R-:W-:-:S04]  /*43c60*/  SEL R6, RZ, 0x4, !P4 ;  /* 0x00000004ff067807 */ /* 0x002fc80006000000 */
[----:B------:R-:W-:Y:S02]  /*43c70*/  SEL R6, R6, RZ, !P3 ;  /* 0x000000ff06067207 */ /* 0x000fe40005800000 */
[----:B------:R-:W-:-:S04]  /*43c80*/  IADD3 R15, P6, PT, R15, R2, RZ ;  /* 0x000000020f0f7210 */ /* 0x000fc80007fde0ff */
[----:B------:R-:W-:Y:S02]  /*43c90*/  IADD3.X R16, PT, PT, R16, R0, RZ, P6, !PT ;  /* 0x0000000010107210 */ /* 0x000fe400037fe4ff */
[----:B------:R-:W-:Y:S01]  /*43ca0*/  IADD3 R11, P6, PT, R11, R2, RZ ;  /* 0x000000020b0b7210 */ /* 0x000fe20007fde0ff */
[----:B------:R-:W-:Y:S01]  /*43cb0*/  STL [R1+0xc4], R15 ;  /* 0x0000c40f01007387 */ /* 0x000fe20000100800 */
[----:B------:R-:W-:-:S03]  /*43cc0*/  ISETP.NE.U32.AND P4, PT, R6, RZ, PT ;  /* 0x000000ff0600720c */ /* 0x000fc60003f85070 */
[----:B------:R-:W-:Y:S01]  /*43cd0*/  IMAD.X R14, R14, 0x1, R0, P6 ;  /* 0x000000010e0e7824 */ /* 0x000fe200030e0600 */
[----:B------:R1:W-:Y:S01]  /*43ce0*/  STL [R1+0xc0], R16 ;  /* 0x0000c01001007387 */ /* 0x0003e20000100800 */
[----:B------:R-:W-:Y:S01]  /*43cf0*/  MOV R6, R15 ;  /* 0x0000000f00067202 */ /* 0x000fe20000000f00 */
[----:B------:R-:W-:Y:S02]  /*43d00*/  IMAD.MOV.U32 R7, RZ, RZ, R16 ;  /* 0x000000ffff077224 */ /* 0x000fe400078e0010 */
        /* <DEDUP_REMOVED lines=48> */
[----:B-1----:R-:W-:Y:S02]  /*44010*/  MOV R6, R17 ;  /* 0x0000001100067202 */ /* 0x002fe40000000f00 */
[----:B------:R-:W-:Y:S01]  /*44020*/  IADD3 R15, P6, PT, R15, R2, RZ ;  /* 0x000000020f0f7210 */ /* 0x000fe20007fde0ff */
[----:B------:R-:W-:-:S03]  /*44030*/  IMAD.MOV.U32 R7, RZ, RZ, R18 ;  /* 0x000000ffff077224 */ /* 0x000fc600078e0012 */
[----:B------:R-:W-:Y:S02]  /*44040*/  IADD3.X R16, PT, PT, R16, R0, RZ, P6, !PT ;  /* 0x0000000010107210 */ /* 0x000fe400037fe4ff */
[----:B------:R1:W-:Y:S04]  /*44050*/  LDGSTS.E [R5+0x9c00], desc[UR16][R6.64], P4 ;  /* 0x09c0000006057fae */ /* 0x0003e8000a1a1010 */
[----:B------:R-:W-:Y:S04]  /*44060*/  STL [R1+0xf4], R15 ;  /* 0x0000f40f01007387 */ /* 0x000fe80000100800 */
[----:B------:R1:W-:Y:S01]  /*44070*/  STL [R1+0xf0], R16 ;  /* 0x0000f01001007387 */ /* 0x0003e20000100800 */
[----:B------:R-:W-:-:S03]  /*44080*/  IADD3 R11, P6, PT, R11, R2, RZ ;  /* 0x000000020b0b7210 */ /* 0x000fc60007fde0ff */
[----:B------:R-:W3:Y:S01]  /*44090*/  LDL.LU R20, [R1+0x110] ;  /* 0x0001100001147983 */ /* 0x000ee20000300800 */
[----:B-1----:R-:W-:Y:S01]  /*440a0*/  SEL R6, RZ, 0x4, !P5 ;  /* 0x00000004ff067807 */ /* 0x002fe20006800000 */
[----:B------:R-:W-:-:S03]  /*440b0*/  IMAD.X R14, R14, 0x1, R0, P6 ;  /* 0x000000010e0e7824 */ /* 0x000fc600030e0600 */
        /* <DEDUP_REMOVED lines=40> */
[----:B------:R-:W-:Y:S02]  /*44340*/  IADD3 R19, P6, PT, R19, R2, RZ ;  /* 0x0000000213137210 */ /* 0x000fe40007fde0ff */
[----:B-1----:R-:W-:Y:S02]  /*44350*/  SEL R6, RZ, 0x4, !P5 ;  /* 0x00000004ff067807 */ /* 0x002fe40006800000 */
[----:B------:R-:W-:Y:S02]  /*44360*/  IADD3.X R20, PT, PT, R20, R0, RZ, P6, !PT ;  /* 0x0000000014147210 */ /* 0x000fe400037fe4ff */
[----:B------:R-:W-:Y:S02]  /*44370*/  SEL R6, R6, RZ, !P3 ;  /* 0x000000ff06067207 */ /* 0x000fe40005800000 */
[----:B------:R-:W-:Y:S02]  /*44380*/  IADD3 R15, P6, PT, R15, R2, RZ ;  /* 0x000000020f0f7210 */ /* 0x000fe40007fde0ff */
[----:B------:R-:W-:Y:S01]  /*44390*/  ISETP.NE.U32.AND P5, PT, R6, RZ, PT ;  /* 0x000000ff0600720c */ /* 0x000fe20003fa5070 */
[----:B------:R-:W-:Y:S01]  /*443a0*/  IMAD.MOV.U32 R7, RZ, RZ, R20 ;  /* 0x000000ffff077224 */ /* 0x000fe200078e0014 */
[----:B------:R-:W-:Y:S01]  /*443b0*/  MOV R6, R19 ;  /* 0x0000001300067202 */ /* 0x000fe20000000f00 */
[----:B------:R-:W-:Y:S01]  /*443c0*/  IMAD.X R16, R16, 0x1, R0, P6 ;  /* 0x0000000110107824 */ /* 0x000fe200030e0600 */
[----:B------:R-:W-:Y:S04]  /*443d0*/  STL [R1+0x114], R19 ;  /* 0x0001141301007387 */ /* 0x000fe80000100800 */
[----:B------:R1:W-:Y:S01]  /*443e0*/  LDGSTS.E [R5+0xa600], desc[UR16][R6.64], P4 ;  /* 0x0a60000006057fae */ /* 0x0003e2000a1a1010 */
[----:B------:R-:W-:-:S02]  /*443f0*/  ISETP.GT.AND P4, PT, R4, 0x2b, PT ;  /* 0x0000002b0400780c */ /* 0x000fc40003f84270 */
[----:B------:R-:W-:Y:S01]  /*44400*/  IADD3 R11, P6, PT, R11, R2, RZ ;  /* 0x000000020b0b7210 */ /* 0x000fe20007fde0ff */
        /* <DEDUP_REMOVED lines=112> */
[----:B-1----:R-:W-:Y:S01]  /*44b10*/  MOV R6, R17 ;  /* 0x0000001100067202 */ /* 0x002fe20000000f00 */
[----:B------:R-:W-:Y:S01]  /*44b20*/  IMAD.MOV.U32 R7, RZ, RZ, R18 ;  /* 0x000000ffff077224 */ /* 0x000fe200078e0012 */
[----:B------:R-:W-:-:S04]  /*44b30*/  IADD3 R15, P6, PT, R15, R2, RZ ;  /* 0x000000020f0f7210 */ /* 0x000fc80007fde0ff */
[----:B------:R1:W-:Y:S01]  /*44b40*/  LDGSTS.E [R5+0xbc00], desc[UR16][R6.64], P4 ;  /* 0x0bc0000006057fae */ /* 0x0003e2000a1a1010 */
[----:B------:R-:W-:-:S03]  /*44b50*/  IADD3.X R16, PT, PT, R16, R0, RZ, P6, !PT ;  /* 0x0000000010107210 */ /* 0x000fc600037fe4ff */
[----:B------:R-:W-:Y:S04]  /*44b60*/  STL [R1+0x174], R15 ;  /* 0x0001740f01007387 */ /* 0x000fe80000100800 */
[----:B------:R1:W-:Y:S02]  /*44b70*/  STL [R1+0x170], R16 ;  /* 0x0001701001007387 */ /* 0x0003e40000100800 */
[----:B-1----:R-:W-:Y:S02]  /*44b80*/  SEL R6, RZ, 0x4, !P5 ;  /* 0x00000004ff067807 */ /* 0x002fe40006800000 */
[----:B------:R-:W3:Y:S01]  /*44b90*/  LDL.LU R20, [R1+0x190] ;  /* 0x0001900001147983 */ /* 0x000ee20000300800 */
[----:B------:R-:W-:-:S05]  /*44ba0*/  IADD3 R11, P6, PT, R11, R2, RZ ;  /* 0x000000020b0b7210 */ /* 0x000fca0007fde0ff */
        /* <DEDUP_REMOVED lines=52> */
[----:B------:R-:W-:-:S03]  /*44ef0*/  ISETP.GT.AND P4, PT, R4, 0x33, PT ;  /* 0x000000330400780c */ /* 0x000fc60003f84270 */
[----:B------:R-:W-:Y:S01]  /*44f00*/  STL [R1+0x190], R20 ;  /* 0x0001901401007387 */ /* 0x000fe20000100800 */
[----:B------:R-:W-:Y:S01]  /*44f10*/  IADD3 R11, P6, PT, R11, R2, RZ ;  /* 0x000000020b0b7210 */ /* 0x000fe20007fde0ff */
[----:B-1----:R-:W-:Y:S01]  /*44f20*/  IMAD.MOV.U32 R7, RZ, RZ, R16 ;  /* 0x000000ffff077224 */ /* 0x002fe200078e0010 */
[----:B------:R-:W-:Y:S02]  /*44f30*/  MOV R6, R15 ;  /* 0x0000000f00067202 */ /* 0x000fe40000000f00 */
[----:B------:R-:W-:Y:S01]  /*44f40*/  IADD3.X R14, PT, PT, R14, R0, RZ, P6, !PT ;  /* 0x000000000e0e7210 */ /* 0x000fe200037fe4ff */
[----:B------:R-:W-:Y:S01]  /*44f50*/  STL [R1+0x19c], R15 ;  /* 0x00019c0f01007387 */ /* 0x000fe20000100800 */
[----:B------:R-:W-:-:S03]  /*44f60*/  IADD3 R17, P6, PT, R17, R2, RZ ;  /* 0x0000000211117210 */ /* 0x000fc60007fde0ff */
[----:B------:R1:W-:Y:S04]  /*44f70*/  STL [R1+0x198], R16 ;  /* 0x0001981001007387 */ /* 0x0003e80000100800 */
[----:B------:R1:W-:Y:S01]  /*44f80*/  LDGSTS.E [R5+0xc800], desc[UR16][R6.64], P5 ;  /* 0x0c80000006057fae */ /* 0x0003e2000a9a1010 */
[----:B------:R-:W-:-:S03]  /*44f90*/  IMAD.X R18, R18, 0x1, R0, P6 ;  /* 0x0000000112127824 */ /* 0x000fc600030e0600 */
[----:B------:R-:W-:Y:S04]  /*44fa0*/  STL [R1+0x1a4], R11 ;  /* 0x0001a40b01007387 */ /* 0x000fe80000100800 */
[----:B------:R1:W-:Y:S02]  /*44fb0*/  STL [R1+0x1a0], R14 ;  /* 0x0001a00e01007387 */ /* 0x0003e40000100800 */
[----:B-1----:R-:W-:Y:S02]  /*44fc0*/  SEL R6, RZ, 0x4, !P4 ;  /* 0x00000004ff067807 */ /* 0x002fe40006000000 */
[----:B------:R-:W2:Y:S02]  /*44fd0*/  LDL.LU R16, [R1+0x1c0] ;  /* 0x0001c00001107983 */ /* 0x000ea40000300800 */
[----:B------:R-:W-:-:S02]  /*44fe0*/  SEL R6, R6, RZ, !P3 ;  /* 0x000000ff06067207 */ /* 0x000fc40005800000 */
        /* <DEDUP_REMOVED lines=161> */
[----:B------:R-:W-:Y:S02]  /*45a00*/  IADD3 R11, P6, PT, R11, R2, RZ ;  /* 0x000000020b0b7210 */ /* 0x000fe40007fde0ff */
[----:B-1----:R-:W-:Y:S01]  /*45a10*/  MOV R6, R15 ;  /* 0x0000000f00067202 */ /* 0x002fe20000000f00 */
[----:B------:R-:W-:Y:S01]  /*45a20*/  IMAD.MOV.U32 R7, RZ, RZ, R16 ;  /* 0x000000ffff077224 */ /* 0x000fe200078e0010 */
[----:B------:R-:W-:Y:S02]  /*45a30*/  IADD3.X R14, PT, PT, R14, R0, RZ, P6, !PT ;  /* 0x000000000e0e7210 */ /* 0x000fe400037fe4ff */
[----:B------:R-:W-:Y:S01]  /*45a40*/  IADD3 R17, P6, PT, R17, R2, RZ ;  /* 0x0000000211117210 */ /* 0x000fe20007fde0ff */
[----:B------:R-:W-:Y:S04]  /*45a50*/  STL [R1+0x210], R20 ;  /* 0x0002101401007387 */ /* 0x000fe80000100800 */
        /* <DEDUP_REMOVED lines=108> */
[----:B------:R-:W-:-:S05]  /*46120*/  IMAD.MOV.U32 R7, RZ, RZ, R18 ;  /* 0x000000ffff077224 */ /* 0x000fca00078e0012 */
[----:B------:R1:W-:Y:S01]  /*46130*/  LDGSTS.E [R5+0xfc00], desc[UR16][R6.64], P4 ;  /* 0x0fc0000006057fae */ /* 0x0003e2000a1a1010 */
[----:B------:R-:W-:-:S04]  /*46140*/  IADD3 R15, P6, PT, R15, R2, RZ ;  /* 0x000000020f0f7210 */ /* 0x000fc80007fde0ff */
[----:B------:R-:W-:Y:S01]  /*46150*/  IADD3.X R16, PT, PT, R16, R0, RZ, P6, !PT ;  /* 0x0000000010107210 */ /* 0x000fe200037fe4ff */
        /* <DEDUP_REMOVED lines=45> */
[----:B------:R1:W-:Y:S02]  /*46430*/  LDGSTS.E [R5+0x10400], desc[UR16][R6.64], P4 ;  /* 0x1040000006057fae */ /* 0x0003e4000a1a1010 */
[----:B-1----:R-:W-:Y:S02]  /*46440*/  SEL R6, RZ, 0x4, !P5 ;  /* 0x00000004ff067807 */ /* 0x002fe40006800000 */
[----:B------:R-:W-:Y:S02]  /*46450*/  IADD3 R19, P6, PT, R19, R2, RZ ;  /* 0x0000000213137210 */ /* 0x000fe40007fde0ff */
[----:B------:R-:W-:Y:S02]  /*46460*/  SEL R6, R6, RZ, !P3 ;  /* 0x000000ff06067207 */ /* 0x000fe40005800000 */
[----:B------:R-:W-:Y:S02]  /*46470*/  IADD3.X R20, PT, PT, R20, R0, RZ, P6, !PT ;  /* 0x0000000014147210 */ /* 0x000fe400037fe4ff */
[----:B------:R-:W-:-:S02]  /*46480*/  IADD3 R15, P6, PT, R15, R2, RZ ;  /* 0x000000020f0f7210 */ /* 0x000fc40007fde0ff */
        /* <DEDUP_REMOVED lines=1167> */
[----:B------:R1:W-:Y:S01]  /*4ad80*/  STL [R1+0x5e8], R18 ;  /* 0x0005e81201007387 */ /* 0x0003e20000100800 */
        /* <DEDUP_REMOVED lines=8> */
[----:B------:R-:W-:-:S04]  /*4ae10*/  IADD3 R15, P6, PT, R15, R2, RZ ;  /* 0x000000020f0f7210 */ /* 0x000fc80007fde0ff */
[----:B------:R-:W-:Y:S01]  /*4ae20*/  IADD3.X R16, PT, PT, R16, R0, RZ, P6, !PT ;  /* 0x0000000010107210 */ /* 0x000fe200037fe4ff */
[----:B-1----:R-:W-:Y:S01]  /*4ae30*/  IMAD.MOV.U32 R7, RZ, RZ, R18 ;  /* 0x000000ffff077224 */ /* 0x002fe200078e0012 */
[----:B------:R-:W-:Y:S01]  /*4ae40*/  MOV R6, R17 ;  /* 0x0000001100067202 */ /* 0x000fe20000000f00 */
[----:B------:R-:W-:Y:S04]  /*4ae50*/  STL [R1+0x5f4], R15 ;  /* 0x0005f40f01007387 */ /* 0x000fe80000100800 */
[----:B------:R-:W-:Y:S04]  /*4ae60*/  STL [R1+0x5f0], R16 ;  /* 0x0005f01001007387 */ /* 0x000fe80000100800 */
[----:B------:R1:W-:Y:S04]  /*4ae70*/  LDGSTS.E [R5+0x1dc00], desc[UR16][R6.64], P4 ;  /* 0x1dc0000006057fae */ /* 0x0003e8000a1a1010 */
[----:B------:R-:W3:Y:S01]  /*4ae80*/  LDL.LU R20, [R1+0x610] ;  /* 0x0006100001147983 */ /* 0x000ee20000300800 */
[----:B------:R-:W-:-:S05]  /*4ae90*/  IADD3 R11, P6, PT, R11, R2, RZ ;  /* 0x000000020b0b7210 */ /* 0x000fca0007fde0ff */
[----:B------:R-:W-:Y:S01]  /*4aea0*/  IMAD.X R14, R14, 0x1, R0, P6 ;  /* 0x000000010e0e7824 */ /* 0x000fe200030e0600 */
[----:B-1----:R-:W-:Y:S01]  /*4aeb0*/  SEL R6, RZ, 0x4, !P5 ;  /* 0x00000004ff067807 */ /* 0x002fe20006800000 */
[----:B------:R-:W-:Y:S04]  /*4aec0*/  STL [R1+0x5fc], R11 ;  /* 0x0005fc0b01007387 */ /* 0x000fe80000100800 */
[----:B------:R1:W-:Y:S01]  /*4aed0*/  STL [R1+0x5f8], R14 ;  /* 0x0005f80e01007387 */ /* 0x0003e20000100800 */
[----:B------:R-:W-:-:S03]  /*4aee0*/  SEL R6, R6, RZ, !P3 ;  /* 0x000000ff06067207 */ /* 0x000fc60005800000 */
[----:B------:R-:W3:Y:S01]  /*4aef0*/  LDL.LU R19, [R1+0x614] ;  /* 0x0006140001137983 */ /* 0x000ee20000300800 */
[----:B------:R-:W-:Y:S01]  /*4af00*/  ISETP.NE.U32.AND P5, PT, R6, RZ, PT ;  /* 0x000000ff0600720c */ /* 0x000fe20003fa5070 */
[----:B------:R-:W-:Y:S02]  /*4af10*/  IMAD.MOV.U32 R7, RZ, RZ, R16 ;  /* 0x000000ffff077224 */ /* 0x000fe400078e0010 */
[----:B------:R-:W3:Y:S01]  /*4af20*/  LDL.LU R18, [R1+0x618] ;  /* 0x0006180001127983 */ /* 0x000ee20000300800 */
[----:B------:R-:W-:-:S03]  /*4af30*/  MOV R6, R15 ;  /* 0x0000000f00067202 */ /* 0x000fc60000000f00 */
        /* <DEDUP_REMOVED lines=18> */
[----:B------:R-:W-:Y:S01]  /*4b060*/  STL [R1+0x604], R12 ;  /* 0x0006040c01007387 */ /* 0x000fe20000100800 */
[----:B---3--:R-:W-:-:S03]  /*4b070*/  IMAD.X R10, R10, 0x1, R0, P6 ;  /* 0x000000010a0a7824 */ /* 0x008fc600030e0600 */
[----:B------:R1:W-:Y:S04]  /*4b080*/  STL [R1+0x600], R13 ;  /* 0x0006000d01007387 */ /* 0x0003e80000100800 */
[----:B------:R-:W-:Y:S04]  /*4b090*/  STL [R1+0x60c], R8 ;  /* 0x00060c0801007387 */ /* 0x000fe80000100800 */
[----:B------:R2:W-:Y:S04]  /*4b0a0*/  LDGSTS.E [R5+0x1e200], desc[UR16][R6.64], P5 ;  /* 0x1e20000006057fae */ /* 0x0005e8000a9a1010 */
[----:B------:R3:W-:Y:S04]  /*4b0b0*/  STL [R1+0x608], R10 ;  /* 0x0006080a01007387 */ /* 0x0007e80000100800 */
[----:B-1----:R-:W4:Y:S01]  /*4b0c0*/  LDL.LU R13, [R1+0x630] ;  /* 0x00063000010d7983 */ /* 0x002f220000300800 */
[----:B--2---:R-:W-:-:S03]  /*4b0d0*/  IMAD.MOV.U32 R7, RZ, RZ, R10 ;  /* 0x000000ffff077224 */ /* 0x004fc600078e000a */
[----:B---3--:R-:W2:Y:S01]  /*4b0e0*/  LDL.LU R10, [R1+0x634] ;  /* 0x00063400010a7983 */ /* 0x008ea20000300800 */
[----:B------:R-:W-:-:S03]  /*4b0f0*/  MOV R6, R8 ;  /* 0x0000000800067202 */ /* 0x000fc60000000f00 */
[----:B------:R-:W3:Y:S04]  /*4b100*/  LDL.LU R12, [R1+0x638] ;  /* 0x00063800010c7983 */ /* 0x000ee80000300800 */
[----:B------:R-:W5:Y:S01]  /*4b110*/  LDL.LU R8, [R1+0x63c] ;  /* 0x00063c0001087983 */ /* 0x000f620000300800 */
[----:B------:R-:W-:-:S03]  /*4b120*/  ISETP.GT.AND P5, PT, R4, 0x7a, PT ;  /* 0x0000007a0400780c */ /* 0x000fc60003fa4270 */
[----:B------:R1:W-:Y:S02]  /*4b130*/  LDGSTS.E [R5+0x1e400], desc[UR16][R6.64], P4 ;  /* 0x1e40000006057fae */ /* 0x0003e4000a1a1010 */
[----:B-1----:R-:W-:Y:S02]  /*4b140*/  SEL R6, RZ, 0x4, !P5 ;  /* 0x00000004ff067807 */ /* 0x002fe40006800000 */
[----:B------:R-:W-:Y:S02]  /*4b150*/  IADD3 R19, P6, PT, R19, R2, RZ ;  /* 0x0000000213137210 */ /* 0x000fe40007fde0ff */
[----:B------:R-:W-:Y:S02]  /*4b160*/  SEL R6, R6, RZ, !P3 ;  /* 0x000000ff06067207 */ /* 0x000fe40005800000 */
[----:B------:R-:W-:Y:S02]  /*4b170*/  IADD3.X R20, PT, PT, R20, R0, RZ, P6, !PT ;  /* 0x0000000014147210 */ /* 0x000fe400037fe4ff */
[----:B------:R-:W-:-:S02]  /*4b180*/  ISETP.NE.U32.AND P5, PT, R6, RZ, PT ;  /* 0x000000ff0600720c */ /* 0x000fc40003fa5070 */
[----:B------:R-:W-:Y:S01]  /*4b190*/  IADD3 R17, P6, PT, R17, R2, RZ ;  /* 0x0000000211117210 */ /* 0x000fe20007fde0ff */
[----:B------:R-:W-:Y:S01]  /*4b1a0*/  IMAD.MOV.U32 R7, RZ, RZ, R20 ;  /* 0x000000ffff077224 */ /* 0x000fe200078e0014 */
[----:B------:R-:W-:-:S03]  /*4b1b0*/  MOV R6, R19 ;  /* 0x0000001300067202 */ /* 0x000fc60000000f00 */
[----:B------:R-:W-:Y:S02]  /*4b1c0*/  IMAD.X R18, R18, 0x1, R0, P6 ;  /* 0x0000000112127824 */ /* 0x000fe400030e0600 */
[----:B------:R1:W-:Y:S01]  /*4b1d0*/  LDGSTS.E [R5+0x1e600], desc[UR16][R6.64], P4 ;  /* 0x1e60000006057fae */ /* 0x0003e2000a1a1010 */
[----:B------:R-:W-:-:S03]  /*4b1e0*/  ISETP.GT.AND P4, PT, R4, 0x7b, PT ;  /* 0x0000007b0400780c */ /* 0x000fc60003f84270 */
[----:B------:R-:W-:Y:S01]  /*4b1f0*/  STL [R1+0x614], R19 ;  /* 0x0006141301007387 */ /* 0x000fe20000100800 */
[----:B-1----:R-:W-:Y:S01]  /*4b200*/  MOV R6, R17 ;  /* 0x0000001100067202 */ /* 0x002fe20000000f00 */
[----:B------:R-:W-:Y:S01]  /*4b210*/  IMAD.MOV.U32 R7, RZ, RZ, R18 ;  /* 0x000000ffff077224 */ /* 0x000fe200078e0012 */
[----:B------:R-:W-:-:S04]  /*4b220*/  IADD3 R11, P6, PT, R11, R2, RZ ;  /* 0x000000020b0b7210 */ /* 0x000fc80007fde0ff */
[----:B------:R1:W-:Y:S01]  /*4b230*/  LDGSTS.E [R5+0x1e800], desc[UR16][R6.64], P5 ;  /* 0x1e80000006057fae */ /* 0x0003e2000a9a1010 */
[----:B------:R-:W-:Y:S02]  /*4b240*/  IADD3.X R14, PT, PT, R14, R0, RZ, P6, !PT ;  /* 0x000000000e0e7210 */ /* 0x000fe400037fe4ff */
[----:B------:R-:W-:Y:S01]  /*4b250*/  IADD3 R15, P6, PT, R15, R2, RZ ;  /* 0x000000020f0f7210 */ /* 0x000fe20007fde0ff */
[----:B------:R-:W-:Y:S01]  /*4b260*/  STL [R1+0x610], R20 ;  /* 0x0006101401007387 */ /* 0x000fe20000100800 */
[----:B-1----:R-:W-:-:S03]  /*4b270*/  SEL R6, RZ, 0x4, !P4 ;  /* 0x00000004ff067807 */ /* 0x002fc60006000000 */
[----:B------:R-:W-:Y:S01]  /*4b280*/  STL [R1+0x61c], R17 ;  /* 0x00061c1101007387 */ /* 0x000fe20000100800 */
[----:B------:R-:W-:Y:S01]  /*4b290*/  IMAD.X R16, R16, 0x1, R0, P6 ;  /* 0x0000000110107824 */ /* 0x000fe200030e0600 */
[----:B------:R-:W-:Y:S02]  /*4b2a0*/  SEL R6, R6, RZ, !P3 ;  /* 0x000000ff06067207 */ /* 0x000fe40005800000 */
[----:B------:R-:W-:Y:S01]  /*4b2b0*/  STL [R1+0x618], R18 ;  /* 0x0006181201007387 */ /* 0x000fe20000100800 */
[----:B------:R-:W-:-:S03]  /*4b2c0*/  IMAD.MOV.U32 R7, RZ, RZ, R14 ;  /* 0x000000ffff077224 */ /* 0x000fc600078e000e */
[----:B------:R-:W-:Y:S01]  /*4b2d0*/  STL [R1+0x624], R11 ;  /* 0x0006240b01007387 */ /* 0x000fe20000100800 */
[----:B------:R-:W-:-:S03]  /*4b2e0*/  ISETP.NE.U32.AND P4, PT, R6, RZ, PT ;  /* 0x000000ff0600720c */ /* 0x000fc60003f85070 */
[----:B------:R1:W-:Y:S01]  /*4b2f0*/  STL [R1+0x620], R14 ;  /* 0x0006200e01007387 */ /* 0x0003e20000100800 */
[----:B------:R-:W-:-:S05]  /*4b300*/  MOV R6, R11 ;  /* 0x0000000b00067202 */ /* 0x000fca0000000f00 */
[----:B------:R1:W-:Y:S04]  /*4b310*/  LDGSTS.E [R5+0x1ea00], desc[UR16][R6.64], P5 ;  /* 0x1ea0000006057fae */ /* 0x0003e8000a9a1010 */
[----:B-1----:R-:W3:Y:S04]  /*4b320*/  LDL.LU R14, [R1+0x640] ;  /* 0x00064000010e7983 */ /* 0x002ee80000300800 */
[----:B------:R-:W-:Y:S04]  /*4b330*/  STL [R1+0x62c], R15 ;  /* 0x00062c0f01007387 */ /* 0x000fe80000100800 */
[----:B------:R-:W-:Y:S04]  /*4b340*/  STL [R1+0x628], R16 ;  /* 0x0006281001007387 */ /* 0x000fe80000100800 */
[----:B------:R-:W3:Y:S04]  /*4b350*/  LDL.LU R11, [R1+0x644] ;  /* 0x00064400010b7983 */ /* 0x000ee80000300800 */
[----:B------:R-:W3:Y:S04]  /*4b360*/  LDL.LU R20, [R1+0x648] ;  /* 0x0006480001147983 */ /* 0x000ee80000300800 */
[----:B------:R-:W3:Y:S01]  /*4b370*/  LDL.LU R19, [R1+0x64c] ;  /* 0x00064c0001137983 */ /* 0x000ee20000300800 */
[----:B------:R-:W-:Y:S01]  /*4b380*/  MOV R6, R15 ;  /* 0x0000000f00067202 */ /* 0x000fe20000000f00 */
[----:B------:R-:W-:Y:S01]  /*4b390*/  IMAD.MOV.U32 R7, RZ, RZ, R16 ;  /* 0x000000ffff077224 */ /* 0x000fe200078e0010 */
[----:B------:R-:W-:Y:S01]  /*4b3a0*/  ISETP.GT.AND P5, PT, R4, 0x7c, PT ;  /* 0x0000007c0400780c */ /* 0x000fe20003fa4270 */
[----:B------:R-:W3:Y:S04]  /*4b3b0*/  LDL.LU R18, [R1+0x650] ;  /* 0x0006500001127983 */ /* 0x000ee80000300800 */
[----:B------:R-:W3:Y:S04]  /*4b3c0*/  LDL.LU R17, [R1+0x654] ;  /* 0x0006540001117983 */ /* 0x000ee80000300800 */
[----:B------:R1:W-:Y:S02]  /*4b3d0*/  LDGSTS.E [R5+0x1ec00], desc[UR16][R6.64], P4 ;  /* 0x1ec0000006057fae */ /* 0x0003e4000a1a1010 */
[----:B-1----:R-:W-:-:S04]  /*4b3e0*/  SEL R6, RZ, 0x4, !P5 ;  /* 0x00000004ff067807 */ /* 0x002fc80006800000 */
[----:B------:R-:W-:-:S04]  /*4b3f0*/  SEL R6, R6, RZ, !P3 ;  /* 0x000000ff06067207 */ /* 0x000fc80005800000 */
[----:B------:R-:W-:Y:S02]  /*4b400*/  ISETP.NE.U32.AND P5, PT, R6, RZ, PT ;  /* 0x000000ff0600720c */ /* 0x000fe40003fa5070 */
[----:B--2---:R-:W-:-:S04]  /*4b410*/  IADD3 R10, P6, PT, R10, R2, RZ ;  /* 0x000000020a0a7210 */ /* 0x004fc80007fde0ff */
[----:B----4-:R-:W-:Y:S02]  /*4b420*/  IADD3.X R13, PT, PT, R13, R0, RZ, P6, !PT ;  /* 0x000000000d0d7210 */ /* 0x010fe400037fe4ff */
[----:B-----5:R-:W-:Y:S01]  /*4b430*/  IADD3 R8, P6, PT, R8, R2, RZ ;  /* 0x0000000208087210 */ /* 0x020fe20007fde0ff */
[----:B------:R-:W-:Y:S02]  /*4b440*/  STL [R1+0x634], R10 ;  /* 0x0006340a01007387 */ /* 0x000fe40000100800 */
[----:B------:R-:W-:Y:S02]  /*4b450*/  IMAD.MOV.U32 R7, RZ, RZ, R13 ;  /* 0x000000ffff077224 */ /* 0x000fe400078e000d */
[----:B---3--:R-:W-:Y:S01]  /*4b460*/  IMAD.X R12, R12, 0x1, R0, P6 ;  /* 0x000000010c0c7824 */ /* 0x008fe200030e0600 */
[----:B------:R1:W-:Y:S01]  /*4b470*/  STL [R1+0x630], R13 ;  /* 0x0006300d01007387 */ /* 0x0003e20000100800 */
[----:B------:R-:W-:-:S05]  /*4b480*/  MOV R6, R10 ;  /* 0x0000000a00067202 */ /* 0x000fca0000000f00 */
[----:B------:R2:W-:Y:S04]  /*4b490*/  LDGSTS.E [R5+0x1ee00], desc[UR16][R6.64], P4 ;  /* 0x1ee0000006057fae */ /* 0x0005e8000a1a1010 */
[----:B-1----:R-:W3:Y:S04]  /*4b4a0*/  LDL.LU R13, [R1+0x658] ;  /* 0x00065800010d7983 */ /* 0x002ee80000300800 */
[----:B------:R-:W-:Y:S04]  /*4b4b0*/  STL [R1+0x63c], R8 ;  /* 0x00063c0801007387 */ /* 0x000fe80000100800 */
[----:B------:R1:W-:Y:S04]  /*4b4c0*/  STL [R1+0x638], R12 ;  /* 0x0006380c01007387 */ /* 0x0003e80000100800 */
[----:B------:R-:W4:Y:S04]  /*4b4d0*/  LDL.LU R10, [R1+0x65c] ;  /* 0x00065c00010a7983 */ /* 0x000f280000300800 */
[----:B------:R-:W5:Y:S04]  /*4b4e0*/  LDL.LU R16, [R1+0x660] ;  /* 0x0006600001107983 */ /* 0x000f680000300800 */
[----:B------:R-:W5:Y:S01]  /*4b4f0*/  LDL.LU R15, [R1+0x664] ;  /* 0x00066400010f7983 */ /* 0x000f620000300800 */
[----:B--2---:R-:W-:Y:S01]  /*4b500*/  MOV R6, R8 ;  /* 0x0000000800067202 */ /* 0x004fe20000000f00 */
[----:B------:R-:W-:Y:S01]  /*4b510*/  IMAD.MOV.U32 R7, RZ, RZ, R12 ;  /* 0x000000ffff077224 */ /* 0x000fe200078e000c */
[----:B------:R-:W-:Y:S01]  /*4b520*/  ISETP.GT.AND P4, PT, R4, 0x7d, PT ;  /* 0x0000007d0400780c */ /* 0x000fe20003f84270 */
[----:B-1----:R-:W2:Y:S04]  /*4b530*/  LDL.LU R12, [R1+0x66c] ;  /* 0x00066c00010c7983 */ /* 0x002ea80000300800 */
[----:B------:R1:W-:Y:S04]  /*4b540*/  LDGSTS.E [R5+0x1f000], desc[UR16][R6.64], P5 ;  /* 0x1f00000006057fae */ /* 0x0003e8000a9a1010 */
[----:B------:R-:W2:Y:S01]  /*4b550*/  LDL.LU R8, [R1+0x674] ;  /* 0x0006740001087983 */ /* 0x000ea20000300800 */
[----:B-1----:R-:W-:-:S04]  /*4b560*/  SEL R6, RZ, 0x4, !P4 ;  /* 0x00000004ff067807 */ /* 0x002fc80006000000 */
[----:B------:R-:W-:-:S04]  /*4b570*/  SEL R6, R6, RZ, !P3 ;  /* 0x000000ff06067207 */ /* 0x000fc80005800000 */
[----:B------:R-:W-:Y:S02]  /*4b580*/  ISETP.NE.U32.AND P4, PT, R6, RZ, PT ;  /* 0x000000ff0600720c */ /* 0x000fe40003f85070 */
[----:B------:R-:W-:-:S04]  /*4b590*/  IADD3 R11, P6, PT, R11, R2, RZ ;  /* 0x000000020b0b7210 */ /* 0x000fc80007fde0ff */
[----:B------:R-:W-:Y:S01]  /*4b5a0*/  IADD3.X R14, PT, PT, R14, R0, RZ, P6, !PT ;  /* 0x000000000e0e7210 */ /* 0x000fe200037fe4ff */
[----:B------:R-:W-:Y:S01]  /*4b5b0*/  STL [R1+0x644], R11 ;  /* 0x0006440b01007387 */ /* 0x000fe20000100800 */
[----:B------:R-:W-:-:S03]  /*4b5c0*/  IADD3 R19, P6, PT, R19, R2, RZ ;  /* 0x0000000213137210 */ /* 0x000fc60007fde0ff */
[----:B------:R1:W-:Y:S01]  /*4b5d0*/  STL [R1+0x640], R14 ;  /* 0x0006400e01007387 */ /* 0x0003e20000100800 */
[----:B------:R-:W-:Y:S02]  /*4b5e0*/  IMAD.MOV.U32 R7, RZ, RZ, R14 ;  /* 0x000000ffff077224 */ /* 0x000fe400078e000e */
[----:B------:R-:W-:Y:S01]  /*4b5f0*/  IMAD.X R20, R20, 0x1, R0, P6 ;  /* 0x0000000114147824 */ /* 0x000fe200030e0600 */
[----:B------:R-:W-:Y:S01]  /*4b600*/  MOV R6, R11 ;  /* 0x0000000b00067202 */ /* 0x000fe20000000f00 */
[----:B-1----:R-:W2:Y:S04]  /*4b610*/  LDL.LU R14, [R1+0x668] ;  /* 0x00066800010e7983 */ /* 0x002ea80000300800 */
[----:B------:R-:W-:Y:S04]  /*4b620*/  STL [R1+0x64c], R19 ;  /* 0x00064c1301007387 */ /* 0x000fe80000100800 */
[----:B------:R-:W-:Y:S04]  /*4b630*/  STL [R1+0x648], R20 ;  /* 0x0006481401007387 */ /* 0x000fe80000100800 */
[----:B------:R-:W2:Y:S04]  /*4b640*/  LDL.LU R11, [R1+0x670] ;  /* 0x00067000010b7983 */ /* 0x000ea80000300800 */
[----:B------:R1:W-:Y:S01]  /*4b650*/  LDGSTS.E [R5+0x1f200], desc[UR16][R6.64], P5 ;  /* 0x1f20000006057fae */ /* 0x0003e2000a9a1010 */
[----:B------:R-:W-:-:S02]  /*4b660*/  ISETP.GT.AND P5, PT, R4, 0x7e, PT ;  /* 0x0000007e0400780c */ /* 0x000fc40003fa4270 */
[----:B------:R-:W-:Y:S02]  /*4b670*/  IADD3 R17, P6, PT, R17, R2, RZ ;  /* 0x0000000211117210 */ /* 0x000fe40007fde0ff */
[----:B-1----:R-:W-:Y:S01]  /*4b680*/  MOV R6, R19 ;  /* 0x0000001300067202 */ /* 0x002fe20000000f00 */
[----:B------:R-:W-:-:S05]  /*4b690*/  IMAD.MOV.U32 R7, RZ, RZ, R20 ;  /* 0x000000ffff077224 */ /* 0x000fca00078e0014 */
[----:B------:R1:W-:Y:S01]  /*4b6a0*/  LDGSTS.E [R5+0x1f400], desc[UR16][R6.64], P4 ;  /* 0x1f40000006057fae */ /* 0x0003e2000a1a1010 */
[----:B------:R-:W-:Y:S02]  /*4b6b0*/  IADD3.X R18, PT, PT, R18, R0, RZ, P6, !PT ;  /* 0x0000000012127210 */ /* 0x000fe400037fe4ff */
[----:B-1----:R-:W-:-:S04]  /*4b6c0*/  SEL R6, RZ, 0x4, !P5 ;  /* 0x00000004ff067807 */ /* 0x002fc80006800000 */
[----:B------:R-:W-:Y:S02]  /*4b6d0*/  SEL R6, R6, RZ, !P3 ;  /* 0x000000ff06067207 */ /* 0x000fe40005800000 */
[----:B------:R-:W-:Y:S02]  /*4b6e0*/  MOV R7, R18 ;  /* 0x0000001200077202 */ /* 0x000fe40000000f00 */
[----:B------:R-:W-:Y:S01]  /*4b6f0*/  ISETP.NE.U32.AND P5, PT, R6, RZ, PT ;  /* 0x000000ff0600720c */ /* 0x000fe20003fa5070 */
[----:B------:R-:W-:-:S05]  /*4b700*/  IMAD.MOV.U32 R6, RZ, RZ, R17 ;  /* 0x000000ffff067224 */ /* 0x000fca00078e0011 */
[----:B------:R1:W-:Y:S04]  /*4b710*/  LDGSTS.E [R5+0x1f600], desc[UR16][R6.64], P4 ;  /* 0x1f60000006057fae */ /* 0x0003e8000a1a1010 */
[----:B------:R-:W-:Y:S04]  /*4b720*/  STL [R1+0x654], R17 ;  /* 0x0006541101007387 */ /* 0x000fe80000100800 */
[----:B------:R-:W-:Y:S01]  /*4b730*/  STL [R1+0x650], R18 ;  /* 0x0006501201007387 */ /* 0x000fe20000100800 */
[----:B----4-:R-:W-:-:S05]  /*4b740*/  IADD3 R10, P4, PT, R10, R2, RZ ;  /* 0x000000020a0a7210 */ /* 0x010fca0007f9e0ff */
[----:B---3--:R-:W-:Y:S01]  /*4b750*/  IMAD.X R13, R13, 0x1, R0, P4 ;  /* 0x000000010d0d7824 */ /* 0x008fe200020e0600 */
[----:B-----5:R-:W-:-:S03]  /*4b760*/  IADD3 R15, P6, PT, R15, R2, RZ ;  /* 0x000000020f0f7210 */ /* 0x020fc60007fde0ff */
[----:B-1----:R-:W-:Y:S01]  /*4b770*/  IMAD.MOV.U32 R7, RZ, RZ, R13 ;  /* 0x000000ffff077224 */ /* 0x002fe200078e000d */
[----:B------:R-:W-:Y:S01]  /*4b780*/  MOV R6, R10 ;  /* 0x0000000a00067202 */ /* 0x000fe20000000f00 */
[----:B------:R1:W-:Y:S01]  /*4b790*/  STL [R1+0x65c], R10 ;  /* 0x00065c0a01007387 */ /* 0x0003e20000100800 */
[----:B------:R-:W-:-:S03]  /*4b7a0*/  IADD3.X R16, PT, PT, R16, R0, RZ, P6, !PT ;  /* 0x0000000010107210 */ /* 0x000fc600037fe4ff */
[----:B------:R3:W-:Y:S04]  /*4b7b0*/  STL [R1+0x658], R13 ;  /* 0x0006580d01007387 */ /* 0x0007e80000100800 */
[----:B------:R4:W-:Y:S04]  /*4b7c0*/  LDGSTS.E [R5+0x1f800], desc[UR16][R6.64], P5 ;  /* 0x1f80000006057fae */ /* 0x0009e8000a9a1010 */
[----:B-1----:R-:W5:Y:S04]  /*4b7d0*/  LDL.LU R10, [R1+0x67c] ;  /* 0x00067c00010a7983 */ /* 0x002f680000300800 */
[----:B---3--:R-:W3:Y:S04]  /*4b7e0*/  LDL.LU R13, [R1+0x6bc] ;  /* 0x0006bc00010d7983 */ /* 0x008ee80000300800 */
[----:B------:R-:W-:Y:S01]  /*4b7f0*/  STL [R1+0x664], R15 ;  /* 0x0006640f01007387 */ /* 0x000fe20000100800 */
[----:B----4-:R-:W-:-:S03]  /*4b800*/  MOV R7, R16 ;  /* 0x0000001000077202 */ /* 0x010fc60000000f00 */
[----:B------:R1:W-:Y:S04]  /*4b810*/  STL [R1+0x660], R16 ;  /* 0x0006601001007387 */ /* 0x0003e80000100800 */
[----:B-1----:R-:W4:Y:S04]  /*4b820*/  LDL.LU R16, [R1+0x678] ;  /* 0x0006780001107983 */ /* 0x002f280000300800 */
[----:B------:R-:W4:Y:S01]  /*4b830*/  LDL.LU R19, [R1+0x6b8] ;  /* 0x0006b80001137983 */ /* 0x000f220000300800 */
[----:B------:R-:W-:Y:S01]  /*4b840*/  ISETP.GT.AND P4, PT, R4, 0x7f, PT ;  /* 0x0000007f0400780c */ /* 0x000fe20003f84270 */
[----:B------:R-:W-:-:S03]  /*4b850*/  IMAD.MOV.U32 R6, RZ, RZ, R15 ;  /* 0x000000ffff067224 */ /* 0x000fc600078e000f */
[----:B------:R-:W-:Y:S02]  /*4b860*/  SEL R4, RZ, 0x4, !P4 ;  /* 0x00000004ff047807 */ /* 0x000fe40006000000 */
[----:B------:R1:W-:Y:S02]  /*4b870*/  LDGSTS.E [R5+0x1fa00], desc[UR16][R6.64], P5 ;  /* 0x1fa0000006057fae */ /* 0x0003e4000a9a1010 */
[----:B------:R-:W-:Y:S02]  /*4b880*/  SEL R4, R4, RZ, !P3 ;  /* 0x000000ff04047207 */ /* 0x000fe40005800000 */
[-C--:B--2---:R-:W-:Y:S02]  /*4b890*/  IADD3 R12, P5, PT, R12, R2.reuse, RZ ;  /* 0x000000020c0c7210 */ /* 0x084fe40007fbe0ff */
[----:B------:R-:W-:Y:S02]  /*4b8a0*/  ISETP.NE.U32.AND P4, PT, R4, RZ, PT ;  /* 0x000000ff0400720c */ /* 0x000fe40003f85070 */
[----:B------:R-:W-:Y:S01]  /*4b8b0*/  IADD3 R8, P6, PT, R8, R2, RZ ;  /* 0x0000000208087210 */ /* 0x000fe20007fde0ff */
[----:B------:R-:W-:Y:S01]  /*4b8c0*/  STL [R1+0x66c], R12 ;  /* 0x00066c0c01007387 */ /* 0x000fe20000100800 */
[----:B-1----:R-:W-:-:S02]  /*4b8d0*/  IMAD.MOV.U32 R6, RZ, RZ, R12 ;  /* 0x000000ffff067224 */ /* 0x002fc400078e000c */
[----:B------:R-:W-:-:S05]  /*4b8e0*/  IMAD.X R14, R14, 0x1, R0, P5 ;  /* 0x000000010e0e7824 */ /* 0x000fca00028e0600 */
[----:B------:R-:W-:Y:S01]  /*4b8f0*/  MOV R7, R14 ;  /* 0x0000000e00077202 */ /* 0x000fe20000000f00 */
[----:B------:R-:W-:Y:S01]  /*4b900*/  STL [R1+0x668], R14 ;  /* 0x0006680e01007387 */ /* 0x000fe20000100800 */
[----:B------:R-:W-:-:S03]  /*4b910*/  IADD3.X R11, PT, PT, R11, R0, RZ, P6, !PT ;  /* 0x000000000b0b7210 */ /* 0x000fc600037fe4ff */
[----:B------:R1:W-:Y:S04]  /*4b920*/  STL [R1+0x674], R8 ;  /* 0x0006740801007387 */ /* 0x0003e80000100800 */
[----:B------:R2:W-:Y:S04]  /*4b930*/  LDGSTS.E [R5+0x1fc00], desc[UR16][R6.64], P4 ;  /* 0x1fc0000006057fae */ /* 0x0005e8000a1a1010 */
[----:B------:R1:W-:Y:S01]  /*4b940*/  STL [R1+0x670], R11 ;  /* 0x0006700b01007387 */ /* 0x0003e20000100800 */
[----:B--2---:R-:W-:-:S03]  /*4b950*/  IMAD.MOV.U32 R6, RZ, RZ, R8 ;  /* 0x000000ffff067224 */ /* 0x004fc600078e0008 */
[----:B-1----:R-:W2:Y:S01]  /*4b960*/  LDL.LU R8, [R1+0x6fc] ;  /* 0x0006fc0001087983 */ /* 0x002ea20000300800 */
[----:B------:R-:W-:-:S03]  /*4b970*/  MOV R7, R11 ;  /* 0x0000000b00077202 */ /* 0x000fc60000000f00 */
[----:B------:R-:W2:Y:S04]  /*4b980*/  LDL.LU R14, [R1+0x73c] ;  /* 0x00073c00010e7983 */ /* 0x000ea80000300800 */
[----:B------:R-:W2:Y:S04]  /*4b990*/  LDL.LU R11, [R1+0x6f8] ;  /* 0x0006f800010b7983 */ /* 0x000ea80000300800 */
[----:B------:R-:W2:Y:S01]  /*4b9a0*/  LDL.LU R17, [R1+0x738] ;  /* 0x0007380001117983 */ /* 0x000ea20000300800 */
[----:B------:R-:W-:-:S03]  /*4b9b0*/  IMAD R4, R82, -0x80, R9 ;  /* 0xffffff8052047824 */ /* 0x000fc600078e0209 */
[----:B------:R-:W2:Y:S04]  /*4b9c0*/  LDL.LU R18, [R1+0x778] ;  /* 0x0007780001127983 */ /* 0x000ea80000300800 */
[----:B------:R-:W2:Y:S01]  /*4b9d0*/  LDL.LU R12, [R1+0x77c] ;  /* 0x00077c00010c7983 */ /* 0x000ea20000300800 */
[----:B------:R-:W-:-:S03]  /*4b9e0*/  UIADD3 UR14, UPT, UPT, UR14, 0x1, URZ ;  /* 0x000000010e0e7890 */ /* 0x000fc6000fffe0ff */
[----:B------:R-:W2:Y:S04]  /*4b9f0*/  LDL.LU R15, [R1+0x7b8] ;  /* 0x0007b800010f7983 */ /* 0x000ea80000300800 */
[----:B------:R-:W2:Y:S01]  /*4ba00*/  LDL.LU R9, [R1+0x7bc] ;  /* 0x0007bc0001097983 */ /* 0x000ea20000300800 */
[----:B------:R-:W-:-:S03]  /*4ba10*/  UISETP.GT.AND UP1, UPT, UR14, 0x5, UPT ;  /* 0x000000050e00788c */ /* 0x000fc6000bf24270 */
[----:B------:R1:W-:Y:S01]  /*4ba20*/  LDGSTS.E [R5+0x1fe00], desc[UR16][R6.64], P4 ;  /* 0x1fe0000006057fae */ /* 0x0003e2000a1a1010 */
[----:B------:R-:W-:Y:S01]  /*4ba30*/  ISETP.GE.AND P4, PT, R83, R4, PT ;  /* 0x000000045300720c */ /* 0x000fe20003f86270 */
[----:B------:R-:W-:Y:S02]  /*4ba40*/  USEL UR14, UR14, URZ, !UP1 ;  /* 0x000000ff0e0e7287 */ /* 0x000fe4000c800000 */
[----:B------:R-:W0:Y:S01]  /*4ba50*/  LDGDEPBAR ;  /* 0x00000000000079af */ /* 0x000e220000000000 */
[----:B------:R-:W-:Y:S01]  /*4ba60*/  SEL R4, RZ, 0x4, P4 ;  /* 0x00000004ff047807 */ /* 0x000fe20002000000 */
[----:B------:R-:W-:-:S03]  /*4ba70*/  ULEA UR9, UR14, UR7, 0x10 ;  /* 0x000000070e097291 */ /* 0x000fc6000f8e80ff */
[----:B------:R-:W-:-:S04]  /*4ba80*/  SEL R4, R4, RZ, !P3 ;  /* 0x000000ff04047207 */ /* 0x000fc80005800000 */
[----:B------:R-:W-:Y:S01]  /*4ba90*/  ISETP.NE.U32.AND P3, PT, R4, RZ, PT ;  /* 0x000000ff0400720c */ /* 0x000fe20003f65070 */
[----:B------:R-:W-:-:S05]  /*4baa0*/  IMAD.U32 R4, RZ, RZ, UR9 ;  /* 0x00000009ff047e24 */ /* 0x000fca000f8e00ff */
[----:B-1----:R-:W-:Y:S02]  /*4bab0*/  IADD3 R5, PT, PT, R92, 0x100000, R4 ;  /* 0x001000005c057810 */ /* 0x002fe40007ffe004 */
[-C--:B-----5:R-:W-:Y:S02]  /*4bac0*/  IADD3 R10, P4, PT, R10, R80.reuse, RZ ;  /* 0x000000500a0a7210 */ /* 0x0a0fe40007f9e0ff */
[----:B---3--:R-:W-:-:S03]  /*4bad0*/  IADD3 R13, P5, PT, R13, R80, RZ ;  /* 0x000000500d0d7210 */ /* 0x008fc60007fbe0ff */
[----:B------:R-:W-:Y:S01]  /*4bae0*/  STL [R1+0x67c], R10 ;  /* 0x00067c0a01007387 */ /* 0x000fe20000100800 */
[----:B------:R-:W-:-:S03]  /*4baf0*/  MOV R6, R10 ;  /* 0x0000000a00067202 */ /* 0x000fc60000000f00 */
[----:B------:R-:W-:Y:S01]  /*4bb00*/  STL [R1+0x6bc], R13 ;  /* 0x0006bc0d01007387 */ /* 0x000fe20000100800 */
[----:B----4-:R-:W-:Y:S01]  /*4bb10*/  IADD3.X R16, PT, PT, R16, R3, RZ, P4, !PT ;  /* 0x0000000310107210 */ /* 0x010fe200027fe4ff */
[----:B------:R-:W-:-:S04]  /*4bb20*/  IMAD.X R19, R19, 0x1, R3, P5 ;  /* 0x0000000113137824 */ /* 0x000fc800028e0603 */
[----:B------:R1:W-:Y:S01]  /*4bb30*/  STL [R1+0x678], R16 ;  /* 0x0006781001007387 */ /* 0x0003e20000100800 */
[----:B------:R-:W-:-:S03]  /*4bb40*/  IMAD.MOV.U32 R7, RZ, RZ, R16 ;  /* 0x000000ffff077224 */ /* 0x000fc600078e0010 */
[----:B------:R3:W-:Y:S04]  /*4bb50*/  STL [R1+0x6b8], R19 ;  /* 0x0006b81301007387 */ /* 0x0007e80000100800 */
[----:B------:R4:W-:Y:S04]  /*4bb60*/  LDGSTS.E [R5+-0x60000], desc[UR16][R6.64], P3 ;  /* 0xa000000006057fae */ /* 0x0009e800099a1010 */
[----:B-1----:R-:W5:Y:S04]  /*4bb70*/  LDL.LU R16, [R1+0x7fc] ;  /* 0x0007fc0001107983 */ /* 0x002f680000300800 */
[----:B------:R-:W5:Y:S01]  /*4bb80*/  LDL.LU R10, [R1+0x83c] ;  /* 0x00083c00010a7983 */ /* 0x000f620000300800 */
[----:B----4-:R-:W-:-:S03]  /*4bb90*/  IMAD.MOV.U32 R7, RZ, RZ, R19 ;  /* 0x000000ffff077224 */ /* 0x010fc600078e0013 */
[----:B---3--:R-:W3:Y:S01]  /*4bba0*/  LDL.LU R19, [R1+0x7f8] ;  /* 0x0007f80001137983 */ /* 0x008ee20000300800 */
[----:B------:R-:W-:-:S03]  /*4bbb0*/  MOV R6, R13 ;  /* 0x0000000d00067202 */ /* 0x000fc60000000f00 */
[----:B------:R-:W4:Y:S04]  /*4bbc0*/  LDL.LU R13, [R1+0x838] ;  /* 0x00083800010d7983 */ /* 0x000f280000300800 */
[----:B------:R1:W-:Y:S01]  /*4bbd0*/  LDGSTS.E [R5+-0x5fc00], desc[UR16][R6.64], P3 ;  /* 0xa040000006057fae */ /* 0x0003e200099a1010 */
[-C--:B--2---:R-:W-:Y:S02]  /*4bbe0*/  IADD3 R8, P4, PT, R8, R80.reuse, RZ ;  /* 0x0000005008087210 */ /* 0x084fe40007f9e0ff */
[----:B------:R-:W-:Y:S02]  /*4bbf0*/  IADD3 R14, P5, PT, R14, R80, RZ ;  /* 0x000000500e0e7210 */ /* 0x000fe40007fbe0ff */
[----:B------:R-:W-:Y:S01]  /*4bc00*/  IADD3.X R11, PT, PT, R11, R3, RZ, P4, !PT ;  /* 0x000000030b0b7210 */ /* 0x000fe200027fe4ff */
[----:B------:R-:W-:Y:S01]  /*4bc10*/  STL [R1+0x6fc], R8 ;  /* 0x0006fc0801007387 */ /* 0x000fe20000100800 */
[----:B-1----:R-:W-:Y:S01]  /*4bc20*/  MOV R6, R8 ;  /* 0x0000000800067202 */ /* 0x002fe20000000f00 */
[----:B------:R-:W-:-:S02]  /*4bc30*/  IMAD.X R17, R17, 0x1, R3, P5 ;  /* 0x0000000111117824 */ /* 0x000fc400028e0603 */
[----:B------:R1:W-:Y:S01]  /*4bc40*/  STL [R1+0x6f8], R11 ;  /* 0x0006f80b01007387 */ /* 0x0003e20000100800 */
[----:B------:R-:W-:-:S03]  /*4bc50*/  IMAD.MOV.U32 R7, RZ, RZ, R11 ;  /* 0x000000ffff077224 */ /* 0x000fc600078e000b */
[----:B------:R-:W-:Y:S01]  /*4bc60*/  STL [R1+0x73c], R14 ;  /* 0x00073c0e01007387 */ /* 0x000fe20000100800 */
[----:B------:R-:W-:-:S03]  /*4bc70*/  IADD3 R12, P4, PT, R12, R80, RZ ;  /* 0x000000500c0c7210 */ /* 0x000fc60007f9e0ff */
[----:B------:R2:W-:Y:S04]  /*4bc80*/  LDGSTS.E [R5+-0x5f800], desc[UR16][R6.64], P3 ;  /* 0xa080000006057fae */ /* 0x0005e800099a1010 */
[----:B-1----:R-:W4:Y:S01]  /*4bc90*/  LDL.LU R11, [R1+0x87c] ;  /* 0x00087c00010b7983 */ /* 0x002f220000300800 */
[----:B------:R-:W-:-:S03]  /*4bca0*/  IADD3.X R18, PT, PT, R18, R3, RZ, P4, !PT ;  /* 0x0000000312127210 */ /* 0x000fc600027fe4ff */
[----:B------:R1:W-:Y:S01]  /*4bcb0*/  STL [R1+0x738], R17 ;  /* 0x0007381101007387 */ /* 0x0003e20000100800 */
[----:B------:R-:W-:-:S03]  /*4bcc0*/  IADD3 R9, P5, PT, R9, R80, RZ ;  /* 0x0000005009097210 */ /* 0x000fc60007fbe0ff */
[----:B------:R-:W4:Y:S01]  /*4bcd0*/  LDL.LU R8, [R1+0x8bc] ;  /* 0x0008bc0001087983 */ /* 0x000f220000300800 */
[----:B--2---:R-:W-:Y:S01]  /*4bce0*/  IMAD.MOV.U32 R7, RZ, RZ, R17 ;  /* 0x000000ffff077224 */ /* 0x004fe200078e0011 */
[----:B------:R-:W-:Y:S02]  /*4bcf0*/  MOV R6, R14 ;  /* 0x0000000e00067202 */ /* 0x000fe40000000f00 */
[----:B-1----:R-:W2:Y:S01]  /*4bd00*/  LDL.LU R17, [R1+0x878] ;  /* 0x0008780001117983 */ /* 0x002ea20000300800 */
[----:B------:R-:W-:-:S03]  /*4bd10*/  IMAD.X R15, R15, 0x1, R3, P5 ;  /* 0x000000010f0f7824 */ /* 0x000fc600028e0603 */
[----:B------:R-:W2:Y:S04]  /*4bd20*/  LDL.LU R14, [R1+0x8b8] ;  /* 0x0008b800010e7983 */ /* 0x000ea80000300800 */
[----:B------:R1:W-:Y:S04]  /*4bd30*/  STL [R1+0x77c], R12 ;  /* 0x00077c0c01007387 */ /* 0x0003e80000100800 */
[----:B------:R1:W-:Y:S04]  /*4bd40*/  STL [R1+0x778], R18 ;  /* 0x0007781201007387 */ /* 0x0003e80000100800 */
[----:B------:R1:W-:Y:S04]  /*4bd50*/  STL [R1+0x7bc], R9 ;  /* 0x0007bc0901007387 */ /* 0x0003e80000100800 */
[----:B------:R-:W2:Y:S04]  /*4bd60*/  LDL.LU R20, [R1+0x8fc] ;  /* 0x0008fc0001147983 */ /* 0x000ea80000300800 */
[----:B------:R1:W-:Y:S04]  /*4bd70*/  LDGSTS.E [R5+-0x5f400], desc[UR16][R6.64], P3 ;  /* 0xa0c0000006057fae */ /* 0x0003e800099a1010 */
[----:B------:R1:W-:Y:S02]  /*4bd80*/  STL [R1+0x7b8], R15 ;  /* 0x0007b80f01007387 */ /* 0x0003e40000100800 */
[----:B-1----:R-:W-:-:S02]  /*4bd90*/  MOV R6, R12 ;  /* 0x0000000c00067202 */ /* 0x002fc40000000f00 */
[----:B------:R-:W2:Y:S04]  /*4bda0*/  LDL.LU R12, [R1+0x93c] ;  /* 0x00093c00010c7983 */ /* 0x000ea80000300800 */
[----:B------:R-:W2:Y:S01]  /*4bdb0*/  LDL.LU R21, [R1+0x8f8] ;  /* 0x0008f80001157983 */ /* 0x000ea20000300800 */
[----:B------:R-:W-:-:S03]  /*4bdc0*/  IMAD.MOV.U32 R7, RZ, RZ, R18 ;  /* 0x000000ffff077224 */ /* 0x000fc600078e0012 */
[----:B------:R-:W2:Y:S04]  /*4bdd0*/  LDL.LU R18, [R1+0x938] ;  /* 0x0009380001127983 */ /* 0x000ea80000300800 */
[----:B------:R1:W-:Y:S02]  /*4bde0*/  LDGSTS.E [R5+-0x5f000], desc[UR16][R6.64], P3 ;  /* 0xa100000006057fae */ /* 0x0003e400099a1010 */
[----:B-1----:R-:W-:Y:S01]  /*4bdf0*/  MOV R6, R9 ;  /* 0x0000000900067202 */ /* 0x002fe20000000f00 */
[----:B------:R-:W-:Y:S01]  /*4be00*/  IMAD.MOV.U32 R7, RZ, RZ, R15 ;  /* 0x000000ffff077224 */ /* 0x000fe200078e000f */
[----:B------:R-:W2:Y:S04]  /*4be10*/  LDL.LU R9, [R1+0x97c] ;  /* 0x00097c0001097983 */ /* 0x000ea80000300800 */
[----:B------:R-:W2:Y:S04]  /*4be20*/  LDL.LU R15, [R1+0x9bc] ;  /* 0x0009bc00010f7983 */ /* 0x000ea80000300800 */
[----:B------:R1:W-:Y:S01]  /*4be30*/  LDGSTS.E [R5+-0x5ec00], desc[UR16][R6.64], P3 ;  /* 0xa140000006057fae */ /* 0x0003e200099a1010 */
[----:B-----5:R-:W-:-:S02]  /*4be40*/  IADD3 R16, P4, PT, R16, R80, RZ ;  /* 0x0000005010107210 */ /* 0x020fc40007f9e0ff */
[----:B------:R-:W-:-:S03]  /*4be50*/  IADD3 R10, P5, PT, R10, R80, RZ ;  /* 0x000000500a0a7210 */ /* 0x000fc60007fbe0ff */
[----:B------:R5:W-:Y:S01]  /*4be60*/  STL [R1+0x7fc], R16 ;  /* 0x0007fc1001007387 */ /* 0x000be20000100800 */
[----:B---3--:R-:W-:Y:S02]  /*4be70*/  IADD3.X R19, PT, PT, R19, R3, RZ, P4, !PT ;  /* 0x0000000313137210 */ /* 0x008fe400027fe4ff */
[----:B-1----:R-:W-:Y:S01]  /*4be80*/  MOV R6, R16 ;  /* 0x0000001000067202 */ /* 0x002fe20000000f00 */
[----:B----4-:R-:W-:Y:S02]  /*4be90*/  IMAD.X R13, R13, 0x1, R3, P5 ;  /* 0x000000010d0d7824 */ /* 0x010fe400028e0603 */
[----:B------:R1:W-:Y:S04]  /*4bea0*/  STL [R1+0x7f8], R19 ;  /* 0x0007f81301007387 */ /* 0x0003e80000100800 */
[----:B------:R3:W-:Y:S04]  /*4beb0*/  STL [R1+0x83c], R10 ;  /* 0x00083c0a01007387 */ /* 0x0007e80000100800 */
[----:B-----5:R-:W4:Y:S01]  /*4bec0*/  LDL.LU R16, [R1+0x978] ;  /* 0x0009780001107983 */ /* 0x020f220000300800 */
[----:B------:R-:W-:-:S03]  /*4bed0*/  IMAD.MOV.U32 R7, RZ, RZ, R19 ;  /* 0x000000ffff077224 */ /* 0x000fc600078e0013 */
[----:B------:R5:W-:Y:S04]  /*4bee0*/  STL [R1+0x838], R13 ;  /* 0x0008380d01007387 */ /* 0x000be80000100800 */
[----:B-1----:R-:W4:Y:S04]  /*4bef0*/  LDL.LU R19, [R1+0x9b8] ;  /* 0x0009b80001137983 */ /* 0x002f280000300800 */
[----:B------:R1:W-:Y:S02]  /*4bf00*/  LDGSTS.E [R5+-0x5e800], desc[UR16][R6.64], P3 ;  /* 0xa180000006057fae */ /* 0x0003e400099a1010 */
[----:B-1----:R-:W-:Y:S01]  /*4bf10*/  MOV R6, R10 ;  /* 0x0000000a00067202 */ /* 0x002fe20000000f00 */
[----:B------:R-:W-:Y:S01]  /*4bf20*/  IMAD.MOV.U32 R7, RZ, RZ, R13 ;  /* 0x000000ffff077224 */ /* 0x000fe200078e000d */
[----:B---3--:R-:W3:Y:S04]  /*4bf30*/  LDL.LU R10, [R1+0x9fc] ;  /* 0x0009fc00010a7983 */ /* 0x008ee80000300800 */
[----:B-----5:R-:W5:Y:S04]  /*4bf40*/  LDL.LU R13, [R1+0xa3c] ;  /* 0x000a3c00010d7983 */ /* 0x020f680000300800 */
[----:B------:R1:W-:Y:S01]  /*4bf50*/  LDGSTS.E [R5+-0x5e400], desc[UR16][R6.64], P3 ;  /* 0xa1c0000006057fae */ /* 0x0003e200099a1010 */
[----:B------:R-:W-:-:S04]  /*4bf60*/  IADD3 R11, P4, PT, R11, R80, RZ ;  /* 0x000000500b0b7210 */ /* 0x000fc80007f9e0ff */
[----:B-1----:R-:W-:Y:S01]  /*4bf70*/  MOV R6, R11 ;  /* 0x0000000b00067202 */ /* 0x002fe20000000f00 */
[----:B------:R1:W-:Y:S01]  /*4bf80*/  STL [R1+0x87c], R11 ;  /* 0x00087c0b01007387 */ /* 0x0003e20000100800 */
[----:B------:R-:W-:Y:S02]  /*4bf90*/  IADD3 R8, P5, PT, R8, R80, RZ ;  /* 0x0000005008087210 */ /* 0x000fe40007fbe0ff */
[----:B--2---:R-:W-:-:S03]  /*4bfa0*/  IADD3.X R17, PT, PT, R17, R3, RZ, P4, !PT ;  /* 0x0000000311117210 */ /* 0x004fc600027fe4ff */
[----:B------:R-:W-:Y:S02]  /*4bfb0*/  IMAD.X R14, R14, 0x1, R3, P5 ;  /* 0x000000010e0e7824 */ /* 0x000fe400028e0603 */
[----:B------:R2:W-:Y:S01]  /*4bfc0*/  STL [R1+0x878], R17 ;  /* 0x0008781101007387 */ /* 0x0005e20000100800 */
[----:B------:R-:W-:-:S03]  /*4bfd0*/  IMAD.MOV.U32 R7, RZ, RZ, R17 ;  /* 0x000000ffff077224 */ /* 0x000fc600078e0011 */
[----:B------:R2:W-:Y:S04]  /*4bfe0*/  STL [R1+0x8bc], R8 ;  /* 0x0008bc0801007387 */ /* 0x0005e80000100800 */
[----:B-1----:R-:W5:Y:S04]  /*4bff0*/  LDL.LU R11, [R1+0x9f8] ;  /* 0x0009f800010b7983 */ /* 0x002f680000300800 */
[----:B------:R1:W-:Y:S01]  /*4c000*/  LDGSTS.E [R5+-0x5e000], desc[UR16][R6.64], P3 ;  /* 0xa200000006057fae */ /* 0x0003e200099a1010 */
[----:B------:R-:W-:-:S03]  /*4c010*/  IADD3 R20, P4, PT, R20, R80, RZ ;  /* 0x0000005014147210 */ /* 0x000fc60007f9e0ff */
[----:B------:R2:W-:Y:S04]  /*4c020*/  STL [R1+0x8b8], R14 ;  /* 0x0008b80e01007387 */ /* 0x0005e80000100800 */
[----:B--2---:R-:W2:Y:S01]  /*4c030*/  LDL.LU R17, [R1+0xa38] ;  /* 0x000a380001117983 */ /* 0x004ea20000300800 */
[----:B-1----:R-:W-:Y:S01]  /*4c040*/  MOV R6, R8 ;  /* 0x0000000800067202 */ /* 0x002fe20000000f00 */
[----:B------:R-:W-:Y:S02]  /*4c050*/  IMAD.MOV.U32 R7, RZ, RZ, R14 ;  /* 0x000000ffff077224 */ /* 0x000fe400078e000e */
[----:B------:R-:W2:Y:S04]  /*4c060*/  LDL.LU R8, [R1+0x684] ;  /* 0x0006840001087983 */ /* 0x000ea80000300800 */
[----:B------:R1:W-:Y:S01]  /*4c070*/  LDGSTS.E [R5+-0x5dc00], desc[UR16][R6.64], P3 ;  /* 0xa240000006057fae */ /* 0x0003e200099a1010 */
[----:B------:R-:W-:-:S03]  /*4c080*/  IADD3 R12, P5, PT, R12, R80, RZ ;  /* 0x000000500c0c7210 */ /* 0x000fc60007fbe0ff */
[----:B------:R-:W2:Y:S01]  /*4c090*/  LDL.LU R14, [R1+0x6c4] ;  /* 0x0006c400010e7983 */ /* 0x000ea20000300800 */
[----:B------:R-:W-:-:S03]  /*4c0a0*/  IADD3.X R21, PT, PT, R21, R3, RZ, P4, !PT ;  /* 0x0000000315157210 */ /* 0x000fc600027fe4ff */
[----:B------:R-:W-:Y:S01]  /*4c0b0*/  STL [R1+0x8fc], R20 ;  /* 0x0008fc1401007387 */ /* 0x000fe20000100800 */
[----:B------:R-:W-:Y:S01]  /*4c0c0*/  IMAD.X R18, R18, 0x1, R3, P5 ;  /* 0x0000000112127824 */ /* 0x000fe200028e0603 */
[----:B-1----:R-:W-:Y:S01]  /*4c0d0*/  MOV R6, R20 ;  /* 0x0000001400067202 */ /* 0x002fe20000000f00 */
[----:B------:R-:W-:Y:S01]  /*4c0e0*/  IMAD.MOV.U32 R7, RZ, RZ, R21 ;  /* 0x000000ffff077224 */ /* 0x000fe200078e0015 */
[----:B------:R-:W-:Y:S04]  /*4c0f0*/  STL [R1+0x8f8], R21 ;  /* 0x0008f81501007387 */ /* 0x000fe80000100800 */
[----:B------:R1:W-:Y:S04]  /*4c100*/  STL [R1+0x93c], R12 ;  /* 0x00093c0c01007387 */ /* 0x0003e80000100800 */
[----:B------:R1:W-:Y:S04]  /*4c110*/  LDGSTS.E [R5+-0x5d800], desc[UR16][R6.64], P3 ;  /* 0xa280000006057fae */ /* 0x0003e800099a1010 */
[----:B------:R1:W-:Y:S02]  /*4c120*/  STL [R1+0x938], R18 ;  /* 0x0009381201007387 */ /* 0x0003e40000100800 */
[----:B-1----:R-:W-:-:S02]  /*4c130*/  MOV R6, R12 ;  /* 0x0000000c00067202 */ /* 0x002fc40000000f00 */
[----:B------:R-:W2:Y:S01]  /*4c140*/  LDL.LU R12, [R1+0x680] ;  /* 0x00068000010c7983 */ /* 0x000ea20000300800 */
[----:B------:R-:W-:-:S03]  /*4c150*/  IMAD.MOV.U32 R7, RZ, RZ, R18 ;  /* 0x000000ffff077224 */ /* 0x000fc600078e0012 */
[----:B------:R-:W2:Y:S01]  /*4c160*/  LDL.LU R18, [R1+0x6c0] ;  /* 0x0006c00001127983 */ /* 0x000ea20000300800 */
[-C--:B------:R-:W-:Y:S02]  /*4c170*/  IADD3 R9, P4, PT, R9, R80.reuse, RZ ;  /* 0x0000005009097210 */ /* 0x080fe40007f9e0ff */
[----:B------:R-:W-:Y:S01]  /*4c180*/  IADD3 R15, P5, PT, R15, R80, RZ ;  /* 0x000000500f0f7210 */ /* 0x000fe20007fbe0ff */
[----:B------:R1:W-:Y:S04]  /*4c190*/  LDGSTS.E [R5+-0x5d400], desc[UR16][R6.64], P3 ;  /* 0xa2c0000006057fae */ /* 0x0003e800099a1010 */
[----:B------:R4:W-:Y:S01]  /*4c1a0*/  STL [R1+0x97c], R9 ;  /* 0x00097c0901007387 */ /* 0x0009e20000100800 */
[----:B-1----:R-:W-:Y:S02]  /*4c1b0*/  MOV R6, R9 ;  /* 0x0000000900067202 */ /* 0x002fe40000000f00 */
[----:B----4-:R-:W-:-:S05]  /*4c1c0*/  IADD3.X R16, PT, PT, R16, R3, RZ, P4, !PT ;  /* 0x0000000310107210 */ /* 0x010fca00027fe4ff */
[----:B------:R-:W-:Y:S01]  /*4c1d0*/  IMAD.MOV.U32 R7, RZ, RZ, R16 ;  /* 0x000000ffff077224 */ /* 0x000fe200078e0010 */
[----:B------:R1:W-:Y:S01]  /*4c1e0*/  STL [R1+0x978], R16 ;  /* 0x0009781001007387 */ /* 0x0003e20000100800 */
[----:B------:R-:W-:-:S03]  /*4c1f0*/  IMAD.X R19, R19, 0x1, R3, P5 ;  /* 0x0000000113137824 */ /* 0x000fc600028e0603 */
[----:B------:R4:W-:Y:S04]  /*4c200*/  STL [R1+0x9bc], R15 ;  /* 0x0009bc0f01007387 */ /* 0x0009e80000100800 */
[----:B------:R-:W2:Y:S04]  /*4c210*/  LDL.LU R9, [R1+0x704] ;  /* 0x0007040001097983 */ /* 0x000ea80000300800 */
[----:B------:R3:W-:Y:S04]  /*4c220*/  STL [R1+0x9b8], R19 ;  /* 0x0009b81301007387 */ /* 0x0007e80000100800 */
[----:B------:R3:W-:Y:S04]  /*4c230*/  LDGSTS.E [R5+-0x5d000], desc[UR16][R6.64], P3 ;  /* 0xa300000006057fae */ /* 0x0007e800099a1010 */
[----:B-1----:R-:W2:Y:S01]  /*4c240*/  LDL.LU R16, [R1+0x744] ;  /* 0x0007440001107983 */ /* 0x002ea20000300800 */
[----:B---3--:R-:W-:-:S03]  /*4c250*/  MOV R6, R15 ;  /* 0x0000000f00067202 */ /* 0x008fc60000000f00 */
[----:B----4-:R-:W3:Y:S01]  /*4c260*/  LDL.LU R15, [R1+0x700] ;  /* 0x00070000010f7983 */ /* 0x010ee20000300800 */
[----:B------:R-:W-:-:S03]  /*4c270*/  IMAD.MOV.U32 R7, RZ, RZ, R19 ;  /* 0x000000ffff077224 */ /* 0x000fc600078e0013 */
[----:B------:R-:W4:Y:S01]  /*4c280*/  LDL.LU R19, [R1+0x740] ;  /* 0x0007400001137983 */ /* 0x000f220000300800 */
[-C--:B------:R-:W-:Y:S02]  /*4c290*/  IADD3 R10, P4, PT, R10, R80.reuse, RZ ;  /* 0x000000500a0a7210 */ /* 0x080fe40007f9e0ff */
[----:B-----5:R-:W-:Y:S01]  /*4c2a0*/  IADD3 R13, P5, PT, R13, R80, RZ ;  /* 0x000000500d0d7210 */ /* 0x020fe20007fbe0ff */
[----:B------:R1:W-:Y:S04]  /*4c2b0*/  LDGSTS.E [R5+-0x5cc00], desc[UR16][R6.64], P3 ;  /* 0xa340000006057fae */ /* 0x0003e800099a1010 */
[----:B------:R5:W-:Y:S01]  /*4c2c0*/  STL [R1+0x9fc], R10 ;  /* 0x0009fc0a01007387 */ /* 0x000be20000100800 */
[----:B-1----:R-:W-:Y:S02]  /*4c2d0*/  MOV R6, R10 ;  /* 0x0000000a00067202 */ /* 0x002fe40000000f00 */
[----:B------:R-:W-:-:S05]  /*4c2e0*/  IADD3.X R11, PT, PT, R11, R3, RZ, P4, !PT ;  /* 0x000000030b0b7210 */ /* 0x000fca00027fe4ff */
[----:B------:R-:W-:Y:S01]  /*4c2f0*/  IMAD.MOV.U32 R7, RZ, RZ, R11 ;  /* 0x000000ffff077224 */ /* 0x000fe200078e000b */
[----:B------:R1:W-:Y:S04]  /*4c300*/  STL [R1+0x9f8], R11 ;  /* 0x0009f80b01007387 */ /* 0x0003e80000100800 */
[----:B------:R-:W-:Y:S01]  /*4c310*/  STL [R1+0xa3c], R13 ;  /* 0x000a3c0d01007387 */ /* 0x000fe20000100800 */
[----:B--2---:R-:W-:-:S03]  /*4c320*/  IMAD.X R17, R17, 0x1, R3, P5 ;  /* 0x0000000111117824 */ /* 0x004fc600028e0603 */
[----:B-----5:R-:W2:Y:S04]  /*4c330*/  LDL.LU R10, [R1+0x784] ;  /* 0x00078400010a7983 */ /* 0x020ea80000300800 */
[----:B------:R5:W-:Y:S01]  /*4c340*/  STL [R1+0xa38], R17 ;  /* 0x000a381101007387 */ /* 0x000be20000100800 */
[----:B------:R-:W-:-:S03]  /*4c350*/  IADD3 R8, P4, PT, R8, R80, RZ ;  /* 0x0000005008087210 */ /* 0x000fc60007f9e0ff */
[----:B------:R5:W-:Y:S04]  /*4c360*/  LDGSTS.E [R5+-0x5c800], desc[UR16][R6.64], P3 ;  /* 0xa380000006057fae */ /* 0x000be800099a1010 */
[----:B-1----:R-:W2:Y:S01]  /*4c370*/  LDL.LU R11, [R1+0x7c4] ;  /* 0x0007c400010b7983 */ /* 0x002ea20000300800 */
[----:B------:R-:W-:Y:S01]  /*4c380*/  IADD3 R14, P5, PT, R14, R80, RZ ;  /* 0x000000500e0e7210 */ /* 0x000fe20007fbe0ff */
[----:B-----5:R-:W-:Y:S01]  /*4c390*/  IMAD.MOV.U32 R7, RZ, RZ, R17 ;  /* 0x000000ffff077224 */ /* 0x020fe200078e0011 */
[----:B------:R-:W-:Y:S01]  /*4c3a0*/  MOV R6, R13 ;  /* 0x0000000d00067202 */ /* 0x000fe20000000f00 */
[----:B------:R-:W5:Y:S04]  /*4c3b0*/  LDL.LU R17, [R1+0x780] ;  /* 0x0007800001117983 */ /* 0x000f680000300800 */
[----:B------:R-:W5:Y:S04]  /*4c3c0*/  LDL.LU R13, [R1+0x7c0] ;  /* 0x0007c000010d7983 */ /* 0x000f680000300800 */
[----:B------:R1:W-:Y:S04]  /*4c3d0*/  LDGSTS.E [R5+-0x5c400], desc[UR16][R6.64], P3 ;  /* 0xa3c0000006057fae */ /* 0x0003e800099a1010 */
[----:B------:R-:W-:Y:S01]  /*4c3e0*/  STL [R1+0x684], R8 ;  /* 0x0006840801007387 */ /* 0x000fe20000100800 */
[----:B-1----:R-:W-:-:S02]  /*4c3f0*/  LOP3.LUT R5, R92, 0x10, RZ, 0x3c, !PT ;  /* 0x000000105c057812 */ /* 0x002fc400078e3cff */
[----:B------:R-:W-:Y:S01]  /*4c400*/  IADD3.X R12, PT, PT, R12, R3, RZ, P4, !PT ;  /* 0x000000030c0c7210 */ /* 0x000fe200027fe4ff */
[----:B------:R-:W-:Y:S01]  /*4c410*/  STL [R1+0x6c4], R14 ;  /* 0x0006c40e01007387 */ /* 0x000fe20000100800 */
[----:B------:R-:W-:Y:S02]  /*4c420*/  IADD3 R5, PT, PT, R5, 0x100000, R4 ;  /* 0x0010000005057810 */ /* 0x000fe40007ffe004 */
[----:B------:R-:W-:Y:S01]  /*4c430*/  MOV R6, R8 ;  /* 0x0000000800067202 */ /* 0x000fe20000000f00 */
[----:B------:R-:W-:Y:S01]  /*4c440*/  IMAD.MOV.U32 R7, RZ, RZ, R12 ;  /* 0x000000ffff077224 */ /* 0x000fe200078e000c */
[----:B------:R1:W-:Y:S01]  /*4c450*/  STL [R1+0x680], R12 ;  /* 0x0006800c01007387 */ /* 0x0003e20000100800 */
[----:B------:R-:W-:-:S03]  /*4c460*/  IMAD.X R18, R18, 0x1, R3, P5 ;  /* 0x0000000112127824 */ /* 0x000fc600028e0603 */
[----:B------:R1:W-:Y:S04]  /*4c470*/  LDGSTS.E [R5+-0x5ff80], desc[UR16][R6.64], P3 ;  /* 0xa008000006057fae */ /* 0x0003e800099a1010 */
[----:B-1----:R-:W5:Y:S04]  /*4c480*/  LDL.LU R12, [R1+0x804] ;  /* 0x00080400010c7983 */ /* 0x002f680000300800 */
[----:B------:R-:W5:Y:S01]  /*4c490*/  LDL.LU R8, [R1+0x844] ;  /* 0x0008440001087983 */ /* 0x000f620000300800 */
[----:B------:R-:W-:-:S03]  /*4c4a0*/  IMAD.MOV.U32 R7, RZ, RZ, R18 ;  /* 0x000000ffff077224 */ /* 0x000fc600078e0012 */
[----:B------:R1:W-:Y:S01]  /*4c4b0*/  STL [R1+0x6c0], R18 ;  /* 0x0006c01201007387 */ /* 0x0003e20000100800 */
[----:B------:R-:W-:-:S05]  /*4c4c0*/  MOV R6, R14 ;  /* 0x0000000e00067202 */ /* 0x000fca0000000f00 */
[----:B------:R1:W-:Y:S04]  /*4c4d0*/  LDGSTS.E [R5+-0x5fb80], desc[UR16][R6.64], P3 ;  /* 0xa048000006057fae */ /* 0x0003e800099a1010 */
[----:B-1----:R-:W5:Y:S04]  /*4c4e0*/  LDL.LU R18, [R1+0x800] ;  /* 0x0008000001127983 */ /* 0x002f680000300800 */
[----:B------:R-:W5:Y:S01]  /*4c4f0*/  LDL.LU R14, [R1+0x840] ;  /* 0x00084000010e7983 */ /* 0x000f620000300800 */
[----:B------:R-:W-:-:S04]  /*4c500*/  IADD3 R9, P4, PT, R9, R80, RZ ;  /* 0x0000005009097210 */ /* 0x000fc80007f9e0ff */
[----:B------:R-:W-:Y:S01]  /*4c510*/  MOV R6, R9 ;  /* 0x0000000900067202 */ /* 0x000fe20000000f00 */
[----:B------:R-:W-:Y:S01]  /*4c520*/  STL [R1+0x704], R9 ;  /* 0x0007040901007387 */ /* 0x000fe20000100800 */
[----:B------:R-:W-:Y:S02]  /*4c530*/  IADD3 R16, P5, PT, R16, R80, RZ ;  /* 0x0000005010107210 */ /* 0x000fe40007fbe0ff */
[----:B---3--:R-:W-:-:S03]  /*4c540*/  IADD3.X R15, PT, PT, R15, R3, RZ, P4, !PT ;  /* 0x000000030f0f7210 */ /* 0x008fc600027fe4ff */
[----:B----4-:R-:W-:Y:S02]  /*4c550*/  IMAD.X R19, R19, 0x1, R3, P5 ;  /* 0x0000000113137824 */ /* 0x010fe400028e0603 */
[----:B------:R1:W-:Y:S01]  /*4c560*/  STL [R1+0x700], R15 ;  /* 0x0007000f01007387 */ /* 0x0003e20000100800 */
[----:B------:R-:W-:-:S03]  /*4c570*/  IMAD.MOV.U32 R7, RZ, RZ, R15 ;  /* 0x000000ffff077224 */ /* 0x000fc600078e000f */
[----:B------:R-:W-:Y:S04]  /*4c580*/  STL [R1+0x744], R16 ;  /* 0x0007441001007387 */ /* 0x000fe80000100800 */
[----:B------:R3:W-:Y:S04]  /*4c590*/  LDGSTS.E [R5+-0x5f780], desc[UR16][R6.64], P3 ;  /* 0xa088000006057fae */ /* 0x0007e800099a1010 */
[----:B-1----:R-:W4:Y:S04]  /*4c5a0*/  LDL.LU R15, [R1+0x884] ;  /* 0x00088400010f7983 */ /* 0x002f280000300800 */
[----:B------:R1:W-:Y:S04]  /*4c5b0*/  STL [R1+0x740], R19 ;  /* 0x0007401301007387 */ /* 0x0003e80000100800 */
[----:B------:R-:W4:Y:S01]  /*4c5c0*/  LDL.LU R9, [R1+0x8c4] ;  /* 0x0008c40001097983 */ /* 0x000f220000300800 */
[----:B---3--:R-:W-:-:S03]  /*4c5d0*/  IMAD.MOV.U32 R7, RZ, RZ, R19 ;  /* 0x000000ffff077224 */ /* 0x008fc600078e0013 */
[----:B-1----:R-:W3:Y:S01]  /*4c5e0*/  LDL.LU R19, [R1+0x880] ;  /* 0x0008800001137983 */ /* 0x002ee20000300800 */
[----:B------:R-:W-:-:S03]  /*4c5f0*/  MOV R6, R16 ;  /* 0x0000001000067202 */ /* 0x000fc60000000f00 */
[----:B------:R-:W3:Y:S04]  /*4c600*/  LDL.LU R16, [R1+0x8c0] ;  /* 0x0008c00001107983 */ /* 0x000ee80000300800 */
[----:B------:R1:W-:Y:S01]  /*4c610*/  LDGSTS.E [R5+-0x5f380], desc[UR16][R6.64], P3 ;  /* 0xa0c8000006057fae */ /* 0x0003e200099a1010 */
[----:B--2---:R-:W-:-:S05]  /*4c620*/  IADD3 R10, P4, PT, R10, R80, RZ ;  /* 0x000000500a0a7210 */ /* 0x004fca0007f9e0ff */
[----:B------:R2:W-:Y:S01]  /*4c630*/  STL [R1+0x784], R10 ;  /* 0x0007840a01007387 */ /* 0x0005e20000100800 */
[----:B------:R-:W-:Y:S02]  /*4c640*/  IADD3 R11, P5, PT, R11, R80, RZ ;  /* 0x000000500b0b7210 */ /* 0x000fe40007fbe0ff */
[----:B-----5:R-:W-:-:S03]  /*4c650*/  IADD3.X R17, PT, PT, R17, R3, RZ, P4, !PT ;  /* 0x0000000311117210 */ /* 0x020fc600027fe4ff */
[----:B------:R-:W-:Y:S02]  /*4c660*/  IMAD.X R13, R13, 0x1, R3, P5 ;  /* 0x000000010d0d7824 */ /* 0x000fe400028e0603 */
[----:B------:R5:W-:Y:S01]  /*4c670*/  STL [R1+0x780], R17 ;  /* 0x0007801101007387 */ /* 0x000be20000100800 */
[----:B-1----:R-:W-:-:S03]  /*4c680*/  MOV R6, R10 ;  /* 0x0000000a00067202 */ /* 0x002fc60000000f00 */
[----:B------:R1:W-:Y:S04]  /*4c690*/  STL [R1+0x7c4], R11 ;  /* 0x0007c40b01007387 */ /* 0x0003e80000100800 */
[----:B------:R-:W3:Y:S01]  /*4c6a0*/  LDL.LU R20, [R1+0x904] ;  /* 0x0009040001147983 */ /* 0x000ee20000300800 */
[----:B------:R-:W-:-:S03]  /*4c6b0*/  IMAD.MOV.U32 R7, RZ, RZ, R17 ;  /* 0x000000ffff077224 */ /* 0x000fc600078e0011 */
[----:B------:R1:W-:Y:S04]  /*4c6c0*/  STL [R1+0x7c0], R13 ;  /* 0x0007c00d01007387 */ /* 0x0003e80000100800 */
[----:B--2---:R-:W2:Y:S04]  /*4c6d0*/  LDL.LU R10, [R1+0x944] ;  /* 0x00094400010a7983 */ /* 0x004ea80000300800 */
[----:B------:R-:W2:Y:S04]  /*4c6e0*/  LDL.LU R21, [R1+0x900] ;  /* 0x0009000001157983 */ /* 0x000ea80000300800 */
[----:B------:R1:W-:Y:S04]  /*4c6f0*/  LDGSTS.E [R5+-0x5ef80], desc[UR16][R6.64], P3 ;  /* 0xa108000006057fae */ /* 0x0003e800099a1010 */
[----:B-----5:R-:W5:Y:S01]  /*4c700*/  LDL.LU R17, [R1+0x940] ;  /* 0x0009400001117983 */ /* 0x020f620000300800 */
[----:B------:R-:W-:-:S02]  /*4c710*/  IADD3 R12, P4, PT, R12, R80, RZ ;  /* 0x000000500c0c7210 */ /* 0x000fc40007f9e0ff */
[----:B-1----:R-:W-:Y:S01]  /*4c720*/  MOV R6, R11 ;  /* 0x0000000b00067202 */ /* 0x002fe20000000f00 */
[----:B------:R-:W-:Y:S01]  /*4c730*/  IMAD.MOV.U32 R7, RZ, RZ, R13 ;  /* 0x000000ffff077224 */ /* 0x000fe200078e000d */
[----:B------:R-:W-:Y:S01]  /*4c740*/  IADD3 R8, P5, PT, R8, R80, RZ ;  /* 0x0000005008087210 */ /* 0x000fe20007fbe0ff */
[----:B------:R-:W5:Y:S04]  /*4c750*/  LDL.LU R11, [R1+0x984] ;  /* 0x00098400010b7983 */ /* 0x000f680000300800 */
[----:B------:R-:W5:Y:S04]  /*4c760*/  LDL.LU R13, [R1+0x9c4] ;  /* 0x0009c400010d7983 */ /* 0x000f680000300800 */
[----:B------:R1:W-:Y:S01]  /*4c770*/  STL [R1+0x804], R12 ;  /* 0x0008040c01007387 */ /* 0x0003e20000100800 */
[----:B------:R-:W-:-:S03]  /*4c780*/  IADD3.X R18, PT, PT, R18, R3, RZ, P4, !PT ;  /* 0x0000000312127210 */ /* 0x000fc600027fe4ff */
[----:B------:R1:W-:Y:S01]  /*4c790*/  LDGSTS.E [R5+-0x5eb80], desc[UR16][R6.64], P3 ;  /* 0xa148000006057fae */ /* 0x0003e200099a1010 */
[----:B------:R-:W-:-:S03]  /*4c7a0*/  IMAD.X R14, R14, 0x1, R3, P5 ;  /* 0x000000010e0e7824 */ /* 0x000fc600028e0603 */
[----:B------:R1:W-:Y:S04]  /*4c7b0*/  STL [R1+0x800], R18 ;  /* 0x0008001201007387 */ /* 0x0003e80000100800 */
[----:B------:R1:W-:Y:S02]  /*4c7c0*/  STL [R1+0x844], R8 ;  /* 0x0008440801007387 */ /* 0x0003e40000100800 */
[----:B-1----:R-:W-:Y:S02]  /*4c7d0*/  MOV R6, R12 ;  /* 0x0000000c00067202 */ /* 0x002fe40000000f00 */
[----:B------:R-:W5:Y:S01]  /*4c7e0*/  LDL.LU R12, [R1+0x980] ;  /* 0x00098000010c7983 */ /* 0x000f620000300800 */
[----:B------:R-:W-:-:S03]  /*4c7f0*/  IMAD.MOV.U32 R7, RZ, RZ, R18 ;  /* 0x000000ffff077224 */ /* 0x000fc600078e0012 */
[----:B------:R1:W-:Y:S04]  /*4c800*/  STL [R1+0x840], R14 ;  /* 0x0008400e01007387 */ /* 0x0003e80000100800 */
[----:B------:R-:W5:Y:S04]  /*4c810*/  LDL.LU R18, [R1+0x9c0] ;  /* 0x0009c00001127983 */ /* 0x000f680000300800 */
[----:B------:R1:W-:Y:S02]  /*4c820*/  LDGSTS.E [R5+-0x5e780], desc[UR16][R6.64], P3 ;  /* 0xa188000006057fae */ /* 0x0003e400099a1010 */
[----:B-1----:R-:W-:Y:S01]  /*4c830*/  MOV R6, R8 ;  /* 0x0000000800067202 */ /* 0x002fe20000000f00 */
[----:B------:R-:W-:Y:S01]  /*4c840*/  IMAD.MOV.U32 R7, RZ, RZ, R14 ;  /* 0x000000ffff077224 */ /* 0x000fe200078e000e */
[----:B------:R-:W5:Y:S04]  /*4c850*/  LDL.LU R8, [R1+0xa04] ;  /* 0x000a040001087983 */ /* 0x000f680000300800 */
[----:B------:R-:W5:Y:S04]  /*4c860*/  LDL.LU R14, [R1+0xa44] ;  /* 0x000a4400010e7983 */ /* 0x000f680000300800 */
[----:B------:R1:W-:Y:S01]  /*4c870*/  LDGSTS.E [R5+-0x5e380], desc[UR16][R6.64], P3 ;  /* 0xa1c8000006057fae */ /* 0x0003e200099a1010 */
[----:B----4-:R-:W-:-:S05]  /*4c880*/  IADD3 R15, P4, PT, R15, R80, RZ ;  /* 0x000000500f0f7210 */ /* 0x010fca0007f9e0ff */
[----:B------:R4:W-:Y:S01]  /*4c890*/  STL [R1+0x884], R15 ;  /* 0x0008840f01007387 */ /* 0x0009e20000100800 */
[----:B------:R-:W-:Y:S02]  /*4c8a0*/  IADD3 R9, P5, PT, R9, R80, RZ ;  /* 0x0000005009097210 */ /* 0x000fe40007fbe0ff */
[----:B---3--:R-:W-:Y:S02]  /*4c8b0*/  IADD3.X R19, PT, PT, R19, R3, RZ, P4, !PT ;  /* 0x0000000313137210 */ /* 0x008fe400027fe4ff */
[----:B-1----:R-:W-:Y:S01]  /*4c8c0*/  MOV R6, R15 ;  /* 0x0000000f00067202 */ /* 0x002fe20000000f00 */
[----:B------:R-:W-:Y:S02]  /*4c8d0*/  IMAD.X R16, R16, 0x1, R3, P5 ;  /* 0x0000000110107824 */ /* 0x000fe400028e0603 */
[----:B------:R1:W-:Y:S04]  /*4c8e0*/  STL [R1+0x880], R19 ;  /* 0x0008801301007387 */ /* 0x0003e80000100800 */
[----:B------:R3:W-:Y:S04]  /*4c8f0*/  STL [R1+0x8c4], R9 ;  /* 0x0008c40901007387 */ /* 0x0007e80000100800 */
[----:B----4-:R-:W4:Y:S01]  /*4c900*/  LDL.LU R15, [R1+0xa00] ;  /* 0x000a0000010f7983 */ /* 0x010f220000300800 */
[----:B------:R-:W-:-:S03]  /*4c910*/  IMAD.MOV.U32 R7, RZ, RZ, R19 ;  /* 0x000000ffff077224 */ /* 0x000fc600078e0013 */
[----:B------:R3:W-:Y:S04]  /*4c920*/  STL [R1+0x8c0], R16 ;  /* 0x0008c01001007387 */ /* 0x0007e80000100800 */
[----:B-1----:R-:W4:Y:S04]  /*4c930*/  LDL.LU R19, [R1+0xa40] ;  /* 0x000a400001137983 */ /* 0x002f280000300800 */
[----:B------:R1:W-:Y:S02]  /*4c940*/  LDGSTS.E [R5+-0x5df80], desc[UR16][R6.64], P3 ;  /* 0xa208000006057fae */ /* 0x0003e400099a1010 */
[----:B-1----:R-:W-:Y:S01]  /*4c950*/  MOV R6, R9 ;  /* 0x0000000900067202 */ /* 0x002fe20000000f00 */
[----:B------:R-:W-:Y:S01]  /*4c960*/  IMAD.MOV.U32 R7, RZ, RZ, R16 ;  /* 0x000000ffff077224 */ /* 0x000fe200078e0010 */
[----:B---3--:R-:W3:Y:S04]  /*4c970*/  LDL.LU R9, [R1+0x68c] ;  /* 0x00068c0001097983 */ /* 0x008ee80000300800 */
[----:B------:R1:W-:Y:S04]  /*4c980*/  LDGSTS.E [R5+-0x5db80], desc[UR16][R6.64], P3 ;  /* 0xa248000006057fae */ /* 0x0003e800099a1010 */
[----:B------:R-:W3:Y:S01]  /*4c990*/  LDL.LU R16, [R1+0x6cc] ;  /* 0x0006cc0001107983 */ /* 0x000ee20000300800 */
[----:B------:R-:W-:-:S04]  /*4c9a0*/  IADD3 R20, P4, PT, R20, R80, RZ ;  /* 0x0000005014147210 */ /* 0x000fc80007f9e0ff */
[----:B-1----:R-:W-:Y:S02]  /*4c9b0*/  MOV R6, R20 ;  /* 0x0000001400067202 */ /* 0x002fe40000000f00 */
[-C--:B--2---:R-:W-:Y:S02]  /*4c9c0*/  IADD3 R10, P5, PT, R10, R80.reuse, RZ ;  /* 0x000000500a0a7210 */ /* 0x084fe40007fbe0ff */
[----:B------:R-:W-:Y:S01]  /*4c9d0*/  IADD3.X R21, PT, PT, R21, R3, RZ, P4, !PT ;  /* 0x0000000315157210 */ /* 0x000fe200027fe4ff */
[----:B------:R-:W-:Y:S04]  /*4c9e0*/  STL [R1+0x904], R20 ;  /* 0x0009041401007387 */ /* 0x000fe80000100800 */
[----:B------:R-:W-:Y:S02]  /*4c9f0*/  IMAD.MOV.U32 R7, RZ, RZ, R21 ;  /* 0x000000ffff077224 */ /* 0x000fe400078e0015 */
[----:B-----5:R-:W-:Y:S01]  /*4ca00*/  IMAD.X R17, R17, 0x1, R3, P5 ;  /* 0x0000000111117824 */ /* 0x020fe200028e0603 */
[----:B------:R-:W-:Y:S04]  /*4ca10*/  STL [R1+0x900], R21 ;  /* 0x0009001501007387 */ /* 0x000fe80000100800 */
[----:B------:R1:W-:Y:S04]  /*4ca20*/  STL [R1+0x944], R10 ;  /* 0x0009440a01007387 */ /* 0x0003e80000100800 */
[----:B------:R2:W-:Y:S01]  /*4ca30*/  LDGSTS.E [R5+-0x5d780], desc[UR16][R6.64], P3 ;  /* 0xa288000006057fae */ /* 0x0005e200099a1010 */
[----:B------:R-:W-:-:S03]  /*4ca40*/  IADD3 R11, P4, PT, R11, R80, RZ ;  /* 0x000000500b0b7210 */ /* 0x000fc60007f9e0ff */
[----:B------:R5:W-:Y:S01]  /*4ca50*/  STL [R1+0x940], R17 ;  /* 0x0009401101007387 */ /* 0x000be20000100800 */
[----:B------:R-:W-:Y:S02]  /*4ca60*/  IADD3 R13, P5, PT, R13, R80, RZ ;  /* 0x000000500d0d7210 */ /* 0x000fe40007fbe0ff */
[----:B--2---:R-:W-:Y:S01]  /*4ca70*/  MOV R6, R10 ;  /* 0x0000000a00067202 */ /* 0x004fe20000000f00 */
[----:B------:R-:W-:Y:S01]  /*4ca80*/  IMAD.MOV.U32 R7, RZ, RZ, R17 ;  /* 0x000000ffff077224 */ /* 0x000fe200078e0011 */
[----:B-1----:R-:W2:Y:S04]  /*4ca90*/  LDL.LU R10, [R1+0x688] ;  /* 0x00068800010a7983 */ /* 0x002ea80000300800 */
[----:B-----5:R-:W5:Y:S04]  /*4caa0*/  LDL.LU R17, [R1+0x6c8] ;  /* 0x0006c80001117983 */ /* 0x020f680000300800 */
[----:B------:R1:W-:Y:S01]  /*4cab0*/  LDGSTS.E [R5+-0x5d380], desc[UR16][R6.64], P3 ;  /* 0xa2c8000006057fae */ /* 0x0003e200099a1010 */
[----:B------:R-:W-:-:S03]  /*4cac0*/  IADD3.X R12, PT, PT, R12, R3, RZ, P4, !PT ;  /* 0x000000030c0c7210 */ /* 0x000fc600027fe4ff */
[----:B------:R1:W-:Y:S02]  /*4cad0*/  STL [R1+0x984], R11 ;  /* 0x0009840b01007387 */ /* 0x0003e40000100800 */
[----:B-1----:R-:W-:Y:S01]  /*4cae0*/  MOV R6, R11 ;  /* 0x0000000b00067202 */ /* 0x002fe20000000f00 */
[----:B------:R-:W-:Y:S01]  /*4caf0*/  IMAD.MOV.U32 R7, RZ, RZ, R12 ;  /* 0x000000ffff077224 */ /* 0x000fe200078e000c */
[----:B------:R1:W-:Y:S01]  /*4cb00*/  STL [R1+0x980], R12 ;  /* 0x0009800c01007387 */ /* 0x0003e20000100800 */
[----:B------:R-:W-:-:S03]  /*4cb10*/  IMAD.X R18, R18, 0x1, R3, P5 ;  /* 0x0000000112127824 */ /* 0x000fc600028e0603 */
[----:B------:R1:W-:Y:S04]  /*4cb20*/  STL [R1+0x9c4], R13 ;  /* 0x0009c40d01007387 */ /* 0x0003e80000100800 */
[----:B------:R-:W5:Y:S04]  /*4cb30*/  LDL.LU R11, [R1+0x70c] ;  /* 0x00070c00010b7983 */ /* 0x000f680000300800 */
[----:B------:R1:W-:Y:S04]  /*4cb40*/  STL [R1+0x9c0], R18 ;  /* 0x0009c01201007387 */ /* 0x0003e80000100800 */
[----:B------:R1:W-:Y:S04]  /*4cb50*/  LDGSTS.E [R5+-0x5cf80], desc[UR16][R6.64], P3 ;  /* 0xa308000006057fae */ /* 0x0003e800099a1010 */
[----:B-1----:R-:W5:Y:S01]  /*4cb60*/  LDL.LU R12, [R1+0x74c] ;  /* 0x00074c00010c7983 */ /* 0x002f620000300800 */
[----:B------:R-:W-:-:S03]  /*4cb70*/  MOV R6, R13 ;  /* 0x0000000d00067202 */ /* 0x000fc60000000f00 */
[----:B------:R-:W5:Y:S01]  /*4cb80*/  LDL.LU R13, [R1+0x708] ;  /* 0x00070800010d7983 */ /* 0x000f620000300800 */
[----:B------:R-:W-:-:S03]  /*4cb90*/  IMAD.MOV.U32 R7, RZ, RZ, R18 ;  /* 0x000000ffff077224 */ /* 0x000fc600078e0012 */
[----:B------:R-:W5:Y:S01]  /*4cba0*/  LDL.LU R18, [R1+0x748] ;  /* 0x0007480001127983 */ /* 0x000f620000300800 */
[-C--:B------:R-:W-:Y:S02]  /*4cbb0*/  IADD3 R8, P4, PT, R8, R80.reuse, RZ ;  /* 0x0000005008087210 */ /* 0x080fe40007f9e0ff */
[----:B------:R-:W-:Y:S01]  /*4cbc0*/  IADD3 R14, P5, PT, R14, R80, RZ ;  /* 0x000000500e0e7210 */ /* 0x000fe20007fbe0ff */
[----:B------:R1:W-:Y:S04]  /*4cbd0*/  LDGSTS.E [R5+-0x5cb80], desc[UR16][R6.64], P3 ;  /* 0xa348000006057fae */ /* 0x0003e800099a1010 */
[----:B------:R-:W-:Y:S01]  /*4cbe0*/  STL [R1+0xa04], R8 ;  /* 0x000a040801007387 */ /* 0x000fe20000100800 */
[----:B-1----:R-:W-:Y:S02]  /*4cbf0*/  MOV R6, R8 ;  /* 0x0000000800067202 */ /* 0x002fe40000000f00 */
[----:B----4-:R-:W-:-:S05]  /*4cc00*/  IADD3.X R15, PT, PT, R15, R3, RZ, P4, !PT ;  /* 0x000000030f0f7210 */ /* 0x010fca00027fe4ff */
[----:B------:R-:W-:Y:S01]  /*4cc10*/  IMAD.MOV.U32 R7, RZ, RZ, R15 ;  /* 0x000000ffff077224 */ /* 0x000fe200078e000f */
[----:B------:R1:W-:Y:S01]  /*4cc20*/  STL [R1+0xa00], R15 ;  /* 0x000a000f01007387 */ /* 0x0003e20000100800 */
[----:B------:R-:W-:-:S03]  /*4cc30*/  IMAD.X R19, R19, 0x1, R3, P5 ;  /* 0x0000000113137824 */ /* 0x000fc600028e0603 */
[----:B------:R-:W-:Y:S04]  /*4cc40*/  STL [R1+0xa44], R14 ;  /* 0x000a440e01007387 */ /* 0x000fe80000100800 */
[----:B------:R4:W-:Y:S04]  /*4cc50*/  LDGSTS.E [R5+-0x5c780], desc[UR16][R6.64], P3 ;  /* 0xa388000006057fae */ /* 0x0009e800099a1010 */
[----:B-1----:R-:W5:Y:S04]  /*4cc60*/  LDL.LU R15, [R1+0x78c] ;  /* 0x00078c00010f7983 */ /* 0x002f680000300800 */
[----:B------:R1:W-:Y:S04]  /*4cc70*/  STL [R1+0xa40], R19 ;  /* 0x000a401301007387 */ /* 0x0003e80000100800 */
[----:B------:R-:W5:Y:S01]  /*4cc80*/  LDL.LU R8, [R1+0x7cc] ;  /* 0x0007cc0001087983 */ /* 0x000f620000300800 */
[----:B----4-:R-:W-:Y:S01]  /*4cc90*/  IMAD.MOV.U32 R7, RZ, RZ, R19 ;  /* 0x000000ffff077224 */ /* 0x010fe200078e0013 */
[----:B------:R-:W-:-:S02]  /*4cca0*/  MOV R6, R14 ;  /* 0x0000000e00067202 */ /* 0x000fc40000000f00 */
[----:B-1----:R-:W4:Y:S04]  /*4ccb0*/  LDL.LU R19, [R1+0x788] ;  /* 0x0007880001137983 */ /* 0x002f280000300800 */
[----:B------:R-:W4:Y:S01]  /*4ccc0*/  LDL.LU R14, [R1+0x7c8] ;  /* 0x0007c800010e7983 */ /* 0x000f220000300800 */
[-C--:B---3--:R-:W-:Y:S02]  /*4ccd0*/  IADD3 R9, P4, PT, R9, R80.reuse, RZ ;  /* 0x0000005009097210 */ /* 0x088fe40007f9e0ff */
[----:B------:R-:W-:Y:S01]  /*4cce0*/  IADD3 R16, P5, PT, R16, R80, RZ ;  /* 0x0000005010107210 */ /* 0x000fe20007fbe0ff */
[----:B------:R1:W-:Y:S04]  /*4ccf0*/  LDGSTS.E [R5+-0x5c380], desc[UR16][R6.64], P3 ;  /* 0xa3c8000006057fae */ /* 0x0003e800099a1010 */
[----:B------:R3:W-:Y:S01]  /*4cd00*/  STL [R1+0x68c], R9 ;  /* 0x00068c0901007387 */ /* 0x0007e20000100800 */
[----:B-1----:R-:W-:-:S03]  /*4cd10*/  LOP3.LUT R5, R92, 0x20, RZ, 0x3c, !PT ;  /* 0x000000205c057812 */ /* 0x002fc600078e3cff */
[----:B------:R-:W-:Y:S01]  /*4cd20*/  STL [R1+0x6cc], R16 ;  /* 0x0006cc1001007387 */ /* 0x000fe20000100800 */
[----:B------:R-:W-:Y:S02]  /*4cd30*/  MOV R6, R9 ;  /* 0x0000000900067202 */ /* 0x000fe40000000f00 */
[----:B------:R-:W-:Y:S02]  /*4cd40*/  IADD3 R5, PT, PT, R5, 0x100000, R4 ;  /* 0x0010000005057810 */ /* 0x000fe40007ffe004 */
[----:B--2---:R-:W-:Y:S01]  /*4cd50*/  IADD3.X R10, PT, PT, R10, R3, RZ, P4, !PT ;  /* 0x000000030a0a7210 */ /* 0x004fe200027fe4ff */
[----:B-----5:R-:W-:-:S04]  /*4cd60*/  IMAD.X R17, R17, 0x1, R3, P5 ;  /* 0x0000000111117824 */ /* 0x020fc800028e0603 */
[----:B------:R-:W-:Y:S01]  /*4cd70*/  IMAD.MOV.U32 R7, RZ, RZ, R10 ;  /* 0x000000ffff077224 */ /* 0x000fe200078e000a */
[----:B------:R1:W-:Y:S04]  /*4cd80*/  STL [R1+0x688], R10 ;  /* 0x0006880a01007387 */ /* 0x0003e80000100800 */
[----:B---3--:R-:W2:Y:S04]  /*4cd90*/  LDL.LU R9, [R1+0x80c] ;  /* 0x00080c0001097983 */ /* 0x008ea80000300800 */
[----:B------:R3:W-:Y:S04]  /*4cda0*/  LDGSTS.E [R5+-0x5ff00], desc[UR16][R6.64], P3 ;  /* 0xa010000006057fae */ /* 0x0007e800099a1010 */
[----:B-1----:R-:W5:Y:S04]  /*4cdb0*/  LDL.LU R10, [R1+0x84c] ;  /* 0x00084c00010a7983 */ /* 0x002f680000300800 */
[----:B------:R1:W-:Y:S01]  /*4cdc0*/  STL [R1+0x6c8], R17 ;  /* 0x0006c81101007387 */ /* 0x0003e20000100800 */
[----:B---3--:R-:W-:-:S02]  /*4cdd0*/  MOV R6, R16 ;  /* 0x0000001000067202 */ /* 0x008fc40000000f00 */
[-C--:B------:R-:W-:Y:S01]  /*4cde0*/  IADD3 R11, P4, PT, R11, R80.reuse, RZ ;  /* 0x000000500b0b7210 */ /* 0x080fe20007f9e0ff */
[----:B------:R-:W-:Y:S01]  /*4cdf0*/  IMAD.MOV.U32 R7, RZ, RZ, R17 ;  /* 0x000000ffff077224 */ /* 0x000fe200078e0011 */
[----:B------:R-:W3:Y:S04]  /*4ce00*/  LDL.LU R16, [R1+0x808] ;  /* 0x0008080001107983 */ /* 0x000ee80000300800 */
[----:B-1----:R-:W3:Y:S04]  /*4ce10*/  LDL.LU R17, [R1+0x848] ;  /* 0x0008480001117983 */ /* 0x002ee80000300800 */
[----:B------:R1:W-:Y:S01]  /*4ce20*/  LDGSTS.E [R5+-0x5fb00], desc[UR16][R6.64], P3 ;  /* 0xa050000006057fae */ /* 0x0003e200099a1010 */
[----:B------:R-:W-:-:S03]  /*4ce30*/  IADD3 R12, P5, PT, R12, R80, RZ ;  /* 0x000000500c0c7210 */ /* 0x000fc60007fbe0ff */
[----:B------:R-:W-:Y:S01]  /*4ce40*/  STL [R1+0x70c], R11 ;  /* 0x00070c0b01007387 */ /* 0x000fe20000100800 */
[----:B------:R-:W-:Y:S02]  /*4ce50*/  IADD3.X R13, PT, PT, R13, R3, RZ, P4, !PT ;  /* 0x000000030d0d7210 */ /* 0x000fe400027fe4ff */
[----:B-1----:R-:W-:Y:S01]  /*4ce60*/  MOV R6, R11 ;  /* 0x0000000b00067202 */ /* 0x002fe20000000f00 */
[----:B------:R-:W-:Y:S02]  /*4ce70*/  IMAD.X R18, R18, 0x1, R3, P5 ;  /* 0x0000000112127824 */ /* 0x000fe400028e0603 */
[----:B------:R1:W-:Y:S01]  /*4ce80*/  STL [R1+0x708], R13 ;  /* 0x0007080d01007387 */ /* 0x0003e20000100800 */
[----:B------:R-:W-:-:S03]  /*4ce90*/  IMAD.MOV.U32 R7, RZ, RZ, R13 ;  /* 0x000000ffff077224 */ /* 0x000fc600078e000d */
[----:B------:R-:W-:Y:S04]  /*4cea0*/  STL [R1+0x74c], R12 ;  /* 0x00074c0c01007387 */ /* 0x000fe80000100800 */
[----:B------:R1:W-:Y:S04]  /*4ceb0*/  LDGSTS.E [R5+-0x5f700], desc[UR16][R6.64], P3 ;  /* 0xa090000006057fae */ /* 0x0003e800099a1010 */
[----:B-1----:R-:W3:Y:S04]  /*4cec0*/  LDL.LU R13, [R1+0x88c] ;  /* 0x00088c00010d7983 */ /* 0x002ee80000300800 */
[----:B------:R1:W-:Y:S04]  /*4ced0*/  STL [R1+0x748], R18 ;  /* 0x0007481201007387 */ /* 0x0003e80000100800 */
[----:B------:R-:W3:Y:S01]  /*4cee0*/  LDL.LU R11, [R1+0x8cc] ;  /* 0x0008cc00010b7983 */ /* 0x000ee20000300800 */
[----:B------:R-:W-:-:S03]  /*4cef0*/  IMAD.MOV.U32 R7, RZ, RZ, R18 ;  /* 0x000000ffff077224 */ /* 0x000fc600078e0012 */
[----:B-1----:R-:W3:Y:S01]  /*4cf00*/  LDL.LU R18, [R1+0x888] ;  /* 0x0008880001127983 */ /* 0x002ee20000300800 */
[----:B------:R-:W-:-:S03]  /*4cf10*/  MOV R6, R12 ;  /* 0x0000000c00067202 */ /* 0x000fc60000000f00 */
[----:B------:R-:W3:Y:S04]  /*4cf20*/  LDL.LU R12, [R1+0x8c8] ;  /* 0x0008c800010c7983 */ /* 0x000ee80000300800 */
[----:B------:R1:W-:Y:S01]  /*4cf30*/  LDGSTS.E [R5+-0x5f300], desc[UR16][R6.64], P3 ;  /* 0xa0d0000006057fae */ /* 0x0003e200099a1010 */
[-C--:B------:R-:W-:Y:S02]  /*4cf40*/  IADD3 R15, P4, PT, R15, R80.reuse, RZ ;  /* 0x000000500f0f7210 */ /* 0x080fe40007f9e0ff */
[----:B------:R-:W-:-:S03]  /*4cf50*/  IADD3 R8, P5, PT, R8, R80, RZ ;  /* 0x0000005008087210 */ /* 0x000fc60007fbe0ff */
[----:B------:R1:W-:Y:S01]  /*4cf60*/  STL [R1+0x78c], R15 ;  /* 0x00078c0f01007387 */ /* 0x0003e20000100800 */
[----:B----4-:R-:W-:Y:S01]  /*4cf70*/  IADD3.X R19, PT, PT, R19, R3, RZ, P4, !PT ;  /* 0x0000000313137210 */ /* 0x010fe200027fe4ff */
[----:B------:R-:W-:-:S04]  /*4cf80*/  IMAD.X R14, R14, 0x1, R3, P5 ;  /* 0x000000010e0e7824 */ /* 0x000fc800028e0603 */
[----:B------:R4:W-:Y:S01]  /*4cf90*/  STL [R1+0x788], R19 ;  /* 0x0007881301007387 */ /* 0x0009e20000100800 */
[----:B-1----:R-:W-:-:S03]  /*4cfa0*/  MOV R6, R15 ;  /* 0x0000000f00067202 */ /* 0x002fc60000000f00 */
[----:B------:R1:W-:Y:S04]  /*4cfb0*/  STL [R1+0x7cc], R8 ;  /* 0x0007cc0801007387 */ /* 0x0003e80000100800 */
[----:B------:R-:W3:Y:S04]  /*4cfc0*/  LDL.LU R20, [R1+0x90c] ;  /* 0x00090c0001147983 */ /* 0x000ee80000300800 */
[----:B------:R1:W-:Y:S04]  /*4cfd0*/  STL [R1+0x7c8], R14 ;  /* 0x0007c80e01007387 */ /* 0x0003e80000100800 */
[----:B------:R-:W3:Y:S04]  /*4cfe0*/  LDL.LU R15, [R1+0x94c] ;  /* 0x00094c00010f7983 */ /* 0x000ee80000300800 */
[----:B------:R-:W3:Y:S01]  /*4cff0*/  LDL.LU R21, [R1+0x908] ;  /* 0x0009080001157983 */ /* 0x000ee20000300800 */
[----:B------:R-:W-:-:S03]  /*4d000*/  IMAD.MOV.U32 R7, RZ, RZ, R19 ;  /* 0x000000ffff077224 */ /* 0x000fc600078e0013 */
[----:B----4-:R-:W4:Y:S04]  /*4d010*/  LDL.LU R19, [R1+0x948] ;  /* 0x0009480001137983 */ /* 0x010f280000300800 */
[----:B------:R1:W-:Y:S02]  /*4d020*/  LDGSTS.E [R5+-0x5ef00], desc[UR16][R6.64], P3 ;  /* 0xa110000006057fae */ /* 0x0003e400099a1010 */
[----:B-1----:R-:W-:Y:S01]  /*4d030*/  MOV R6, R8 ;  /* 0x0000000800067202 */ /* 0x002fe20000000f00 */
[----:B------:R-:W-:Y:S01]  /*4d040*/  IMAD.MOV.U32 R7, RZ, RZ, R14 ;  /* 0x000000ffff077224 */ /* 0x000fe200078e000e */
[----:B------:R-:W4:Y:S04]  /*4d050*/  LDL.LU R8, [R1+0x98c] ;  /* 0x00098c0001087983 */ /* 0x000f280000300800 */
[----:B------:R-:W4:Y:S04]  /*4d060*/  LDL.LU R14, [R1+0x9cc] ;  /* 0x0009cc00010e7983 */ /* 0x000f280000300800 */
[----:B------:R1:W-:Y:S01]  /*4d070*/  LDGSTS.E [R5+-0x5eb00], desc[UR16][R6.64], P3 ;  /* 0xa150000006057fae */ /* 0x0003e200099a1010 */
[----:B--2---:R-:W-:-:S05]  /*4d080*/  IADD3 R9, P4, PT, R9, R80, RZ ;  /* 0x0000005009097210 */ /* 0x004fca0007f9e0ff */
[----:B------:R2:W-:Y:S01]  /*4d090*/  STL [R1+0x80c], R9 ;  /* 0x00080c0901007387 */ /* 0x0005e20000100800 */
[----:B-----5:R-:W-:Y:S02]  /*4d0a0*/  IADD3 R10, P5, PT, R10, R80, RZ ;  /* 0x000000500a0a7210 */ /* 0x020fe40007fbe0ff */
[----:B-1----:R-:W-:Y:S02]  /*4d0b0*/  MOV R6, R9 ;  /* 0x0000000900067202 */ /* 0x002fe40000000f00 */
[----:B---3--:R-:W-:Y:S01]  /*4d0c0*/  IADD3.X R16, PT, PT, R16, R3, RZ, P4, !PT ;  /* 0x0000000310107210 */ /* 0x008fe200027fe4ff */
[----:B------:R-:W-:-:S04]  /*4d0d0*/  IMAD.X R17, R17, 0x1, R3, P5 ;  /* 0x0000000111117824 */ /* 0x000fc800028e0603 */
[----:B------:R1:W-:Y:S01]  /*4d0e0*/  STL [R1+0x808], R16 ;  /* 0x0008081001007387 */ /* 0x0003e20000100800 */
[----:B------:R-:W-:-:S03]  /*4d0f0*/  IMAD.MOV.U32 R7, RZ, RZ, R16 ;  /* 0x000000ffff077224 */ /* 0x000fc600078e0010 */
[----:B------:R3:W-:Y:S04]  /*4d100*/  STL [R1+0x84c], R10 ;  /* 0x00084c0a01007387 */ /* 0x0007e80000100800 */
[----:B--2---:R-:W2:Y:S04]  /*4d110*/  LDL.LU R9, [R1+0x988] ;  /* 0x0009880001097983 */ /* 0x004ea80000300800 */
[----:B------:R5:W-:Y:S04]  /*4d120*/  STL [R1+0x848], R17 ;  /* 0x0008481101007387 */ /* 0x000be80000100800 */
[----:B-1----:R-:W2:Y:S04]  /*4d130*/  LDL.LU R16, [R1+0x9c8] ;  /* 0x0009c80001107983 */ /* 0x002ea80000300800 */
[----:B------:R1:W-:Y:S01]  /*4d140*/  LDGSTS.E [R5+-0x5e700], desc[UR16][R6.64], P3 ;  /* 0xa190000006057fae */ /* 0x0003e200099a1010 */
[----:B------:R-:W-:Y:S01]  /*4d150*/  IADD3 R13, P4, PT, R13, R80, RZ ;  /* 0x000000500d0d7210 */ /* 0x000fe20007f9e0ff */
[----:B-1----:R-:W-:Y:S01]  /*4d160*/  IMAD.MOV.U32 R7, RZ, RZ, R17 ;  /* 0x000000ffff077224 */ /* 0x002fe200078e0011 */
[----:B------:R-:W-:-:S02]  /*4d170*/  MOV R6, R10 ;  /* 0x0000000a00067202 */ /* 0x000fc40000000f00 */
[----:B---3--:R-:W3:Y:S01]  /*4d180*/  LDL.LU R10, [R1+0xa0c] ;  /* 0x000a0c00010a7983 */ /* 0x008ee20000300800 */
[----:B------:R-:W-:-:S03]  /*4d190*/  IADD3 R11, P5, PT, R11, R80, RZ ;  /* 0x000000500b0b7210 */ /* 0x000fc60007fbe0ff */
[----:B-----5:R-:W5:Y:S01]  /*4d1a0*/  LDL.LU R17, [R1+0xa4c] ;  /* 0x000a4c0001117983 */ /* 0x020f620000300800 */
[----:B------:R-:W-:-:S03]  /*4d1b0*/  IADD3.X R18, PT, PT, R18, R3, RZ, P4, !PT ;  /* 0x0000000312127210 */ /* 0x000fc600027fe4ff */
[----:B------:R1:W-:Y:S01]  /*4d1c0*/  STL [R1+0x88c], R13 ;  /* 0x00088c0d01007387 */ /* 0x0003e20000100800 */
[----:B------:R-:W-:-:S03]  /*4d1d0*/  IMAD.X R12, R12, 0x1, R3, P5 ;  /* 0x000000010c0c7824 */ /* 0x000fc600028e0603 */
[----:B------:R1:W-:Y:S04]  /*4d1e0*/  LDGSTS.E [R5+-0x5e300], desc[UR16][R6.64], P3 ;  /* 0xa1d0000006057fae */ /* 0x0003e800099a1010 */
[----:B------:R1:W-:Y:S04]  /*4d1f0*/  STL [R1+0x888], R18 ;  /* 0x0008881201007387 */ /* 0x0003e80000100800 */
[----:B------:R1:W-:Y:S02]  /*4d200*/  STL [R1+0x8cc], R11 ;  /* 0x0008cc0b01007387 */ /* 0x0003e40000100800 */
[----:B-1----:R-:W-:-:S02]  /*4d210*/  MOV R6, R13 ;  /* 0x0000000d00067202 */ /* 0x002fc40000000f00 */
        /* <DEDUP_REMOVED lines=8> */
[----:B------:R1:W-:Y:S04]  /*4d2a0*/  LDGSTS.E [R5+-0x5db00], desc[UR16][R6.64], P3 ;  /* 0xa250000006057fae */ /* 0x0003e800099a1010 */
[----:B------:R-:W5:Y:S01]  /*4d2b0*/  LDL.LU R12, [R1+0x6d4] ;  /* 0x0006d400010c7983 */ /* 0x000f620000300800 */
[----:B------:R-:W-:-:S04]  /*4d2c0*/  IADD3 R20, P4, PT, R20, R80, RZ ;  /* 0x0000005014147210 */ /* 0x000fc80007f9e0ff */
[----:B-1----:R-:W-:Y:S02]  /*4d2d0*/  MOV R6, R20 ;  /* 0x0000001400067202 */ /* 0x002fe40000000f00 */
[----:B------:R-:W-:Y:S02]  /*4d2e0*/  IADD3 R15, P5, PT, R15, R80, RZ ;  /* 0x000000500f0f7210 */ /* 0x000fe40007fbe0ff */
[----:B------:R-:W-:Y:S01]  /*4d2f0*/  IADD3.X R21, PT, PT, R21, R3, RZ, P4, !PT ;  /* 0x0000000315157210 */ /* 0x000fe200027fe4ff */
[----:B------:R-:W-:Y:S02]  /*4d300*/  STL [R1+0x90c], R20 ;  /* 0x00090c1401007387 */ /* 0x000fe40000100800 */
[----:B----4-:R-:W-:Y:S02]  /*4d310*/  IMAD.X R19, R19, 0x1, R3, P5 ;  /* 0x0000000113137824 */ /* 0x010fe400028e0603 */
[----:B------:R-:W-:Y:S01]  /*4d320*/  IMAD.MOV.U32 R7, RZ, RZ, R21 ;  /* 0x000000ffff077224 */ /* 0x000fe200078e0015 */
[----:B------:R-:W-:Y:S04]  /*4d330*/  STL [R1+0x908], R21 ;  /* 0x0009081501007387 */ /* 0x000fe80000100800 */
[----:B------:R1:W-:Y:S04]  /*4d340*/  STL [R1+0x94c], R15 ;  /* 0x00094c0f01007387 */ /* 0x0003e80000100800 */
[----:B------:R4:W-:Y:S04]  /*4d350*/  LDGSTS.E [R5+-0x5d700], desc[UR16][R6.64], P3 ;  /* 0xa290000006057fae */ /* 0x0009e800099a1010 */
[----:B------:R1:W-:Y:S01]  /*4d360*/  STL [R1+0x948], R19 ;  /* 0x0009481301007387 */ /* 0x0003e20000100800 */
[----:B----4-:R-:W-:-:S03]  /*4d370*/  MOV R6, R15 ;  /* 0x0000000f00067202 */ /* 0x010fc60000000f00 */
[----:B-1----:R-:W4:Y:S01]  /*4d380*/  LDL.LU R15, [R1+0x690] ;  /* 0x00069000010f7983 */ /* 0x002f220000300800 */
[----:B------:R-:W-:-:S03]  /*4d390*/  IMAD.MOV.U32 R7, RZ, RZ, R19 ;  /* 0x000000ffff077224 */ /* 0x000fc600078e0013 */
[----:B------:R-:W4:Y:S01]  /*4d3a0*/  LDL.LU R19, [R1+0x6d0] ;  /* 0x0006d00001137983 */ /* 0x000f220000300800 */
[-C--:B------:R-:W-:Y:S02]  /*4d3b0*/  IADD3 R8, P4, PT, R8, R80.reuse, RZ ;  /* 0x0000005008087210 */ /* 0x080fe40007f9e0ff */
[----:B------:R-:W-:Y:S01]  /*4d3c0*/  IADD3 R14, P5, PT, R14, R80, RZ ;  /* 0x000000500e0e7210 */ /* 0x000fe20007fbe0ff */
[----:B------:R1:W-:Y:S04]  /*4d3d0*/  LDGSTS.E [R5+-0x5d300], desc[UR16][R6.64], P3 ;  /* 0xa2d0000006057fae */ /* 0x0003e800099a1010 */
[----:B------:R2:W-:Y:S01]  /*4d3e0*/  STL [R1+0x98c], R8 ;  /* 0x00098c0801007387 */ /* 0x0005e20000100800 */
[----:B-1----:R-:W-:Y:S02]  /*4d3f0*/  MOV R6, R8 ;  /* 0x0000000800067202 */ /* 0x002fe40000000f00 */
[----:B--2---:R-:W-:-:S05]  /*4d400*/  IADD3.X R9, PT, PT, R9, R3, RZ, P4, !PT ;  /* 0x0000000309097210 */ /* 0x004fca00027fe4ff */
[----:B------:R-:W-:Y:S01]  /*4d410*/  IMAD.MOV.U32 R7, RZ, RZ, R9 ;  /* 0x000000ffff077224 */ /* 0x000fe200078e0009 */
[----:B------:R1:W-:Y:S01]  /*4d420*/  STL [R1+0x988], R9 ;  /* 0x0009880901007387 */ /* 0x0003e20000100800 */
[----:B------:R-:W-:-:S03]  /*4d430*/  IMAD.X R16, R16, 0x1, R3, P5 ;  /* 0x0000000110107824 */ /* 0x000fc600028e0603 */
[----:B------:R2:W-:Y:S04]  /*4d440*/  STL [R1+0x9cc], R14 ;  /* 0x0009cc0e01007387 */ /* 0x0005e80000100800 */
[----:B------:R-:W4:Y:S04]  /*4d450*/  LDL.LU R8, [R1+0x714] ;  /* 0x0007140001087983 */ /* 0x000f280000300800 */
[----:B------:R2:W-:Y:S04]  /*4d460*/  STL [R1+0x9c8], R16 ;  /* 0x0009c81001007387 */ /* 0x0005e80000100800 */
[----:B------:R2:W-:Y:S04]  /*4d470*/  LDGSTS.E [R5+-0x5cf00], desc[UR16][R6.64], P3 ;  /* 0xa310000006057fae */ /* 0x0005e800099a1010 */
[----:B-1----:R-:W4:Y:S01]  /*4d480*/  LDL.LU R9, [R1+0x754] ;  /* 0x0007540001097983 */ /* 0x002f220000300800 */
[----:B---3--:R-:W-:-:S02]  /*4d490*/  IADD3 R10, P4, PT, R10, R80, RZ ;  /* 0x000000500a0a7210 */ /* 0x008fc40007f9e0ff */
[----:B--2---:R-:W-:Y:S01]  /*4d4a0*/  MOV R6, R14 ;  /* 0x0000000e00067202 */ /* 0x004fe20000000f00 */
[----:B------:R-:W-:Y:S01]  /*4d4b0*/  IMAD.MOV.U32 R7, RZ, RZ, R16 ;  /* 0x000000ffff077224 */ /* 0x000fe200078e0010 */
[----:B------:R-:W2:Y:S01]  /*4d4c0*/  LDL.LU R14, [R1+0x710] ;  /* 0x00071000010e7983 */ /* 0x000ea20000300800 */
[----:B-----5:R-:W-:-:S03]  /*4d4d0*/  IADD3 R17, P5, PT, R17, R80, RZ ;  /* 0x0000005011117210 */ /* 0x020fc60007fbe0ff */
[----:B------:R-:W3:Y:S04]  /*4d4e0*/  LDL.LU R16, [R1+0x750] ;  /* 0x0007500001107983 */ /* 0x000ee80000300800 */
[----:B------:R1:W-:Y:S04]  /*4d4f0*/  LDGSTS.E [R5+-0x5cb00], desc[UR16][R6.64], P3 ;  /* 0xa350000006057fae */ /* 0x0003e800099a1010 */
[----:B------:R-:W-:Y:S01]  /*4d500*/  STL [R1+0xa0c], R10 ;  /* 0x000a0c0a01007387 */ /* 0x000fe20000100800 */
[----:B------:R-:W-:Y:S02]  /*4d510*/  IADD3.X R13, PT, PT, R13, R3, RZ, P4, !PT ;  /* 0x000000030d0d7210 */ /* 0x000fe400027fe4ff */
[----:B-1----:R-:W-:-:S03]  /*4d520*/  MOV R6, R10 ;  /* 0x0000000a00067202 */ /* 0x002fc60000000f00 */
[----:B------:R-:W-:Y:S01]  /*4d530*/  IMAD.MOV.U32 R7, RZ, RZ, R13 ;  /* 0x000000ffff077224 */ /* 0x000fe200078e000d */
[----:B------:R1:W-:Y:S01]  /*4d540*/  STL [R1+0xa08], R13 ;  /* 0x000a080d01007387 */ /* 0x0003e20000100800 */
[----:B------:R-:W-:-:S03]  /*4d550*/  IMAD.X R18, R18, 0x1, R3, P5 ;  /* 0x0000000112127824 */ /* 0x000fc600028e0603 */
[----:B------:R-:W-:Y:S04]  /*4d560*/  STL [R1+0xa4c], R17 ;  /* 0x000a4c1101007387 */ /* 0x000fe80000100800 */
[----:B------:R5:W-:Y:S04]  /*4d570*/  LDGSTS.E [R5+-0x5c700], desc[UR16][R6.64], P3 ;  /* 0xa390000006057fae */ /* 0x000be800099a1010 */
[----:B-1----:R-:W3:Y:S04]  /*4d580*/  LDL.LU R13, [R1+0x794] ;  /* 0x00079400010d7983 */ /* 0x002ee80000300800 */
[----:B------:R1:W-:Y:S04]  /*4d590*/  STL [R1+0xa48], R18 ;  /* 0x000a481201007387 */ /* 0x0003e80000100800 */
[----:B------:R-:W3:Y:S01]  /*4d5a0*/  LDL.LU R10, [R1+0x7d4] ;  /* 0x0007d400010a7983 */ /* 0x000ee20000300800 */
[----:B-----5:R-:W-:Y:S01]  /*4d5b0*/  IMAD.MOV.U32 R7, RZ, RZ, R18 ;  /* 0x000000ffff077224 */ /* 0x020fe200078e0012 */
[----:B------:R-:W-:-:S02]  /*4d5c0*/  MOV R6, R17 ;  /* 0x0000001100067202 */ /* 0x000fc40000000f00 */
[----:B-1----:R-:W5:Y:S04]  /*4d5d0*/  LDL.LU R18, [R1+0x790] ;  /* 0x0007900001127983 */ /* 0x002f680000300800 */
[----:B------:R-:W5:Y:S01]  /*4d5e0*/  LDL.LU R17, [R1+0x7d0] ;  /* 0x0007d00001117983 */ /* 0x000f620000300800 */
[-C--:B------:R-:W-:Y:S02]  /*4d5f0*/  IADD3 R11, P4, PT, R11, R80.reuse, RZ ;  /* 0x000000500b0b7210 */ /* 0x080fe40007f9e0ff */
[----:B------:R-:W-:Y:S01]  /*4d600*/  IADD3 R12, P5, PT, R12, R80, RZ ;  /* 0x000000500c0c7210 */ /* 0x000fe20007fbe0ff */
[----:B------:R1:W-:Y:S04]  /*4d610*/  LDGSTS.E [R5+-0x5c300], desc[UR16][R6.64], P3 ;  /* 0xa3d0000006057fae */ /* 0x0003e800099a1010 */
[----:B------:R-:W-:Y:S01]  /*4d620*/  STL [R1+0x694], R11 ;  /* 0x0006940b01007387 */ /* 0x000fe20000100800 */
[----:B-1----:R-:W-:-:S03]  /*4d630*/  LOP3.LUT R5, R92, 0x30, RZ, 0x3c, !PT ;  /* 0x000000305c057812 */ /* 0x002fc600078e3cff */
[----:B------:R-:W-:Y:S01]  /*4d640*/  STL [R1+0x6d4], R12 ;  /* 0x0006d40c01007387 */ /* 0x000fe20000100800 */
[----:B------:R-:W-:Y:S02]  /*4d650*/  MOV R6, R11 ;  /* 0x0000000b00067202 */ /* 0x000fe40000000f00 */
[----:B------:R-:W-:Y:S02]  /*4d660*/  IADD3 R5, PT, PT, R5, 0x100000, R4 ;  /* 0x0010000005057810 */ /* 0x000fe40007ffe004 */
[----:B----4-:R-:W-:Y:S01]  /*4d670*/  IADD3.X R15, PT, PT, R15, R3, RZ, P4, !PT ;  /* 0x000000030f0f7210 */ /* 0x010fe200027fe4ff */
[----:B------:R-:W-:-:S04]  /*4d680*/  IMAD.X R19, R19, 0x1, R3, P5 ;  /* 0x0000000113137824 */ /* 0x000fc800028e0603 */
[----:B------:R-:W-:Y:S01]  /*4d690*/  IMAD.MOV.U32 R7, RZ, RZ, R15 ;  /* 0x000000ffff077224 */ /* 0x000fe200078e000f */
[----:B------:R1:W-:Y:S04]  /*4d6a0*/  STL [R1+0x690], R15 ;  /* 0x0006900f01007387 */ /* 0x0003e80000100800 */
[----:B------:R4:W-:Y:S04]  /*4d6b0*/  LDGSTS.E [R5+-0x5fe80], desc[UR16][R6.64], P3 ;  /* 0xa018000006057fae */ /* 0x0009e800099a1010 */
[----:B-1----:R-:W5:Y:S04]  /*4d6c0*/  LDL.LU R15, [R1+0x814] ;  /* 0x00081400010f7983 */ /* 0x002f680000300800 */
[----:B------:R-:W5:Y:S01]  /*4d6d0*/  LDL.LU R11, [R1+0x854] ;  /* 0x00085400010b7983 */ /* 0x000f620000300800 */
[----:B----4-:R-:W-:-:S03]  /*4d6e0*/  IMAD.MOV.U32 R7, RZ, RZ, R19 ;  /* 0x000000ffff077224 */ /* 0x010fc600078e0013 */
[----:B------:R1:W-:Y:S01]  /*4d6f0*/  STL [R1+0x6d0], R19 ;  /* 0x0006d01301007387 */ /* 0x0003e20000100800 */
[----:B------:R-:W-:-:S05]  /*4d700*/  MOV R6, R12 ;  /* 0x0000000c00067202 */ /* 0x000fca0000000f00 */
[----:B------:R4:W-:Y:S04]  /*4d710*/  LDGSTS.E [R5+-0x5fa80], desc[UR16][R6.64], P3 ;  /* 0xa058000006057fae */ /* 0x0009e800099a1010 */
[----:B-1----:R-:W5:Y:S04]  /*4d720*/  LDL.LU R19, [R1+0x810] ;  /* 0x0008100001137983 */ /* 0x002f680000300800 */
[----:B------:R-:W5:Y:S01]  /*4d730*/  LDL.LU R12, [R1+0x850] ;  /* 0x00085000010c7983 */ /* 0x000f620000300800 */
[----:B------:R-:W-:-:S04]  /*4d740*/  IADD3 R8, P4, PT, R8, R80, RZ ;  /* 0x0000005008087210 */ /* 0x000fc80007f9e0ff */
[----:B----4-:R-:W-:Y:S01]  /*4d750*/  MOV R6, R8 ;  /* 0x0000000800067202 */ /* 0x010fe20000000f00 */
[----:B------:R-:W-:Y:S01]  /*4d760*/  STL [R1+0x714], R8 ;  /* 0x0007140801007387 */ /* 0x000fe20000100800 */
[----:B------:R-:W-:Y:S02]  /*4d770*/  IADD3 R9, P5, PT, R9, R80, RZ ;  /* 0x0000005009097210 */ /* 0x000fe40007fbe0ff */
[----:B--2---:R-:W-:-:S03]  /*4d780*/  IADD3.X R14, PT, PT, R14, R3, RZ, P4, !PT ;  /* 0x000000030e0e7210 */ /* 0x004fc600027fe4ff */
[----:B---3--:R-:W-:Y:S02]  /*4d790*/  IMAD.X R16, R16, 0x1, R3, P5 ;  /* 0x0000000110107824 */ /* 0x008fe400028e0603 */
[----:B------:R1:W-:Y:S01]  /*4d7a0*/  STL [R1+0x710], R14 ;  /* 0x0007100e01007387 */ /* 0x0003e20000100800 */
[----:B------:R-:W-:-:S03]  /*4d7b0*/  IMAD.MOV.U32 R7, RZ, RZ, R14 ;  /* 0x000000ffff077224 */ /* 0x000fc600078e000e */
[----:B------:R-:W-:Y:S04]  /*4d7c0*/  STL [R1+0x754], R9 ;  /* 0x0007540901007387 */ /* 0x000fe80000100800 */
[----:B------:R2:W-:Y:S04]  /*4d7d0*/  LDGSTS.E [R5+-0x5f680], desc[UR16][R6.64], P3 ;  /* 0xa098000006057fae */ /* 0x0005e800099a1010 */
[----:B-1----:R-:W3:Y:S04]  /*4d7e0*/  LDL.LU R14, [R1+0x894] ;  /* 0x00089400010e7983 */ /* 0x002ee80000300800 */
[----:B------:R1:W-:Y:S04]  /*4d7f0*/  STL [R1+0x750], R16 ;  /* 0x0007501001007387 */ /* 0x0003e80000100800 */
[----:B------:R-:W4:Y:S01]  /*4d800*/  LDL.LU R8, [R1+0x8d4] ;  /* 0x0008d40001087983 */ /* 0x000f220000300800 */
[----:B--2---:R-:W-:Y:S01]  /*4d810*/  IMAD.MOV.U32 R7, RZ, RZ, R16 ;  /* 0x000000ffff077224 */ /* 0x004fe200078e0010 */
[----:B------:R-:W-:-:S02]  /*4d820*/  MOV R6, R9 ;  /* 0x0000000900067202 */ /* 0x000fc40000000f00 */
[----:B-1----:R-:W2:Y:S04]  /*4d830*/  LDL.LU R16, [R1+0x890] ;  /* 0x0008900001107983 */ /* 0x002ea80000300800 */
[----:B------:R-:W2:Y:S01]  /*4d840*/  LDL.LU R9, [R1+0x8d0] ;  /* 0x0008d00001097983 */ /* 0x000ea20000300800 */
[----:B------:R-:W-:-:S03]  /*4d850*/  IADD3 R13, P4, PT, R13, R80, RZ ;  /* 0x000000500d0d7210 */ /* 0x000fc60007f9e0ff */
[----:B------:R1:W-:Y:S01]  /*4d860*/  LDGSTS.E [R5+-0x5f280], desc[UR16][R6.64], P3 ;  /* 0xa0d8000006057fae */ /* 0x0003e200099a1010 */
[----:B------:R-:W-:-:S03]  /*4d870*/  IADD3 R10, P5, PT, R10, R80, RZ ;  /* 0x000000500a0a7210 */ /* 0x000fc60007fbe0ff */
[----:B------:R5:W-:Y:S02]  /*4d880*/  STL [R1+0x794], R13 ;  /* 0x0007940d01007387 */ /* 0x000be40000100800 */
[----:B-----5:R-:W-:Y:S01]  /*4d890*/  IADD3.X R18, PT, PT, R18, R3, RZ, P4, !PT ;  /* 0x0000000312127210 */ /* 0x020fe200027fe4ff */
[----:B------:R-:W-:-:S04]  /*4d8a0*/  IMAD.X R17, R17, 0x1, R3, P5 ;  /* 0x0000000111117824 */ /* 0x000fc800028e0603 */
[----:B------:R-:W-:Y:S01]  /*4d8b0*/  STL [R1+0x790], R18 ;  /* 0x0007901201007387 */ /* 0x000fe20000100800 */
[----:B-1----:R-:W-:-:S03]  /*4d8c0*/  MOV R6, R13 ;  /* 0x0000000d00067202 */ /* 0x002fc60000000f00 */
[----:B------:R-:W-:Y:S01]  /*4d8d0*/  STL [R1+0x7d4], R10 ;  /* 0x0007d40a01007387 */ /* 0x000fe20000100800 */
[----:B------:R-:W-:-:S03]  /*4d8e0*/  IMAD.MOV.U32 R7, RZ, RZ, R18 ;  /* 0x000000ffff077224 */ /* 0x000fc600078e0012 */
[----:B------:R-:W5:Y:S04]  /*4d8f0*/  LDL.LU R20, [R1+0x914] ;  /* 0x0009140001147983 */ /* 0x000f680000300800 */
[----:B------:R1:W-:Y:S04]  /*4d900*/  STL [R1+0x7d0], R17 ;  /* 0x0007d01101007387 */ /* 0x0003e80000100800 */
[----:B------:R-:W5:Y:S04]  /*4d910*/  LDL.LU R13, [R1+0x954] ;  /* 0x00095400010d7983 */ /* 0x000f680000300800 */
[----:B------:R-:W5:Y:S04]  /*4d920*/  LDL.LU R21, [R1+0x910] ;  /* 0x0009100001157983 */ /* 0x000f680000300800 */
[----:B------:R1:W-:Y:S02]  /*4d930*/  LDGSTS.E [R5+-0x5ee80], desc[UR16][R6.64], P3 ;  /* 0xa118000006057fae */ /* 0x0003e400099a1010 */
[----:B-1----:R-:W-:-:S02]  /*4d940*/  IMAD.MOV.U32 R7, RZ, RZ, R17 ;  /* 0x000000ffff077224 */ /* 0x002fc400078e0011 */
[----:B------:R-:W5:Y:S01]  /*4d950*/  LDL.LU R17, [R1+0x950] ;  /* 0x0009500001117983 */ /* 0x000f620000300800 */
[----:B------:R-:W-:-:S03]  /*4d960*/  MOV R6, R10 ;  /* 0x0000000a00067202 */ /* 0x000fc60000000f00 */
[----:B------:R-:W5:Y:S04]  /*4d970*/  LDL.LU R10, [R1+0x994] ;  /* 0x00099400010a7983 */ /* 0x000f680000300800 */
[----:B------:R-:W5:Y:S04]  /*4d980*/  LDL.LU R18, [R1+0x9d4] ;  /* 0x0009d40001127983 */ /* 0x000f680000300800 */
[----:B------:R1:W-:Y:S01]  /*4d990*/  LDGSTS.E [R5+-0x5ea80], desc[UR16][R6.64], P3 ;  /* 0xa158000006057fae */ /* 0x0003e200099a1010 */
[-C--:B------:R-:W-:Y:S02]  /*4d9a0*/  IADD3 R15, P4, PT, R15, R80.reuse, RZ ;  /* 0x000000500f0f7210 */ /* 0x080fe40007f9e0ff */
[----:B------:R-:W-:-:S03]  /*4d9b0*/  IADD3 R11, P5, PT, R11, R80, RZ ;  /* 0x000000500b0b7210 */ /* 0x000fc60007fbe0ff */
[----:B------:R1:W-:Y:S02]  /*4d9c0*/  STL [R1+0x814], R15 ;  /* 0x0008140f01007387 */ /* 0x0003e40000100800 */
[----:B-1----:R-:W-:Y:S02]  /*4d9d0*/  MOV R6, R15 ;  /* 0x0000000f00067202 */ /* 0x002fe40000000f00 */
[----:B------:R-:W-:Y:S01]  /*4d9e0*/  IADD3.X R19, PT, PT, R19, R3, RZ, P4, !PT ;  /* 0x0000000313137210 */ /* 0x000fe200027fe4ff */
[----:B------:R-:W-:-:S04]  /*4d9f0*/  IMAD.X R12, R12, 0x1, R3, P5 ;  /* 0x000000010c0c7824 */ /* 0x000fc800028e0603 */
[----:B------:R1:W-:Y:S04]  /*4da00*/  STL [R1+0x810], R19 ;  /* 0x0008101301007387 */ /* 0x0003e80000100800 */
[----:B------:R1:W-:Y:S04]  /*4da10*/  STL [R1+0x854], R11 ;  /* 0x0008540b01007387 */ /* 0x0003e80000100800 */
[----:B------:R-:W5:Y:S01]  /*4da20*/  LDL.LU R15, [R1+0x990] ;  /* 0x00099000010f7983 */ /* 0x000f620000300800 */
[----:B------:R-:W-:-:S03]  /*4da30*/  IMAD.MOV.U32 R7, RZ, RZ, R19 ;  /* 0x000000ffff077224 */ /* 0x000fc600078e0013 */
[----:B------:R1:W-:Y:S04]  /*4da40*/  STL [R1+0x850], R12 ;  /* 0x0008500c01007387 */ /* 0x0003e80000100800 */
[----:B-1----:R-:W5:Y:S04]  /*4da50*/  LDL.LU R19, [R1+0x9d0] ;  /* 0x0009d00001137983 */ /* 0x002f680000300800 */
[----:B------:R1:W-:Y:S02]  /*4da60*/  LDGSTS.E [R5+-0x5e680], desc[UR16][R6.64], P3 ;  /* 0xa198000006057fae */ /* 0x0003e400099a1010 */
[----:B-1----:R-:W-:Y:S01]  /*4da70*/  MOV R6, R11 ;  /* 0x0000000b00067202 */ /* 0x002fe20000000f00 */
[----:B------:R-:W-:Y:S01]  /*4da80*/  IMAD.MOV.U32 R7, RZ, RZ, R12 ;  /* 0x000000ffff077224 */ /* 0x000fe200078e000c */
[----:B------:R-:W5:Y:S04]  /*4da90*/  LDL.LU R11, [R1+0xa14] ;  /* 0x000a1400010b7983 */ /* 0x000f680000300800 */
[----:B------:R-:W5:Y:S04]  /*4daa0*/  LDL.LU R12, [R1+0xa54] ;  /* 0x000a5400010c7983 */ /* 0x000f680000300800 */
[----:B------:R1:W-:Y:S01]  /*4dab0*/  LDGSTS.E [R5+-0x5e280], desc[UR16][R6.64], P3 ;  /* 0xa1d8000006057fae */ /* 0x0003e200099a1010 */
[----:B---3--:R-:W-:-:S04]  /*4dac0*/  IADD3 R14, P4, PT, R14, R80, RZ ;  /* 0x000000500e0e7210 */ /* 0x008fc80007f9e0ff */
[----:B-1----:R-:W-:Y:S01]  /*4dad0*/  MOV R6, R14 ;  /* 0x0000000e00067202 */ /* 0x002fe20000000f00 */
[----:B------:R1:W-:Y:S01]  /*4dae0*/  STL [R1+0x894], R14 ;  /* 0x0008940e01007387 */ /* 0x0003e20000100800 */
[----:B----4-:R-:W-:Y:S02]  /*4daf0*/  IADD3 R8, P5, PT, R8, R80, RZ ;  /* 0x0000005008087210 */ /* 0x010fe40007fbe0ff */
[----:B--2---:R-:W-:-:S03]  /*4db00*/  IADD3.X R16, PT, PT, R16, R3, RZ, P4, !PT ;  /* 0x0000000310107210 */ /* 0x004fc600027fe4ff */
[----:B------:R-:W-:Y:S02]  /*4db10*/  IMAD.X R9, R9, 0x1, R3, P5 ;  /* 0x0000000109097824 */ /* 0x000fe400028e0603 */
[----:B------:R2:W-:Y:S01]  /*4db20*/  STL [R1+0x890], R16 ;  /* 0x0008901001007387 */ /* 0x0005e20000100800 */
[----:B------:R-:W-:-:S03]  /*4db30*/  IMAD.MOV.U32 R7, RZ, RZ, R16 ;  /* 0x000000ffff077224 */ /* 0x000fc600078e0010 */
[----:B------:R3:W-:Y:S04]  /*4db40*/  STL [R1+0x8d4], R8 ;  /* 0x0008d40801007387 */ /* 0x0007e80000100800 */
[----:B-1----:R-:W4:Y:S04]  /*4db50*/  LDL.LU R14, [R1+0xa10] ;  /* 0x000a1000010e7983 */ /* 0x002f280000300800 */
[----:B------:R1:W-:Y:S04]  /*4db60*/  LDGSTS.E [R5+-0x5de80], desc[UR16][R6.64], P3 ;  /* 0xa218000006057fae */ /* 0x0003e800099a1010 */
[----:B------:R3:W-:Y:S04]  /*4db70*/  STL [R1+0x8d0], R9 ;  /* 0x0008d00901007387 */ /* 0x0007e80000100800 */
[----:B--2---:R-:W2:Y:S01]  /*4db80*/  LDL.LU R16, [R1+0xa50] ;  /* 0x000a500001107983 */ /* 0x004ea20000300800 */
[----:B-1----:R-:W-:Y:S01]  /*4db90*/  MOV R6, R8 ;  /* 0x0000000800067202 */ /* 0x002fe20000000f00 */
[----:B------:R-:W-:-:S02]  /*4dba0*/  IMAD.MOV.U32 R7, RZ, RZ, R9 ;  /* 0x000000ffff077224 */ /* 0x000fc400078e0009 */
[----:B---3--:R-:W3:Y:S01]  /*4dbb0*/  LDL.LU R8, [R1+0x69c] ;  /* 0x00069c0001087983 */ /* 0x008ee20000300800 */
[----:B-----5:R-:W-:-:S03]  /*4dbc0*/  IADD3 R20, P4, PT, R20, R80, RZ ;  /* 0x0000005014147210 */ /* 0x020fc60007f9e0ff */
[----:B------:R1:W-:Y:S04]  /*4dbd0*/  LDGSTS.E [R5+-0x5da80], desc[UR16][R6.64], P3 ;  /* 0xa258000006057fae */ /* 0x0003e800099a1010 */
[----:B------:R-:W5:Y:S01]  /*4dbe0*/  LDL.LU R9, [R1+0x6dc] ;  /* 0x0006dc0001097983 */ /* 0x000f620000300800 */
[----:B------:R-:W-:Y:S02]  /*4dbf0*/  IADD3 R13, P5, PT, R13, R80, RZ ;  /* 0x000000500d0d7210 */ /* 0x000fe40007fbe0ff */
[----:B------:R-:W-:Y:S02]  /*4dc00*/  IADD3.X R21, PT, PT, R21, R3, RZ, P4, !PT ;  /* 0x0000000315157210 */ /* 0x000fe400027fe4ff */
[----:B-1----:R-:W-:-:S03]  /*4dc10*/  MOV R6, R20 ;  /* 0x0000001400067202 */ /* 0x002fc60000000f00 */
[----:B------:R-:W-:Y:S01]  /*4dc20*/  IMAD.MOV.U32 R7, RZ, RZ, R21 ;  /* 0x000000ffff077224 */ /* 0x000fe200078e0015 */
[----:B------:R-:W-:Y:S04]  /*4dc30*/  STL [R1+0x914], R20 ;  /* 0x0009141401007387 */ /* 0x000fe80000100800 */
[----:B------:R-:W-:Y:S04]  /*4dc40*/  STL [R1+0x910], R21 ;  /* 0x0009101501007387 */ /* 0x000fe80000100800 */
[----:B------:R1:W-:Y:S01]  /*4dc50*/  STL [R1+0x954], R13 ;  /* 0x0009540d01007387 */ /* 0x0003e20000100800 */
[----:B------:R-:W-:-:S03]  /*4dc60*/  IMAD.X R17, R17, 0x1, R3, P5 ;  /* 0x0000000111117824 */ /* 0x000fc600028e0603 */
[----:B------:R1:W-:Y:S04]  /*4dc70*/  LDGSTS.E [R5+-0x5d680], desc[UR16][R6.64], P3 ;  /* 0xa298000006057fae */ /* 0x0003e800099a1010 */
[----:B------:R1:W-:Y:S02]  /*4dc80*/  STL [R1+0x950], R17 ;  /* 0x0009501101007387 */ /* 0x0003e40000100800 */
[----:B-1----:R-:W-:Y:S02]  /*4dc90*/  MOV R6, R13 ;  /* 0x0000000d00067202 */ /* 0x002fe40000000f00 */
[----:B------:R-:W5:Y:S01]  /*4dca0*/  LDL.LU R13, [R1+0x698] ;  /* 0x00069800010d7983 */ /* 0x000f620000300800 */
[----:B------:R-:W-:-:S03]  /*4dcb0*/  IMAD.MOV.U32 R7, RZ, RZ, R17 ;  /* 0x000000ffff077224 */ /* 0x000fc600078e0011 */
[----:B------:R-:W5:Y:S01]  /*4dcc0*/  LDL.LU R17, [R1+0x6d8] ;  /* 0x0006d80001117983 */ /* 0x000f620000300800 */
[-C--:B------:R-:W-:Y:S02]  /*4dcd0*/  IADD3 R10, P4, PT, R10, R80.reuse, RZ ;  /* 0x000000500a0a7210 */ /* 0x080fe40007f9e0ff */
[----:B------:R-:W-:Y:S01]  /*4dce0*/  IADD3 R18, P5, PT, R18, R80, RZ ;  /* 0x0000005012127210 */ /* 0x000fe20007fbe0ff */
[----:B------:R1:W-:Y:S04]  /*4dcf0*/  LDGSTS.E [R5+-0x5d280], desc[UR16][R6.64], P3 ;  /* 0xa2d8000006057fae */ /* 0x0003e800099a1010 */
[----:B------:R1:W-:Y:S02]  /*4dd00*/  STL [R1+0x994], R10 ;  /* 0x0009940a01007387 */ /* 0x0003e40000100800 */
[----:B-1----:R-:W-:-:S02]  /*4dd10*/  MOV R6, R10 ;  /* 0x0000000a00067202 */ /* 0x002fc40000000f00 */
[----:B------:R-:W-:-:S05]  /*4dd20*/  IADD3.X R15, PT, PT, R15, R3, RZ, P4, !PT ;  /* 0x000000030f0f7210 */ /* 0x000fca00027fe4ff */
        /* <DEDUP_REMOVED lines=19> */
[----:B------:R1:W-:Y:S04]  /*4de60*/  STL [R1+0xa10], R14 ;  /* 0x000a100e01007387 */ /* 0x0003e80000100800 */
[----:B------:R-:W-:Y:S01]  /*4de70*/  STL [R1+0xa54], R12 ;  /* 0x000a540c01007387 */ /* 0x000fe20000100800 */
[----:B--2---:R-:W-:-:S03]  /*4de80*/  IMAD.X R16, R16, 0x1, R3, P5 ;  /* 0x0000000110107824 */ /* 0x004fc600028e0603 */
[----:B------:R2:W-:Y:S04]  /*4de90*/  LDGSTS.E [R5+-0x5c680], desc[UR16][R6.64], P3 ;  /* 0xa398000006057fae */ /* 0x0005e800099a1010 */
[----:B-1----:R-:W4:Y:S01]  /*4dea0*/  LDL.LU R14, [R1+0x79c] ;  /* 0x00079c00010e7983 */ /* 0x002f220000300800 */
[----:B---3--:R-:W-:-:S03]  /*4deb0*/  IADD3 R8, P4, PT, R8, R80, RZ ;  /* 0x0000005008087210 */ /* 0x008fc60007f9e0ff */
[----:B------:R1:W-:Y:S04]  /*4dec0*/  STL [R1+0xa50], R16 ;  /* 0x000a501001007387 */ /* 0x0003e80000100800 */
[----:B------:R-:W3:Y:S01]  /*4ded0*/  LDL.LU R11, [R1+0x7dc] ;  /* 0x0007dc00010b7983 */ /* 0x000ee20000300800 */
[----:B--2---:R-:W-:Y:S01]  /*4dee0*/  IMAD.MOV.U32 R7, RZ, RZ, R16 ;  /* 0x000000ffff077224 */ /* 0x004fe200078e0010 */
[----:B------:R-:W-:Y:S02]  /*4def0*/  MOV R6, R12 ;  /* 0x0000000c00067202 */ /* 0x000fe40000000f00 */
[----:B-1----:R-:W2:Y:S01]  /*4df00*/  LDL.LU R16, [R1+0x798] ;  /* 0x0007980001107983 */ /* 0x002ea20000300800 */
[----:B-----5:R-:W-:-:S03]  /*4df10*/  IADD3 R9, P5, PT, R9, R80, RZ ;  /* 0x0000005009097210 */ /* 0x020fc60007fbe0ff */
[----:B------:R-:W5:Y:S04]  /*4df20*/  LDL.LU R12, [R1+0x7d8] ;  /* 0x0007d800010c7983 */ /* 0x000f680000300800 */
[----:B------:R1:W-:Y:S04]  /*4df30*/  LDGSTS.E [R5+-0x5c280], desc[UR16][R6.64], P3 ;  /* 0xa3d8000006057fae */ /* 0x0003e800099a1010 */
[----:B------:R-:W-:Y:S01]  /*4df40*/  STL [R1+0x69c], R8 ;  /* 0x00069c0801007387 */ /* 0x000fe20000100800 */
[----:B-1----:R-:W-:-:S03]  /*4df50*/  LOP3.LUT R5, R92, 0x40, RZ, 0x3c, !PT ;  /* 0x000000405c057812 */ /* 0x002fc600078e3cff */
[----:B------:R-:W-:Y:S01]  /*4df60*/  STL [R1+0x6dc], R9 ;  /* 0x0006dc0901007387 */ /* 0x000fe20000100800 */
[----:B------:R-:W-:Y:S02]  /*4df70*/  MOV R6, R8 ;  /* 0x0000000800067202 */ /* 0x000fe40000000f00 */
[----:B------:R-:W-:Y:S02]  /*4df80*/  IADD3 R5, PT, PT, R5, 0x100000, R4 ;  /* 0x0010000005057810 */ /* 0x000fe40007ffe004 */
[----:B------:R-:W-:Y:S01]  /*4df90*/  IADD3.X R13, PT, PT, R13, R3, RZ, P4, !PT ;  /* 0x000000030d0d7210 */ /* 0x000fe200027fe4ff */
[----:B------:R-:W-:-:S04]  /*4dfa0*/  IMAD.X R17, R17, 0x1, R3, P5 ;  /* 0x0000000111117824 */ /* 0x000fc800028e0603 */
[----:B------:R-:W-:Y:S01]  /*4dfb0*/  IMAD.MOV.U32 R7, RZ, RZ, R13 ;  /* 0x000000ffff077224 */ /* 0x000fe200078e000d */
[----:B------:R1:W-:Y:S04]  /*4dfc0*/  STL [R1+0x698], R13 ;  /* 0x0006980d01007387 */ /* 0x0003e80000100800 */
        /* <DEDUP_REMOVED lines=13> */
[----:B------:R-:W-:-:S03]  /*4e0a0*/  IADD3.X R18, PT, PT, R18, R3, RZ, P4, !PT ;  /* 0x0000000312127210 */ /* 0x000fc600027fe4ff */
[----:B------:R-:W-:Y:S02]  /*4e0b0*/  IMAD.X R19, R19, 0x1, R3, P5 ;  /* 0x0000000113137824 */ /* 0x000fe400028e0603 */
[----:B------:R1:W-:Y:S01]  /*4e0c0*/  STL [R1+0x718], R18 ;  /* 0x0007181201007387 */ /* 0x0003e20000100800 */
[----:B------:R-:W-:-:S03]  /*4e0d0*/  IMAD.MOV.U32 R7, RZ, RZ, R18 ;  /* 0x000000ffff077224 */ /* 0x000fc600078e0012 */
[----:B------:R-:W-:Y:S04]  /*4e0e0*/  STL [R1+0x75c], R15 ;  /* 0x00075c0f01007387 */ /* 0x000fe80000100800 */
[----:B------:R1:W-:Y:S04]  /*4e0f0*/  LDGSTS.E [R5+-0x5f600], desc[UR16][R6.64], P3 ;  /* 0xa0a0000006057fae */ /* 0x0003e800099a1010 */
[----:B-1----:R-:W5:Y:S04]  /*4e100*/  LDL.LU R18, [R1+0x89c] ;  /* 0x00089c0001127983 */ /* 0x002f680000300800 */
[----:B------:R1:W-:Y:S04]  /*4e110*/  STL [R1+0x758], R19 ;  /* 0x0007581301007387 */ /* 0x0003e80000100800 */
[----:B------:R-:W5:Y:S01]  /*4e120*/  LDL.LU R10, [R1+0x8dc] ;  /* 0x0008dc00010a7983 */ /* 0x000f620000300800 */
[----:B------:R-:W-:-:S03]  /*4e130*/  IMAD.MOV.U32 R7, RZ, RZ, R19 ;  /* 0x000000ffff077224 */ /* 0x000fc600078e0013 */
[----:B-1----:R-:W5:Y:S01]  /*4e140*/  LDL.LU R19, [R1+0x898] ;  /* 0x0008980001137983 */ /* 0x002f620000300800 */
[----:B------:R-:W-:-:S03]  /*4e150*/  MOV R6, R15 ;  /* 0x0000000f00067202 */ /* 0x000fc60000000f00 */
[----:B------:R-:W5:Y:S04]  /*4e160*/  LDL.LU R15, [R1+0x8d8] ;  /* 0x0008d800010f7983 */ /* 0x000f680000300800 */
[----:B------:R1:W-:Y:S01]  /*4e170*/  LDGSTS.E [R5+-0x5f200], desc[UR16][R6.64], P3 ;  /* 0xa0e0000006057fae */ /* 0x0003e200099a1010 */
[-C--:B----4-:R-:W-:Y:S02]  /*4e180*/  IADD3 R14, P4, PT, R14, R80.reuse, RZ ;  /* 0x000000500e0e7210 */ /* 0x090fe40007f9e0ff */
[----:B---3--:R-:W-:-:S03]  /*4e190*/  IADD3 R11, P5, PT, R11, R80, RZ ;  /* 0x000000500b0b7210 */ /* 0x008fc60007fbe0ff */
[----:B------:R3:W-:Y:S01]  /*4e1a0*/  STL [R1+0x79c], R14 ;  /* 0x00079c0e01007387 */ /* 0x0007e20000100800 */
[----:B--2---:R-:W-:Y:S01]  /*4e1b0*/  IADD3.X R16, PT, PT, R16, R3, RZ, P4, !PT ;  /* 0x0000000310107210 */ /* 0x004fe200027fe4ff */
[----:B-----5:R-:W-:-:S04]  /*4e1c0*/  IMAD.X R12, R12, 0x1, R3, P5 ;  /* 0x000000010c0c7824 */ /* 0x020fc800028e0603 */
[----:B------:R2:W-:Y:S01]  /*4e1d0*/  STL [R1+0x798], R16 ;  /* 0x0007981001007387 */ /* 0x0005e20000100800 */
[----:B-1----:R-:W-:-:S03]  /*4e1e0*/  MOV R6, R14 ;  /* 0x0000000e00067202 */ /* 0x002fc60000000f00 */
[----:B------:R1:W-:Y:S04]  /*4e1f0*/  STL [R1+0x7dc], R11 ;  /* 0x0007dc0b01007387 */ /* 0x0003e80000100800 */
[----:B------:R-:W4:Y:S01]  /*4e200*/  LDL.LU R20, [R1+0x91c] ;  /* 0x00091c0001147983 */ /* 0x000f220000300800 */
[----:B------:R-:W-:-:S03]  /*4e210*/  IMAD.MOV.U32 R7, RZ, RZ, R16 ;  /* 0x000000ffff077224 */ /* 0x000fc600078e0010 */
[----:B------:R5:W-:Y:S04]  /*4e220*/  STL [R1+0x7d8], R12 ;  /* 0x0007d80c01007387 */ /* 0x000be80000100800 */
[----:B---3--:R-:W3:Y:S04]  /*4e230*/  LDL.LU R14, [R1+0x95c] ;  /* 0x00095c00010e7983 */ /* 0x008ee80000300800 */
[----:B------:R-:W3:Y:S04]  /*4e240*/  LDL.LU R21, [R1+0x918] ;  /* 0x0009180001157983 */ /* 0x000ee80000300800 */
[----:B------:R1:W-:Y:S04]  /*4e250*/  LDGSTS.E [R5+-0x5ee00], desc[UR16][R6.64], P3 ;  /* 0xa120000006057fae */ /* 0x0003e800099a1010 */
[----:B--2---:R-:W2:Y:S01]  /*4e260*/  LDL.LU R16, [R1+0x958] ;  /* 0x0009580001107983 */ /* 0x004ea20000300800 */
[----:B-1----:R-:W-:Y:S01]  /*4e270*/  MOV R6, R11 ;  /* 0x0000000b00067202 */ /* 0x002fe20000000f00 */
[----:B------:R-:W-:-:S02]  /*4e280*/  IMAD.MOV.U32 R7, RZ, RZ, R12 ;  /* 0x000000ffff077224 */ /* 0x000fc400078e000c */
[----:B------:R-:W2:Y:S04]  /*4e290*/  LDL.LU R11, [R1+0x99c] ;  /* 0x00099c00010b7983 */ /* 0x000ea80000300800 */
[----:B-----5:R-:W5:Y:S04]  /*4e2a0*/  LDL.LU R12, [R1+0x9dc] ;  /* 0x0009dc00010c7983 */ /* 0x020f680000300800 */
        /* <DEDUP_REMOVED lines=19> */
[----:B------:R-:W-:-:S05]  /*4e3e0*/  IADD3 R18, P4, PT, R18, R80, RZ ;  /* 0x0000005012127210 */ /* 0x000fca0007f9e0ff */
[----:B------:R1:W-:Y:S01]  /*4e3f0*/  STL [R1+0x89c], R18 ;  /* 0x00089c1201007387 */ /* 0x0003e20000100800 */
[----:B------:R-:W-:Y:S02]  /*4e400*/  IADD3 R10, P5, PT, R10, R80, RZ ;  /* 0x000000500a0a7210 */ /* 0x000fe40007fbe0ff */
[----:B------:R-:W-:Y:S02]  /*4e410*/  IADD3.X R19, PT, PT, R19, R3, RZ, P4, !PT ;  /* 0x0000000313137210 */ /* 0x000fe400027fe4ff */
[----:B-1----:R-:W-:Y:S01]  /*4e420*/  MOV R6, R18 ;  /* 0x0000001200067202 */ /* 0x002fe20000000f00 */
[----:B------:R-:W-:Y:S02]  /*4e430*/  IMAD.X R15, R15, 0x1, R3, P5 ;  /* 0x000000010f0f7824 */ /* 0x000fe400028e0603 */
        /* <DEDUP_REMOVED lines=10> */
[----:B------:R1:W-:Y:S04]  /*4e4e0*/  LDGSTS.E [R5+-0x5da00], desc[UR16][R6.64], P3 ;  /* 0xa260000006057fae */ /* 0x0003e800099a1010 */
[----:B------:R-:W5:Y:S01]  /*4e4f0*/  LDL.LU R15, [R1+0x6e4] ;  /* 0x0006e400010f7983 */ /* 0x000f620000300800 */
[----:B----4-:R-:W-:-:S04]  /*4e500*/  IADD3 R20, P4, PT, R20, R80, RZ ;  /* 0x0000005014147210 */ /* 0x010fc80007f9e0ff */
[----:B-1----:R-:W-:Y:S02]  /*4e510*/  MOV R6, R20 ;  /* 0x0000001400067202 */ /* 0x002fe40000000f00 */
[-C--:B---3--:R-:W-:Y:S02]  /*4e520*/  IADD3 R14, P5, PT, R14, R80.reuse, RZ ;  /* 0x000000500e0e7210 */ /* 0x088fe40007fbe0ff */
[----:B------:R-:W-:Y:S01]  /*4e530*/  IADD3.X R21, PT, PT, R21, R3, RZ, P4, !PT ;  /* 0x0000000315157210 */ /* 0x000fe200027fe4ff */
[----:B------:R-:W-:Y:S04]  /*4e540*/  STL [R1+0x91c], R20 ;  /* 0x00091c1401007387 */ /* 0x000fe80000100800 */
[----:B------:R-:W-:Y:S02]  /*4e550*/  IMAD.MOV.U32 R7, RZ, RZ, R21 ;  /* 0x000000ffff077224 */ /* 0x000fe400078e0015 */
[----:B--2---:R-:W-:Y:S01]  /*4e560*/  IMAD.X R16, R16, 0x1, R3, P5 ;  /* 0x0000000110107824 */ /* 0x004fe200028e0603 */
[----:B------:R-:W-:Y:S04]  /*4e570*/  STL [R1+0x918], R21 ;  /* 0x0009181501007387 */ /* 0x000fe80000100800 */
[----:B------:R1:W-:Y:S04]  /*4e580*/  STL [R1+0x95c], R14 ;  /* 0x00095c0e01007387 */ /* 0x0003e80000100800 */
[----:B------:R2:W-:Y:S01]  /*4e590*/  LDGSTS.E [R5+-0x5d600], desc[UR16][R6.64], P3 ;  /* 0xa2a0000006057fae */ /* 0x0005e200099a1010 */
[----:B------:R-:W-:-:S03]  /*4e5a0*/  IADD3 R11, P4, PT, R11, R80, RZ ;  /* 0x000000500b0b7210 */ /* 0x000fc60007f9e0ff */
[----:B------:R3:W-:Y:S01]  /*4e5b0*/  STL [R1+0x958], R16 ;  /* 0x0009581001007387 */ /* 0x0007e20000100800 */
[----:B-----5:R-:W-:Y:S02]  /*4e5c0*/  IADD3 R12, P5, PT, R12, R80, RZ ;  /* 0x000000500c0c7210 */ /* 0x020fe40007fbe0ff */
[----:B--2---:R-:W-:Y:S01]  /*4e5d0*/  MOV R6, R14 ;  /* 0x0000000e00067202 */ /* 0x004fe20000000f00 */
[----:B------:R-:W-:Y:S01]  /*4e5e0*/  IMAD.MOV.U32 R7, RZ, RZ, R16 ;  /* 0x000000ffff077224 */ /* 0x000fe200078e0010 */
[----:B-1----:R-:W2:Y:S04]  /*4e5f0*/  LDL.LU R14, [R1+0x6a0] ;  /* 0x0006a000010e7983 */ /* 0x002ea80000300800 */
[----:B---3--:R-:W3:Y:S04]  /*4e600*/  LDL.LU R16, [R1+0x6e0] ;  /* 0x0006e00001107983 */ /* 0x008ee80000300800 */
[----:B------:R1:W-:Y:S04]  /*4e610*/  LDGSTS.E [R5+-0x5d200], desc[UR16][R6.64], P3 ;  /* 0xa2e0000006057fae */ /* 0x0003e800099a1010 */
[----:B------:R4:W-:Y:S01]  /*4e620*/  STL [R1+0x99c], R11 ;  /* 0x00099c0b01007387 */ /* 0x0009e20000100800 */
[----:B-1----:R-:W-:-:S02]  /*4e630*/  MOV R6, R11 ;  /* 0x0000000b00067202 */ /* 0x002fc40000000f00 */
[----:B------:R-:W-:-:S05]  /*4e640*/  IADD3.X R13, PT, PT, R13, R3, RZ, P4, !PT ;  /* 0x000000030d0d7210 */ /* 0x000fca00027fe4ff */
[----:B------:R-:W-:Y:S01]  /*4e650*/  IMAD.MOV.U32 R7, RZ, RZ, R13 ;  /* 0x000000ffff077224 */ /* 0x000fe200078e000d */
[----:B------:R1:W-:Y:S01]  /*4e660*/  STL [R1+0x998], R13 ;  /* 0x0009980d01007387 */ /* 0x0003e20000100800 */
[----:B------:R-:W-:-:S03]  /*4e670*/  IMAD.X R17, R17, 0x1, R3, P5 ;  /* 0x0000000111117824 */ /* 0x000fc600028e0603 */
[----:B------:R5:W-:Y:S04]  /*4e680*/  STL [R1+0x9dc], R12 ;  /* 0x0009dc0c01007387 */ /* 0x000be80000100800 */
[----:B----4-:R-:W4:Y:S04]  /*4e690*/  LDL.LU R11, [R1+0x724] ;  /* 0x00072400010b7983 */ /* 0x010f280000300800 */
[----:B------:R5:W-:Y:S04]  /*4e6a0*/  STL [R1+0x9d8], R17 ;  /* 0x0009d81101007387 */ /* 0x000be80000100800 */
[----:B------:R5:W-:Y:S04]  /*4e6b0*/  LDGSTS.E [R5+-0x5ce00], desc[UR16][R6.64], P3 ;  /* 0xa320000006057fae */ /* 0x000be800099a1010 */
[----:B-1----:R-:W4:Y:S01]  /*4e6c0*/  LDL.LU R13, [R1+0x764] ;  /* 0x00076400010d7983 */ /* 0x002f220000300800 */
[----:B-----5:R-:W-:-:S03]  /*4e6d0*/  MOV R6, R12 ;  /* 0x0000000c00067202 */ /* 0x020fc60000000f00 */
        /* <DEDUP_REMOVED lines=8> */
[----:B------:R-:W-:-:S05]  /*4e760*/  IADD3.X R18, PT, PT, R18, R3, RZ, P4, !PT ;  /* 0x0000000312127210 */ /* 0x000fca00027fe4ff */
        /* <DEDUP_REMOVED lines=8> */
[----:B------:R-:W-:Y:S01]  /*4e7f0*/  IMAD.MOV.U32 R7, RZ, RZ, R19 ;  /* 0x000000ffff077224 */ /* 0x000fe200078e0013 */
        /* <DEDUP_REMOVED lines=11> */
[----:B--2---:R-:W-:Y:S01]  /*4e8b0*/  IADD3.X R14, PT, PT, R14, R3, RZ, P4, !PT ;  /* 0x000000030e0e7210 */ /* 0x004fe200027fe4ff */
[----:B---3--:R-:W-:-:S04]  /*4e8c0*/  IMAD.X R16, R16, 0x1, R3, P5 ;  /* 0x0000000110107824 */ /* 0x008fc800028e0603 */
[----:B------:R-:W-:Y:S01]  /*4e8d0*/  IMAD.MOV.U32 R7, RZ, RZ, R14 ;  /* 0x000000ffff077224 */ /* 0x000fe200078e000e */
[----:B------:R1:W-:Y:S04]  /*4e8e0*/  STL [R1+0x6a0], R14 ;  /* 0x0006a00e01007387 */ /* 0x0003e80000100800 */
[----:B------:R2:W-:Y:S04]  /*4e8f0*/  LDGSTS.E [R5+-0x5fd80], desc[UR16][R6.64], P3 ;  /* 0xa028000006057fae */ /* 0x0005e800099a1010 */
[----:B-1----:R-:W3:Y:S04]  /*4e900*/  LDL.LU R14, [R1+0x824] ;  /* 0x00082400010e7983 */ /* 0x002ee80000300800 */
[----:B------:R-:W3:Y:S01]  /*4e910*/  LDL.LU R10, [R1+0x864] ;  /* 0x00086400010a7983 */ /* 0x000ee20000300800 */
[----:B--2---:R-:W-:Y:S01]  /*4e920*/  MOV R6, R15 ;  /* 0x0000000f00067202 */ /* 0x004fe20000000f00 */
[----:B------:R-:W-:-:S02]  /*4e930*/  IMAD.MOV.U32 R7, RZ, RZ, R16 ;  /* 0x000000ffff077224 */ /* 0x000fc400078e0010 */
[----:B------:R1:W-:Y:S04]  /*4e940*/  STL [R1+0x6e0], R16 ;  /* 0x0006e01001007387 */ /* 0x0003e80000100800 */
[----:B------:R-:W2:Y:S04]  /*4e950*/  LDL.LU R15, [R1+0x820] ;  /* 0x00082000010f7983 */ /* 0x000ea80000300800 */
[----:B------:R4:W-:Y:S04]  /*4e960*/  LDGSTS.E [R5+-0x5f980], desc[UR16][R6.64], P3 ;  /* 0xa068000006057fae */ /* 0x0009e800099a1010 */
[----:B-1----:R-:W2:Y:S01]  /*4e970*/  LDL.LU R16, [R1+0x860] ;  /* 0x0008600001107983 */ /* 0x002ea20000300800 */
[----:B----4-:R-:W-:-:S04]  /*4e980*/  IADD3 R11, P4, PT, R11, R80, RZ ;  /* 0x000000500b0b7210 */ /* 0x010fc80007f9e0ff */
[----:B------:R-:W-:Y:S01]  /*4e990*/  MOV R6, R11 ;  /* 0x0000000b00067202 */ /* 0x000fe20000000f00 */
[----:B------:R1:W-:Y:S01]  /*4e9a0*/  STL [R1+0x724], R11 ;  /* 0x0007240b01007387 */ /* 0x0003e20000100800 */
[----:B------:R-:W-:Y:S02]  /*4e9b0*/  IADD3 R13, P5, PT, R13, R80, RZ ;  /* 0x000000500d0d7210 */ /* 0x000fe40007fbe0ff */
[----:B-----5:R-:W-:-:S03]  /*4e9c0*/  IADD3.X R12, PT, PT, R12, R3, RZ, P4, !PT ;  /* 0x000000030c0c7210 */ /* 0x020fc600027fe4ff */
[----:B------:R-:W-:Y:S02]  /*4e9d0*/  IMAD.X R17, R17, 0x1, R3, P5 ;  /* 0x0000000111117824 */ /* 0x000fe400028e0603 */
[----:B------:R4:W-:Y:S01]  /*4e9e0*/  STL [R1+0x720], R12 ;  /* 0x0007200c01007387 */ /* 0x0009e20000100800 */
[----:B------:R-:W-:-:S03]  /*4e9f0*/  IMAD.MOV.U32 R7, RZ, RZ, R12 ;  /* 0x000000ffff077224 */ /* 0x000fc600078e000c */
[----:B------:R-:W-:Y:S04]  /*4ea00*/  STL [R1+0x764], R13 ;  /* 0x0007640d01007387 */ /* 0x000fe80000100800 */
[----:B-1----:R-:W5:Y:S04]  /*4ea10*/  LDL.LU R11, [R1+0x8a4] ;  /* 0x0008a400010b7983 */ /* 0x002f680000300800 */
[----:B------:R1:W-:Y:S04]  /*4ea20*/  STL [R1+0x760], R17 ;  /* 0x0007601101007387 */ /* 0x0003e80000100800 */
[----:B------:R1:W-:Y:S04]  /*4ea30*/  LDGSTS.E [R5+-0x5f580], desc[UR16][R6.64], P3 ;  /* 0xa0a8000006057fae */ /* 0x0003e800099a1010 */
[----:B----4-:R-:W4:Y:S01]  /*4ea40*/  LDL.LU R12, [R1+0x8e4] ;  /* 0x0008e400010c7983 */ /* 0x010f220000300800 */
[----:B-1----:R-:W-:-:S03]  /*4ea50*/  IMAD.MOV.U32 R7, RZ, RZ, R17 ;  /* 0x000000ffff077224 */ /* 0x002fc600078e0011 */
[----:B------:R-:W4:Y:S01]  /*4ea60*/  LDL.LU R17, [R1+0x8a0] ;  /* 0x0008a00001117983 */ /* 0x000f220000300800 */
[----:B------:R-:W-:-:S03]  /*4ea70*/  MOV R6, R13 ;  /* 0x0000000d00067202 */ /* 0x000fc60000000f00 */
[----:B------:R-:W4:Y:S04]  /*4ea80*/  LDL.LU R13, [R1+0x8e0] ;  /* 0x0008e000010d7983 */ /* 0x000f280000300800 */
[----:B------:R1:W-:Y:S01]  /*4ea90*/  LDGSTS.E [R5+-0x5f180], desc[UR16][R6.64], P3 ;  /* 0xa0e8000006057fae */ /* 0x0003e200099a1010 */
[-C--:B------:R-:W-:Y:S02]  /*4eaa0*/  IADD3 R18, P4, PT, R18, R80.reuse, RZ ;  /* 0x0000005012127210 */ /* 0x080fe40007f9e0ff */
[----:B------:R-:W-:-:S03]  /*4eab0*/  IADD3 R8, P5, PT, R8, R80, RZ ;  /* 0x0000005008087210 */ /* 0x000fc60007fbe0ff */
[----:B------:R1:W-:Y:S01]  /*4eac0*/  STL [R1+0x7a4], R18 ;  /* 0x0007a41201007387 */ /* 0x0003e20000100800 */
[----:B------:R-:W-:Y:S01]  /*4ead0*/  IADD3.X R19, PT, PT, R19, R3, RZ, P4, !PT ;  /* 0x0000000313137210 */ /* 0x000fe200027fe4ff */
[----:B------:R-:W-:-:S04]  /*4eae0*/  IMAD.X R9, R9, 0x1, R3, P5 ;  /* 0x0000000109097824 */ /* 0x000fc800028e0603 */
[----:B------:R1:W-:Y:S02]  /*4eaf0*/  STL [R1+0x7a0], R19 ;  /* 0x0007a01301007387 */ /* 0x0003e40000100800 */
[----:B-1----:R-:W-:Y:S02]  /*4eb00*/  MOV R6, R18 ;  /* 0x0000001200067202 */ /* 0x002fe40000000f00 */
[----:B------:R1:W-:Y:S04]  /*4eb10*/  STL [R1+0x7e4], R8 ;  /* 0x0007e40801007387 */ /* 0x0003e80000100800 */
[----:B------:R-:W4:Y:S04]  /*4eb20*/  LDL.LU R20, [R1+0x924] ;  /* 0x0009240001147983 */ /* 0x000f280000300800 */
[----:B------:R1:W-:Y:S04]  /*4eb30*/  STL [R1+0x7e0], R9 ;  /* 0x0007e00901007387 */ /* 0x0003e80000100800 */
[----:B------:R-:W4:Y:S04]  /*4eb40*/  LDL.LU R18, [R1+0x964] ;  /* 0x0009640001127983 */ /* 0x000f280000300800 */
[----:B------:R-:W4:Y:S01]  /*4eb50*/  LDL.LU R21, [R1+0x920] ;  /* 0x0009200001157983 */ /* 0x000f220000300800 */
[----:B------:R-:W-:-:S03]  /*4eb60*/  IMAD.MOV.U32 R7, RZ, RZ, R19 ;  /* 0x000000ffff077224 */ /* 0x000fc600078e0013 */
[----:B------:R-:W4:Y:S04]  /*4eb70*/  LDL.LU R19, [R1+0x960] ;  /* 0x0009600001137983 */ /* 0x000f280000300800 */
[----:B------:R1:W-:Y:S02]  /*4eb80*/  LDGSTS.E [R5+-0x5ed80], desc[UR16][R6.64], P3 ;  /* 0xa128000006057fae */ /* 0x0003e400099a1010 */
[----:B-1----:R-:W-:Y:S01]  /*4eb90*/  MOV R6, R8 ;  /* 0x0000000800067202 */ /* 0x002fe20000000f00 */
[----:B------:R-:W-:Y:S01]  /*4eba0*/  IMAD.MOV.U32 R7, RZ, RZ, R9 ;  /* 0x000000ffff077224 */ /* 0x000fe200078e0009 */
[----:B------:R-:W4:Y:S04]  /*4ebb0*/  LDL.LU R8, [R1+0x9a4] ;  /* 0x0009a40001087983 */ /* 0x000f280000300800 */
[----:B------:R-:W4:Y:S04]  /*4ebc0*/  LDL.LU R9, [R1+0x9e4] ;  /* 0x0009e40001097983 */ /* 0x000f280000300800 */
[----:B------:R1:W-:Y:S01]  /*4ebd0*/  LDGSTS.E [R5+-0x5e980], desc[UR16][R6.64], P3 ;  /* 0xa168000006057fae */ /* 0x0003e200099a1010 */
[----:B---3--:R-:W-:-:S02]  /*4ebe0*/  IADD3 R14, P4, PT, R14, R80, RZ ;  /* 0x000000500e0e7210 */ /* 0x008fc40007f9e0ff */
[----:B------:R-:W-:-:S03]  /*4ebf0*/  IADD3 R10, P5, PT, R10, R80, RZ ;  /* 0x000000500a0a7210 */ /* 0x000fc60007fbe0ff */
[----:B------:R3:W-:Y:S01]  /*4ec00*/  STL [R1+0x824], R14 ;  /* 0x0008240e01007387 */ /* 0x0007e20000100800 */
[----:B-1----:R-:W-:Y:S02]  /*4ec10*/  MOV R6, R14 ;  /* 0x0000000e00067202 */ /* 0x002fe40000000f00 */
[----:B--2---:R-:W-:-:S05]  /*4ec20*/  IADD3.X R15, PT, PT, R15, R3, RZ, P4, !PT ;  /* 0x000000030f0f7210 */ /* 0x004fca00027fe4ff */
[----:B------:R1:W-:Y:S01]  /*4ec30*/  STL [R1+0x820], R15 ;  /* 0x0008200f01007387 */ /* 0x0003e20000100800 */
[----:B------:R-:W-:Y:S02]  /*4ec40*/  IMAD.MOV.U32 R7, RZ, RZ, R15 ;  /* 0x000000ffff077224 */ /* 0x000fe400078e000f */
[----:B------:R-:W-:Y:S01]  /*4ec50*/  IMAD.X R16, R16, 0x1, R3, P5 ;  /* 0x0000000110107824 */ /* 0x000fe200028e0603 */
[----:B------:R-:W-:Y:S04]  /*4ec60*/  STL [R1+0x864], R10 ;  /* 0x0008640a01007387 */ /* 0x000fe80000100800 */
[----:B---3--:R-:W2:Y:S04]  /*4ec70*/  LDL.LU R14, [R1+0x9a0] ;  /* 0x0009a000010e7983 */ /* 0x008ea80000300800 */
[----:B------:R3:W-:Y:S04]  /*4ec80*/  STL [R1+0x860], R16 ;  /* 0x0008601001007387 */ /* 0x0007e80000100800 */
[----:B-1----:R-:W2:Y:S04]  /*4ec90*/  LDL.LU R15, [R1+0x9e0] ;  /* 0x0009e000010f7983 */ /* 0x002ea80000300800 */
[----:B------:R1:W-:Y:S02]  /*4eca0*/  LDGSTS.E [R5+-0x5e580], desc[UR16][R6.64], P3 ;  /* 0xa1a8000006057fae */ /* 0x0003e400099a1010 */
[----:B-1----:R-:W-:Y:S01]  /*4ecb0*/  MOV R6, R10 ;  /* 0x0000000a00067202 */ /* 0x002fe20000000f00 */
[----:B------:R-:W-:-:S02]  /*4ecc0*/  IMAD.MOV.U32 R7, RZ, RZ, R16 ;  /* 0x000000ffff077224 */ /* 0x000fc400078e0010 */
[----:B---3--:R-:W3:Y:S04]  /*4ecd0*/  LDL.LU R16, [R1+0xa24] ;  /* 0x000a240001107983 */ /* 0x008ee80000300800 */
[----:B------:R-:W3:Y:S01]  /*4ece0*/  LDL.LU R10, [R1+0xa64] ;  /* 0x000a6400010a7983 */ /* 0x000ee20000300800 */
[----:B-----5:R-:W-:-:S03]  /*4ecf0*/  IADD3 R11, P4, PT, R11, R80, RZ ;  /* 0x000000500b0b7210 */ /* 0x020fc60007f9e0ff */
[----:B------:R1:W-:Y:S04]  /*4ed00*/  LDGSTS.E [R5+-0x5e180], desc[UR16][R6.64], P3 ;  /* 0xa1e8000006057fae */ /* 0x0003e800099a1010 */
[----:B------:R-:W-:Y:S01]  /*4ed10*/  STL [R1+0x8a4], R11 ;  /* 0x0008a40b01007387 */ /* 0x000fe20000100800 */
[----:B----4-:R-:W-:Y:S02]  /*4ed20*/  IADD3 R12, P5, PT, R12, R80, RZ ;  /* 0x000000500c0c7210 */ /* 0x010fe40007fbe0ff */
[----:B------:R-:W-:-:S05]  /*4ed30*/  IADD3.X R17, PT, PT, R17, R3, RZ, P4, !PT ;  /* 0x0000000311117210 */ /* 0x000fca00027fe4ff */
[----:B------:R4:W-:Y:S01]  /*4ed40*/  STL [R1+0x8a0], R17 ;  /* 0x0008a01101007387 */ /* 0x0009e20000100800 */
[----:B-1----:R-:W-:Y:S02]  /*4ed50*/  IMAD.MOV.U32 R7, RZ, RZ, R17 ;  /* 0x000000ffff077224 */ /* 0x002fe400078e0011 */
[----:B------:R-:W-:Y:S01]  /*4ed60*/  IMAD.X R13, R13, 0x1, R3, P5 ;  /* 0x000000010d0d7824 */ /* 0x000fe200028e0603 */
[----:B------:R1:W-:Y:S01]  /*4ed70*/  STL [R1+0x8e4], R12 ;  /* 0x0008e40c01007387 */ /* 0x0003e20000100800 */
[----:B------:R-:W-:-:S03]  /*4ed80*/  MOV R6, R11 ;  /* 0x0000000b00067202 */ /* 0x000fc60000000f00 */
[----:B----4-:R-:W4:Y:S04]  /*4ed90*/  LDL.LU R17, [R1+0xa20] ;  /* 0x000a200001117983 */ /* 0x010f280000300800 */
[----:B------:R5:W-:Y:S04]  /*4eda0*/  STL [R1+0x8e0], R13 ;  /* 0x0008e00d01007387 */ /* 0x000be80000100800 */
[----:B------:R-:W4:Y:S04]  /*4edb0*/  LDL.LU R11, [R1+0xa60] ;  /* 0x000a6000010b7983 */ /* 0x000f280000300800 */
[----:B------:R1:W-:Y:S02]  /*4edc0*/  LDGSTS.E [R5+-0x5dd80], desc[UR16][R6.64], P3 ;  /* 0xa228000006057fae */ /* 0x0003e400099a1010 */
[----:B-1----:R-:W-:Y:S01]  /*4edd0*/  MOV R6, R12 ;  /* 0x0000000c00067202 */ /* 0x002fe20000000f00 */
[----:B------:R-:W-:Y:S01]  /*4ede0*/  IMAD.MOV.U32 R7, RZ, RZ, R13 ;  /* 0x000000ffff077224 */ /* 0x000fe200078e000d */
[----:B------:R-:W4:Y:S04]  /*4edf0*/  LDL.LU R12, [R1+0x6ac] ;  /* 0x0006ac00010c7983 */ /* 0x000f280000300800 */
[----:B------:R1:W-:Y:S04]  /*4ee00*/  LDGSTS.E [R5+-0x5d980], desc[UR16][R6.64], P3 ;  /* 0xa268000006057fae */ /* 0x0003e800099a1010 */
[----:B-----5:R-:W5:Y:S01]  /*4ee10*/  LDL.LU R13, [R1+0x6ec] ;  /* 0x0006ec00010d7983 */ /* 0x020f620000300800 */
[----:B------:R-:W-:-:S04]  /*4ee20*/  IADD3 R20, P4, PT, R20, R80, RZ ;  /* 0x0000005014147210 */ /* 0x000fc80007f9e0ff */
[----:B-1----:R-:W-:Y:S02]  /*4ee30*/  MOV R6, R20 ;  /* 0x0000001400067202 */ /* 0x002fe40000000f00 */
[----:B------:R-:W-:Y:S02]  /*4ee40*/  IADD3 R18, P5, PT, R18, R80, RZ ;  /* 0x0000005012127210 */ /* 0x000fe40007fbe0ff */
[----:B------:R-:W-:Y:S01]  /*4ee50*/  IADD3.X R21, PT, PT, R21, R3, RZ, P4, !PT ;  /* 0x0000000315157210 */ /* 0x000fe200027fe4ff */
[----:B------:R-:W-:Y:S02]  /*4ee60*/  STL [R1+0x924], R20 ;  /* 0x0009241401007387 */ /* 0x000fe40000100800 */
[----:B------:R-:W-:Y:S02]  /*4ee70*/  IMAD.X R19, R19, 0x1, R3, P5 ;  /* 0x0000000113137824 */ /* 0x000fe400028e0603 */
[----:B------:R-:W-:Y:S01]  /*4ee80*/  IMAD.MOV.U32 R7, RZ, RZ, R21 ;  /* 0x000000ffff077224 */ /* 0x000fe200078e0015 */
[----:B------:R-:W-:Y:S04]  /*4ee90*/  STL [R1+0x920], R21 ;  /* 0x0009201501007387 */ /* 0x000fe80000100800 */
[----:B------:R1:W-:Y:S04]  /*4eea0*/  STL [R1+0x964], R18 ;  /* 0x0009641201007387 */ /* 0x0003e80000100800 */
[----:B------:R1:W-:Y:S04]  /*4eeb0*/  LDGSTS.E [R5+-0x5d580], desc[UR16][R6.64], P3 ;  /* 0xa2a8000006057fae */ /* 0x0003e800099a1010 */
[----:B------:R1:W-:Y:S02]  /*4eec0*/  STL [R1+0x960], R19 ;  /* 0x0009601301007387 */ /* 0x0003e40000100800 */
[----:B-1----:R-:W-:-:S02]  /*4eed0*/  MOV R6, R18 ;  /* 0x0000001200067202 */ /* 0x002fc40000000f00 */
        /* <DEDUP_REMOVED lines=8> */
[----:B--2---:R-:W-:-:S05]  /*4ef60*/  IADD3.X R14, PT, PT, R14, R3, RZ, P4, !PT ;  /* 0x000000030e0e7210 */ /* 0x004fca00027fe4ff */
        /* <DEDUP_REMOVED lines=8> */
[-C--:B---3--:R-:W-:Y:S01]  /*4eff0*/  IADD3 R16, P4, PT, R16, R80.reuse, RZ ;  /* 0x0000005010107210 */ /* 0x088fe20007f9e0ff */
[----:B--2---:R-:W-:Y:S01]  /*4f000*/  IMAD.MOV.U32 R7, RZ, RZ, R15 ;  /* 0x000000ffff077224 */ /* 0x004fe200078e000f */
[----:B------:R-:W-:Y:S01]  /*4f010*/  MOV R6, R9 ;  /* 0x0000000900067202 */ /* 0x000fe20000000f00 */
[----:B-1----:R-:W2:Y:S01]  /*4f020*/  LDL.LU R15, [R1+0x728] ;  /* 0x00072800010f7983 */ /* 0x002ea20000300800 */
[----:B------:R-:W-:-:S03]  /*4f030*/  IADD3 R10, P5, PT, R10, R80, RZ ;  /* 0x000000500a0a7210 */ /* 0x000fc60007fbe0ff */
[----:B------:R-:W3:Y:S04]  /*4f040*/  LDL.LU R9, [R1+0x768] ;  /* 0x0007680001097983 */ /* 0x000ee80000300800 */
[----:B------:R1:W-:Y:S04]  /*4f050*/  LDGSTS.E [R5+-0x5c980], desc[UR16][R6.64], P3 ;  /* 0xa368000006057fae */ /* 0x0003e800099a1010 */
[----:B------:R-:W-:Y:S01]  /*4f060*/  STL [R1+0xa24], R16 ;  /* 0x000a241001007387 */ /* 0x000fe20000100800 */
[----:B-1----:R-:W-:Y:S02]  /*4f070*/  MOV R6, R16 ;  /* 0x0000001000067202 */ /* 0x002fe40000000f00 */
[----:B----4-:R-:W-:-:S05]  /*4f080*/  IADD3.X R17, PT, PT, R17, R3, RZ, P4, !PT ;  /* 0x0000000311117210 */ /* 0x010fca00027fe4ff */
[----:B------:R-:W-:Y:S02]  /*4f090*/  IMAD.MOV.U32 R7, RZ, RZ, R17 ;  /* 0x000000ffff077224 */ /* 0x000fe400078e0011 */
[----:B------:R-:W-:Y:S01]  /*4f0a0*/  IMAD.X R11, R11, 0x1, R3, P5 ;  /* 0x000000010b0b7824 */ /* 0x000fe200028e0603 */
[----:B------:R-:W-:Y:S04]  /*4f0b0*/  STL [R1+0xa20], R17 ;  /* 0x000a201101007387 */ /* 0x000fe80000100800 */
[----:B------:R-:W-:Y:S04]  /*4f0c0*/  STL [R1+0xa64], R10 ;  /* 0x000a640a01007387 */ /* 0x000fe80000100800 */
[----:B------:R1:W-:Y:S04]  /*4f0d0*/  LDGSTS.E [R5+-0x5c580], desc[UR16][R6.64], P3 ;  /* 0xa3a8000006057fae */ /* 0x0003e800099a1010 */
[----:B------:R4:W-:Y:S01]  /*4f0e0*/  STL [R1+0xa60], R11 ;  /* 0x000a600b01007387 */ /* 0x0009e20000100800 */
[----:B-1----:R-:W-:Y:S01]  /*4f0f0*/  IMAD.MOV.U32 R7, RZ, RZ, R11 ;  /* 0x000000ffff077224 */ /* 0x002fe200078e000b */
[----:B------:R-:W-:-:S02]  /*4f100*/  MOV R6, R10 ;  /* 0x0000000a00067202 */ /* 0x000fc40000000f00 */
[----:B----4-:R-:W4:Y:S04]  /*4f110*/  LDL.LU R11, [R1+0x7a8] ;  /* 0x0007a800010b7983 */ /* 0x010f280000300800 */
[----:B------:R-:W4:Y:S04]  /*4f120*/  LDL.LU R10, [R1+0x7ac] ;  /* 0x0007ac00010a7983 */ /* 0x000f280000300800 */
[----:B------:R-:W4:Y:S04]  /*4f130*/  LDL.LU R17, [R1+0x7e8] ;  /* 0x0007e80001117983 */ /* 0x000f280000300800 */
[----:B------:R-:W4:Y:S01]  /*4f140*/  LDL.LU R16, [R1+0x7ec] ;  /* 0x0007ec0001107983 */ /* 0x000f220000300800 */
[----:B------:R-:W-:-:S02]  /*4f150*/  IADD3 R12, P4, PT, R12, R80, RZ ;  /* 0x000000500c0c7210 */ /* 0x000fc40007f9e0ff */
[----:B-----5:R-:W-:Y:S01]  /*4f160*/  IADD3 R13, P5, PT, R13, R80, RZ ;  /* 0x000000500d0d7210 */ /* 0x020fe20007fbe0ff */
        /* <DEDUP_REMOVED lines=11> */
[----:B-1----:R-:W4:Y:S04]  /*4f220*/  LDL.LU R18, [R1+0x82c] ;  /* 0x00082c0001127983 */ /* 0x002f280000300800 */
[----:B------:R-:W4:Y:S01]  /*4f230*/  LDL.LU R12, [R1+0x86c] ;  /* 0x00086c00010c7983 */ /* 0x000f220000300800 */
[----:B-----5:R-:W-:-:S03]  /*4f240*/  IMAD.MOV.U32 R7, RZ, RZ, R19 ;  /* 0x000000ffff077224 */ /* 0x020fc600078e0013 */
[----:B------:R1:W-:Y:S01]  /*4f250*/  STL [R1+0x6e8], R19 ;  /* 0x0006e81301007387 */ /* 0x0003e20000100800 */
[----:B------:R-:W-:-:S05]  /*4f260*/  MOV R6, R13 ;  /* 0x0000000d00067202 */ /* 0x000fca0000000f00 */
[----:B------:R5:W-:Y:S04]  /*4f270*/  LDGSTS.E [R5+-0x5f900], desc[UR16][R6.64], P3 ;  /* 0xa070000006057fae */ /* 0x000be800099a1010 */
[----:B-1----:R-:W4:Y:S04]  /*4f280*/  LDL.LU R19, [R1+0x828] ;  /* 0x0008280001137983 */ /* 0x002f280000300800 */
[----:B------:R-:W4:Y:S01]  /*4f290*/  LDL.LU R13, [R1+0x868] ;  /* 0x00086800010d7983 */ /* 0x000f220000300800 */
[-C--:B------:R-:W-:Y:S02]  /*4f2a0*/  IADD3 R14, P4, PT, R14, R80.reuse, RZ ;  /* 0x000000500e0e7210 */ /* 0x080fe40007f9e0ff */
[----:B------:R-:W-:-:S03]  /*4f2b0*/  IADD3 R8, P5, PT, R8, R80, RZ ;  /* 0x0000005008087210 */ /* 0x000fc60007fbe0ff */
[----:B------:R1:W-:Y:S01]  /*4f2c0*/  STL [R1+0x72c], R14 ;  /* 0x00072c0e01007387 */ /* 0x0003e20000100800 */
[----:B--2---:R-:W-:Y:S02]  /*4f2d0*/  IADD3.X R15, PT, PT, R15, R3, RZ, P4, !PT ;  /* 0x000000030f0f7210 */ /* 0x004fe400027fe4ff */
[----:B-----5:R-:W-:Y:S01]  /*4f2e0*/  MOV R6, R14 ;  /* 0x0000000e00067202 */ /* 0x020fe20000000f00 */
[----:B---3--:R-:W-:Y:S02]  /*4f2f0*/  IMAD.X R9, R9, 0x1, R3, P5 ;  /* 0x0000000109097824 */ /* 0x008fe400028e0603 */
[----:B------:R2:W-:Y:S04]  /*4f300*/  STL [R1+0x728], R15 ;  /* 0x0007280f01007387 */ /* 0x0005e80000100800 */
[----:B------:R3:W-:Y:S01]  /*4f310*/  STL [R1+0x76c], R8 ;  /* 0x00076c0801007387 */ /* 0x0007e20000100800 */
[----:B------:R-:W-:-:S03]  /*4f320*/  IMAD.MOV.U32 R7, RZ, RZ, R15 ;  /* 0x000000ffff077224 */ /* 0x000fc600078e000f */
[----:B-1----:R-:W5:Y:S04]  /*4f330*/  LDL.LU R14, [R1+0x8ac] ;  /* 0x0008ac00010e7983 */ /* 0x002f680000300800 */
[----:B------:R1:W-:Y:S04]  /*4f340*/  STL [R1+0x768], R9 ;  /* 0x0007680901007387 */ /* 0x0003e80000100800 */
[----:B------:R-:W5:Y:S04]  /*4f350*/  LDL.LU R20, [R1+0x8ec] ;  /* 0x0008ec0001147983 */ /* 0x000f680000300800 */
[----:B--2---:R-:W2:Y:S04]  /*4f360*/  LDL.LU R15, [R1+0x8a8] ;  /* 0x0008a800010f7983 */ /* 0x004ea80000300800 */
[----:B------:R1:W-:Y:S04]  /*4f370*/  LDGSTS.E [R5+-0x5f500], desc[UR16][R6.64], P3 ;  /* 0xa0b0000006057fae */ /* 0x0003e800099a1010 */
[----:B------:R-:W2:Y:S01]  /*4f380*/  LDL.LU R21, [R1+0x8e8] ;  /* 0x0008e80001157983 */ /* 0x000ea20000300800 */
[----:B-1----:R-:W-:Y:S01]  /*4f390*/  MOV R6, R8 ;  /* 0x0000000800067202 */ /* 0x002fe20000000f00 */
[----:B------:R-:W-:-:S02]  /*4f3a0*/  IMAD.MOV.U32 R7, RZ, RZ, R9 ;  /* 0x000000ffff077224 */ /* 0x000fc400078e0009 */
[----:B---3--:R-:W3:Y:S04]  /*4f3b0*/  LDL.LU R8, [R1+0x92c] ;  /* 0x00092c0001087983 */ /* 0x008ee80000300800 */
[----:B------:R-:W3:Y:S04]  /*4f3c0*/  LDL.LU R9, [R1+0x96c] ;  /* 0x00096c0001097983 */ /* 0x000ee80000300800 */
[----:B------:R1:W-:Y:S01]  /*4f3d0*/  LDGSTS.E [R5+-0x5f100], desc[UR16][R6.64], P3 ;  /* 0xa0f0000006057fae */ /* 0x0003e200099a1010 */
[----:B----4-:R-:W-:-:S04]  /*4f3e0*/  IADD3 R10, P4, PT, R10, R80, RZ ;  /* 0x000000500a0a7210 */ /* 0x010fc80007f9e0ff */
[----:B------:R-:W-:Y:S01]  /*4f3f0*/  IADD3.X R11, PT, PT, R11, R3, RZ, P4, !PT ;  /* 0x000000030b0b7210 */ /* 0x000fe200027fe4ff */
[----:B------:R4:W-:Y:S01]  /*4f400*/  STL [R1+0x7ac], R10 ;  /* 0x0007ac0a01007387 */ /* 0x0009e20000100800 */
[----:B------:R-:W-:-:S03]  /*4f410*/  IADD3 R16, P5, PT, R16, R80, RZ ;  /* 0x0000005010107210 */ /* 0x000fc60007fbe0ff */
[----:B------:R4:W-:Y:S01]  /*4f420*/  STL [R1+0x7a8], R11 ;  /* 0x0007a80b01007387 */ /* 0x0009e20000100800 */
[----:B-1----:R-:W-:Y:S01]  /*4f430*/  MOV R6, R10 ;  /* 0x0000000a00067202 */ /* 0x002fe20000000f00 */
[----:B------:R-:W-:Y:S02]  /*4f440*/  IMAD.X R17, R17, 0x1, R3, P5 ;  /* 0x0000000111117824 */ /* 0x000fe400028e0603 */
[----:B------:R1:W-:Y:S04]  /*4f450*/  STL [R1+0x7ec], R16 ;  /* 0x0007ec1001007387 */ /* 0x0003e80000100800 */
[----:B----4-:R-:W4:Y:S01]  /*4f460*/  LDL.LU R10, [R1+0x928] ;  /* 0x00092800010a7983 */ /* 0x010f220000300800 */
[----:B------:R-:W-:-:S03]  /*4f470*/  IMAD.MOV.U32 R7, RZ, RZ, R11 ;  /* 0x000000ffff077224 */ /* 0x000fc600078e000b */
[----:B------:R1:W-:Y:S04]  /*4f480*/  STL [R1+0x7e8], R17 ;  /* 0x0007e81101007387 */ /* 0x0003e80000100800 */
[----:B------:R-:W4:Y:S04]  /*4f490*/  LDL.LU R11, [R1+0x968] ;  /* 0x00096800010b7983 */ /* 0x000f280000300800 */
[----:B------:R1:W-:Y:S02]  /*4f4a0*/  LDGSTS.E [R5+-0x5ed00], desc[UR16][R6.64], P3 ;  /* 0xa130000006057fae */ /* 0x0003e400099a1010 */
[----:B-1----:R-:W-:Y:S01]  /*4f4b0*/  MOV R6, R16 ;  /* 0x0000001000067202 */ /* 0x002fe20000000f00 */
[----:B------:R-:W-:Y:S01]  /*4f4c0*/  IMAD.MOV.U32 R7, RZ, RZ, R17 ;  /* 0x000000ffff077224 */ /* 0x000fe200078e0011 */
[----:B------:R-:W4:Y:S04]  /*4f4d0*/  LDL.LU R16, [R1+0x9ac] ;  /* 0x0009ac0001107983 */ /* 0x000f280000300800 */
[----:B------:R-:W4:Y:S04]  /*4f4e0*/  LDL.LU R17, [R1+0x9ec] ;  /* 0x0009ec0001117983 */ /* 0x000f280000300800 */
[----:B------:R1:W-:Y:S01]  /*4f4f0*/  LDGSTS.E [R5+-0x5e900], desc[UR16][R6.64], P3 ;  /* 0xa170000006057fae */ /* 0x0003e200099a1010 */
[----:B------:R-:W-:-:S02]  /*4f500*/  IADD3 R18, P4, PT, R18, R80, RZ ;  /* 0x0000005012127210 */ /* 0x000fc40007f9e0ff */
[----:B------:R-:W-:-:S03]  /*4f510*/  IADD3 R12, P5, PT, R12, R80, RZ ;  /* 0x000000500c0c7210 */ /* 0x000fc60007fbe0ff */
[----:B------:R1:W-:Y:S02]  /*4f520*/  STL [R1+0x82c], R18 ;  /* 0x00082c1201007387 */ /* 0x0003e40000100800 */
[----:B-1----:R-:W-:Y:S02]  /*4f530*/  MOV R6, R18 ;  /* 0x0000001200067202 */ /* 0x002fe40000000f00 */
[----:B------:R-:W-:Y:S01]  /*4f540*/  IADD3.X R19, PT, PT, R19, R3, RZ, P4, !PT ;  /* 0x0000000313137210 */ /* 0x000fe200027fe4ff */
[----:B------:R-:W-:-:S04]  /*4f550*/  IMAD.X R13, R13, 0x1, R3, P5 ;  /* 0x000000010d0d7824 */ /* 0x000fc800028e0603 */
[----:B------:R1:W-:Y:S01]  /*4f560*/  STL [R1+0x828], R19 ;  /* 0x0008281301007387 */ /* 0x0003e20000100800 */
[----:B------:R-:W-:-:S03]  /*4f570*/  IMAD.MOV.U32 R7, RZ, RZ, R19 ;  /* 0x000000ffff077224 */ /* 0x000fc600078e0013 */
[----:B------:R1:W-:Y:S04]  /*4f580*/  STL [R1+0x86c], R12 ;  /* 0x00086c0c01007387 */ /* 0x0003e80000100800 */
[----:B------:R-:W4:Y:S04]  /*4f590*/  LDL.LU R18, [R1+0x9a8] ;  /* 0x0009a80001127983 */ /* 0x000f280000300800 */
[----:B------:R1:W-:Y:S04]  /*4f5a0*/  STL [R1+0x868], R13 ;  /* 0x0008680d01007387 */ /* 0x0003e80000100800 */
[----:B-1----:R-:W4:Y:S04]  /*4f5b0*/  LDL.LU R19, [R1+0x9e8] ;  /* 0x0009e80001137983 */ /* 0x002f280000300800 */
[----:B------:R1:W-:Y:S02]  /*4f5c0*/  LDGSTS.E [R5+-0x5e500], desc[UR16][R6.64], P3 ;  /* 0xa1b0000006057fae */ /* 0x0003e400099a1010 */
[----:B-1----:R-:W-:Y:S01]  /*4f5d0*/  MOV R6, R12 ;  /* 0x0000000c00067202 */ /* 0x002fe20000000f00 */
[----:B------:R-:W-:Y:S01]  /*4f5e0*/  IMAD.MOV.U32 R7, RZ, RZ, R13 ;  /* 0x000000ffff077224 */ /* 0x000fe200078e000d */
[----:B------:R-:W4:Y:S04]  /*4f5f0*/  LDL.LU R12, [R1+0xa2c] ;  /* 0x000a2c00010c7983 */ /* 0x000f280000300800 */
[----:B------:R-:W4:Y:S04]  /*4f600*/  LDL.LU R13, [R1+0xa6c] ;  /* 0x000a6c00010d7983 */ /* 0x000f280000300800 */
[----:B------:R1:W-:Y:S01]  /*4f610*/  LDGSTS.E [R5+-0x5e100], desc[UR16][R6.64], P3 ;  /* 0xa1f0000006057fae */ /* 0x0003e200099a1010 */
[----:B-----5:R-:W-:-:S05]  /*4f620*/  IADD3 R14, P4, PT, R14, R80, RZ ;  /* 0x000000500e0e7210 */ /* 0x020fca0007f9e0ff */
[----:B------:R5:W-:Y:S01]  /*4f630*/  STL [R1+0x8ac], R14 ;  /* 0x0008ac0e01007387 */ /* 0x000be20000100800 */
[----:B------:R-:W-:Y:S02]  /*4f640*/  IADD3 R20, P5, PT, R20, R80, RZ ;  /* 0x0000005014147210 */ /* 0x000fe40007fbe0ff */
[----:B--2---:R-:W-:Y:S02]  /*4f650*/  IADD3.X R15, PT, PT, R15, R3, RZ, P4, !PT ;  /* 0x000000030f0f7210 */ /* 0x004fe400027fe4ff */
[----:B-1----:R-:W-:-:S03]  /*4f660*/  MOV R6, R14 ;  /* 0x0000000e00067202 */ /* 0x002fc60000000f00 */
[----:B------:R1:W-:Y:S01]  /*4f670*/  STL [R1+0x8a8], R15 ;  /* 0x0008a80f01007387 */ /* 0x0003e20000100800 */
[----:B------:R-:W-:Y:S02]  /*4f680*/  IMAD.MOV.U32 R7, RZ, RZ, R15 ;  /* 0x000000ffff077224 */ /* 0x000fe400078e000f */
[----:B------:R-:W-:Y:S01]  /*4f690*/  IMAD.X R21, R21, 0x1, R3, P5 ;  /* 0x0000000115157824 */ /* 0x000fe200028e0603 */
[----:B------:R-:W-:Y:S04]  /*4f6a0*/  STL [R1+0x8ec], R20 ;  /* 0x0008ec1401007387 */ /* 0x000fe80000100800 */
[----:B-----5:R-:W2:Y:S04]  /*4f6b0*/  LDL.LU R14, [R1+0xa28] ;  /* 0x000a2800010e7983 */ /* 0x020ea80000300800 */
[----:B------:R-:W-:Y:S01]  /*4f6c0*/  STL [R1+0x8e8], R21 ;  /* 0x0008e81501007387 */ /* 0x000fe20000100800 */
[----:B---3--:R-:W-:-:S03]  /*4f6d0*/  IADD3 R8, P4, PT, R8, R80, RZ ;  /* 0x0000005008087210 */ /* 0x008fc60007f9e0ff */
[----:B-1----:R-:W3:Y:S01]  /*4f6e0*/  LDL.LU R15, [R1+0xa68] ;  /* 0x000a6800010f7983 */ /* 0x002ee20000300800 */
[----:B------:R-:W-:-:S03]  /*4f6f0*/  IADD3 R9, P5, PT, R9, R80, RZ ;  /* 0x0000005009097210 */ /* 0x000fc60007fbe0ff */
[----:B------:R1:W-:Y:S04]  /*4f700*/  LDGSTS.E [R5+-0x5dd00], desc[UR16][R6.64], P3 ;  /* 0xa230000006057fae */ /* 0x0003e800099a1010 */
[----:B------:R-:W-:Y:S01]  /*4f710*/  STL [R1+0x92c], R8 ;  /* 0x00092c0801007387 */ /* 0x000fe20000100800 */
[----:B-1----:R-:W-:Y:S01]  /*4f720*/  MOV R6, R20 ;  /* 0x0000001400067202 */ /* 0x002fe20000000f00 */
[----:B------:R-:W-:-:S05]  /*4f730*/  IMAD.MOV.U32 R7, RZ, RZ, R21 ;  /* 0x000000ffff077224 */ /* 0x000fca00078e0015 */
[----:B------:R1:W-:Y:S02]  /*4f740*/  LDGSTS.E [R5+-0x5d900], desc[UR16][R6.64], P3 ;  /* 0xa270000006057fae */ /* 0x0003e400099a1010 */
        /* <DEDUP_REMOVED lines=14> */
[-C--:B------:R-:W-:Y:S02]  /*4f830*/  IADD3 R16, P4, PT, R16, R80.reuse, RZ ;  /* 0x0000005010107210 */ /* 0x080fe40007f9e0ff */
[----:B------:R-:W-:Y:S01]  /*4f840*/  IADD3 R17, P5, PT, R17, R80, RZ ;  /* 0x0000005011117210 */ /* 0x000fe20007fbe0ff */
[----:B------:R1:W-:Y:S04]  /*4f850*/  LDGSTS.E [R5+-0x5d100], desc[UR16][R6.64], P3 ;  /* 0xa2f0000006057fae */ /* 0x0003e800099a1010 */
[----:B------:R-:W-:Y:S01]  /*4f860*/  STL [R1+0x9ac], R16 ;  /* 0x0009ac1001007387 */ /* 0x000fe20000100800 */
[----:B-1----:R-:W-:-:S02]  /*4f870*/  MOV R6, R16 ;  /* 0x0000001000067202 */ /* 0x002fc40000000f00 */
[----:B------:R-:W-:-:S05]  /*4f880*/  IADD3.X R18, PT, PT, R18, R3, RZ, P4, !PT ;  /* 0x0000000312127210 */ /* 0x000fca00027fe4ff */
[----:B------:R1:W-:Y:S01]  /*4f890*/  STL [R1+0x9a8], R18 ;  /* 0x0009a81201007387 */ /* 0x0003e20000100800 */
[----:B------:R-:W-:Y:S02]  /*4f8a0*/  IMAD.MOV.U32 R7, RZ, RZ, R18 ;  /* 0x000000ffff077224 */ /* 0x000fe400078e0012 */
[----:B------:R-:W-:Y:S01]  /*4f8b0*/  IMAD.X R19, R19, 0x1, R3, P5 ;  /* 0x0000000113137824 */ /* 0x000fe200028e0603 */
[----:B------:R-:W-:Y:S04]  /*4f8c0*/  STL [R1+0x9ec], R17 ;  /* 0x0009ec1101007387 */ /* 0x000fe80000100800 */
[----:B------:R1:W-:Y:S04]  /*4f8d0*/  LDGSTS.E [R5+-0x5cd00], desc[UR16][R6.64], P3 ;  /* 0xa330000006057fae */ /* 0x0003e800099a1010 */
[----:B-1----:R-:W4:Y:S04]  /*4f8e0*/  LDL.LU R18, [R1+0x734] ;  /* 0x0007340001127983 */ /* 0x002f280000300800 */
[----:B------:R1:W-:Y:S04]  /*4f8f0*/  STL [R1+0x9e8], R19 ;  /* 0x0009e81301007387 */ /* 0x0003e80000100800 */
[----:B------:R-:W4:Y:S01]  /*4f900*/  LDL.LU R16, [R1+0x774] ;  /* 0x0007740001107983 */ /* 0x000f220000300800 */
[----:B------:R-:W-:Y:S01]  /*4f910*/  IMAD.MOV.U32 R7, RZ, RZ, R19 ;  /* 0x000000ffff077224 */ /* 0x000fe200078e0013 */
        /* <DEDUP_REMOVED lines=8> */
[----:B--2---:R-:W-:-:S05]  /*4f9a0*/  IADD3.X R14, PT, PT, R14, R3, RZ, P4, !PT ;  /* 0x000000030e0e7210 */ /* 0x004fca00027fe4ff */
[----:B------:R-:W-:Y:S01]  /*4f9b0*/  IMAD.MOV.U32 R7, RZ, RZ, R14 ;  /* 0x000000ffff077224 */ /* 0x000fe200078e000e */
[----:B------:R1:W-:Y:S01]  /*4f9c0*/  STL [R1+0xa28], R14 ;  /* 0x000a280e01007387 */ /* 0x0003e20000100800 */
[----:B---3--:R-:W-:-:S03]  /*4f9d0*/  IMAD.X R15, R15, 0x1, R3, P5 ;  /* 0x000000010f0f7824 */ /* 0x008fc600028e0603 */
[----:B------:R-:W-:Y:S04]  /*4f9e0*/  STL [R1+0xa6c], R13 ;  /* 0x000a6c0d01007387 */ /* 0x000fe80000100800 */
[----:B------:R2:W-:Y:S04]  /*4f9f0*/  LDGSTS.E [R5+-0x5c500], desc[UR16][R6.64], P3 ;  /* 0xa3b0000006057fae */ /* 0x0005e800099a1010 */
[----:B-1----:R-:W3:Y:S04]  /*4fa00*/  LDL.LU R14, [R1+0x7b4] ;  /* 0x0007b400010e7983 */ /* 0x002ee80000300800 */
[----:B------:R1:W-:Y:S04]  /*4fa10*/  STL [R1+0xa68], R15 ;  /* 0x000a680f01007387 */ /* 0x0003e80000100800 */
[----:B------:R-:W3:Y:S01]  /*4fa20*/  LDL.LU R12, [R1+0x7f4] ;  /* 0x0007f400010c7983 */ /* 0x000ee20000300800 */
[----:B--2---:R-:W-:Y:S01]  /*4fa30*/  IMAD.MOV.U32 R7, RZ, RZ, R15 ;  /* 0x000000ffff077224 */ /* 0x004fe200078e000f */
[----:B------:R-:W-:-:S02]  /*4fa40*/  MOV R6, R13 ;  /* 0x0000000d00067202 */ /* 0x000fc40000000f00 */
[----:B-1----:R-:W2:Y:S04]  /*4fa50*/  LDL.LU R15, [R1+0x7b0] ;  /* 0x0007b000010f7983 */ /* 0x002ea80000300800 */
[----:B------:R-:W2:Y:S04]  /*4fa60*/  LDL.LU R13, [R1+0x7f0] ;  /* 0x0007f000010d7983 */ /* 0x000ea80000300800 */
[----:B------:R1:W-:Y:S02]  /*4fa70*/  LDGSTS.E [R5+-0x5c100], desc[UR16][R6.64], P3 ;  /* 0xa3f0000006057fae */ /* 0x0003e400099a1010 */
[----:B-1----:R-:W-:-:S04]  /*4fa80*/  LOP3.LUT R6, R92, 0x70, RZ, 0x3c, !PT ;  /* 0x000000705c067812 */ /* 0x002fc800078e3cff */
[----:B------:R-:W-:Y:S02]  /*4fa90*/  IADD3 R6, PT, PT, R6, 0x100000, R4 ;  /* 0x0010000006067810 */ /* 0x000fe40007ffe004 */
[-C--:B-----5:R-:W-:Y:S02]  /*4faa0*/  IADD3 R10, P4, PT, R10, R80.reuse, RZ ;  /* 0x000000500a0a7210 */ /* 0x0a0fe40007f9e0ff */
[----:B------:R-:W-:Y:S02]  /*4fab0*/  IADD3 R8, P5, PT, R8, R80, RZ ;  /* 0x0000005008087210 */ /* 0x000fe40007fbe0ff */
[----:B----4-:R-:W-:Y:S02]  /*4fac0*/  IADD3.X R11, PT, PT, R11, R3, RZ, P4, !PT ;  /* 0x000000030b0b7210 */ /* 0x010fe400027fe4ff */
[----:B------:R-:W-:Y:S01]  /*4fad0*/  MOV R4, R10 ;  /* 0x0000000a00047202 */ /* 0x000fe20000000f00 */
[----:B------:R-:W-:Y:S02]  /*4fae0*/  IMAD.X R9, R9, 0x1, R3, P5 ;  /* 0x0000000109097824 */ /* 0x000fe400028e0603 */
[----:B------:R-:W-:Y:S01]  /*4faf0*/  IMAD.MOV.U32 R5, RZ, RZ, R11 ;  /* 0x000000ffff057224 */ /* 0x000fe200078e000b */
[----:B------:R1:W-:Y:S04]  /*4fb00*/  STL [R1+0x6b4], R10 ;  /* 0x0006b40a01007387 */ /* 0x0003e80000100800 */
[----:B------:R-:W-:Y:S04]  /*4fb10*/  STL [R1+0x6b0], R11 ;  /* 0x0006b00b01007387 */ /* 0x000fe80000100800 */
[----:B------:R4:W-:Y:S04]  /*4fb20*/  STL [R1+0x6f4], R8 ;  /* 0x0006f40801007387 */ /* 0x0009e80000100800 */
[----:B------:R5:W-:Y:S04]  /*4fb30*/  LDGSTS.E [R6+-0x5fc80], desc[UR16][R4.64], P3 ;  /* 0xa038000004067fae */ /* 0x000be800099a1010 */
[----:B------:R4:W-:Y:S04]  /*4fb40*/  STL [R1+0x6f0], R9 ;  /* 0x0006f00901007387 */ /* 0x0009e80000100800 */
[----:B-1----:R-:W2:Y:S01]  /*4fb50*/  LDL.LU R10, [R1+0x830] ;  /* 0x00083000010a7983 */ /* 0x002ea20000300800 */
[----:B-----5:R-:W-:-:S03]  /*4fb60*/  MOV R4, R8 ;  /* 0x0000000800047202 */ /* 0x020fc60000000f00 */
[----:B----4-:R-:W4:Y:S01]  /*4fb70*/  LDL.LU R8, [R1+0x834] ;  /* 0x0008340001087983 */ /* 0x010f220000300800 */
[----:B------:R-:W-:-:S03]  /*4fb80*/  IMAD.MOV.U32 R5, RZ, RZ, R9 ;  /* 0x000000ffff057224 */ /* 0x000fc600078e0009 */
[----:B------:R-:W5:Y:S04]  /*4fb90*/  LDL.LU R11, [R1+0x870] ;  /* 0x00087000010b7983 */ /* 0x000f680000300800 */
[----:B------:R-:W5:Y:S04]  /*4fba0*/  LDL.LU R9, [R1+0x874] ;  /* 0x0008740001097983 */ /* 0x000f680000300800 */
[----:B------:R1:W-:Y:S01]  /*4fbb0*/  LDGSTS.E [R6+-0x5f880], desc[UR16][R4.64], P3 ;  /* 0xa078000004067fae */ /* 0x0003e200099a1010 */
[-C--:B------:R-:W-:Y:S02]  /*4fbc0*/  IADD3 R18, P4, PT, R18, R80.reuse, RZ ;  /* 0x0000005012127210 */ /* 0x080fe40007f9e0ff */
[----:B------:R-:W-:-:S03]  /*4fbd0*/  IADD3 R16, P5, PT, R16, R80, RZ ;  /* 0x0000005010107210 */ /* 0x000fc60007fbe0ff */
[----:B------:R1:W-:Y:S01]  /*4fbe0*/  STL [R1+0x734], R18 ;  /* 0x0007341201007387 */ /* 0x0003e20000100800 */
[----:B------:R-:W-:Y:S01]  /*4fbf0*/  IADD3.X R19, PT, PT, R19, R3, RZ, P4, !PT ;  /* 0x0000000313137210 */ /* 0x000fe200027fe4ff */
[----:B------:R-:W-:-:S04]  /*4fc00*/  IMAD.X R17, R17, 0x1, R3, P5 ;  /* 0x0000000111117824 */ /* 0x000fc800028e0603 */
[----:B------:R-:W-:Y:S04]  /*4fc10*/  STL [R1+0x730], R19 ;  /* 0x0007301301007387 */ /* 0x000fe80000100800 */
[----:B------:R1:W-:Y:S04]  /*4fc20*/  STL [R1+0x774], R16 ;  /* 0x0007741001007387 */ /* 0x0003e80000100800 */
[----:B------:R1:W-:Y:S04]  /*4fc30*/  STL [R1+0x770], R17 ;  /* 0x0007701101007387 */ /* 0x0003e80000100800 */
[----:B------:R-:W5:Y:S04]  /*4fc40*/  LDL.LU R22, [R1+0x8b0] ;  /* 0x0008b00001167983 */ /* 0x000f680000300800 */
[----:B------:R-:W5:Y:S04]  /*4fc50*/  LDL.LU R7, [R1+0x8b4] ;  /* 0x0008b40001077983 */ /* 0x000f680000300800 */
[----:B------:R-:W5:Y:S04]  /*4fc60*/  LDL.LU R21, [R1+0x8f0] ;  /* 0x0008f00001157983 */ /* 0x000f680000300800 */
[----:B------:R-:W5:Y:S01]  /*4fc70*/  LDL.LU R20, [R1+0x8f4] ;  /* 0x0008f40001147983 */ /* 0x000f620000300800 */
[----:B-1----:R-:W-:Y:S01]  /*4fc80*/  MOV R4, R18 ;  /* 0x0000001200047202 */ /* 0x002fe20000000f00 */
[----:B------:R-:W-:-:S05]  /*4fc90*/  IMAD.MOV.U32 R5, RZ, RZ, R19 ;  /* 0x000000ffff057224 */ /* 0x000fca00078e0013 */
[----:B------:R1:W-:Y:S02]  /*4fca0*/  LDGSTS.E [R6+-0x5f480], desc[UR16][R4.64], P3 ;  /* 0xa0b8000004067fae */ /* 0x0003e400099a1010 */
[----:B-1----:R-:W-:Y:S01]  /*4fcb0*/  MOV R4, R16 ;  /* 0x0000001000047202 */ /* 0x002fe20000000f00 */
[----:B------:R-:W-:-:S05]  /*4fcc0*/  IMAD.MOV.U32 R5, RZ, RZ, R17 ;  /* 0x000000ffff057224 */ /* 0x000fca00078e0011 */
[----:B------:R1:W-:Y:S01]  /*4fcd0*/  LDGSTS.E [R6+-0x5f080], desc[UR16][R4.64], P3 ;  /* 0xa0f8000004067fae */ /* 0x0003e200099a1010 */
[-C--:B---3--:R-:W-:Y:S02]  /*4fce0*/  IADD3 R14, P4, PT, R14, R80.reuse, RZ ;  /* 0x000000500e0e7210 */ /* 0x088fe40007f9e0ff */
[----:B------:R-:W-:-:S03]  /*4fcf0*/  IADD3 R12, P5, PT, R12, R80, RZ ;  /* 0x000000500c0c7210 */ /* 0x000fc60007fbe0ff */
[----:B------:R-:W-:Y:S01]  /*4fd00*/  STL [R1+0x7b4], R14 ;  /* 0x0007b40e01007387 */ /* 0x000fe20000100800 */
[----:B--2---:R-:W-:Y:S01]  /*4fd10*/  IADD3.X R15, PT, PT, R15, R3, RZ, P4, !PT ;  /* 0x000000030f0f7210 */ /* 0x004fe200027fe4ff */
[----:B------:R-:W-:-:S04]  /*4fd20*/  IMAD.X R13, R13, 0x1, R3, P5 ;  /* 0x000000010d0d7824 */ /* 0x000fc800028e0603 */
[----:B------:R2:W-:Y:S04]  /*4fd30*/  STL [R1+0x7b0], R15 ;  /* 0x0007b00f01007387 */ /* 0x0005e80000100800 */
[----:B------:R-:W-:Y:S04]  /*4fd40*/  STL [R1+0x7f4], R12 ;  /* 0x0007f40c01007387 */ /* 0x000fe80000100800 */
[----:B------:R-:W3:Y:S04]  /*4fd50*/  LDL.LU R18, [R1+0x934] ;  /* 0x0009340001127983 */ /* 0x000ee80000300800 */
[----:B------:R2:W-:Y:S04]  /*4fd60*/  STL [R1+0x7f0], R13 ;  /* 0x0007f00d01007387 */ /* 0x0005e80000100800 */
[----:B------:R-:W3:Y:S04]  /*4fd70*/  LDL.LU R16, [R1+0x974] ;  /* 0x0009740001107983 */ /* 0x000ee80000300800 */
[----:B------:R-:W3:Y:S01]  /*4fd80*/  LDL.LU R19, [R1+0x930] ;  /* 0x0009300001137983 */ /* 0x000ee20000300800 */
[----:B-1----:R-:W-:Y:S01]  /*4fd90*/  MOV R4, R14 ;  /* 0x0000000e00047202 */ /* 0x002fe20000000f00 */
[----:B------:R-:W-:-:S02]  /*4fda0*/  IMAD.MOV.U32 R5, RZ, RZ, R15 ;  /* 0x000000ffff057224 */ /* 0x000fc400078e000f */
[----:B------:R-:W3:Y:S04]  /*4fdb0*/  LDL.LU R17, [R1+0x970] ;  /* 0x0009700001117983 */ /* 0x000ee80000300800 */
[----:B--2---:R-:W2:Y:S04]  /*4fdc0*/  LDL.LU R15, [R1+0x9b0] ;  /* 0x0009b000010f7983 */ /* 0x004ea80000300800 */
[----:B------:R-:W2:Y:S04]  /*4fdd0*/  LDL.LU R14, [R1+0x9b4] ;  /* 0x0009b400010e7983 */ /* 0x000ea80000300800 */
[----:B------:R1:W-:Y:S02]  /*4fde0*/  LDGSTS.E [R6+-0x5ec80], desc[UR16][R4.64], P3 ;  /* 0xa138000004067fae */ /* 0x0003e400099a1010 */
[----:B-1----:R-:W-:Y:S01]  /*4fdf0*/  MOV R4, R12 ;  /* 0x0000000c00047202 */ /* 0x002fe20000000f00 */
[----:B------:R-:W-:-:S02]  /*4fe00*/  IMAD.MOV.U32 R5, RZ, RZ, R13 ;  /* 0x000000ffff057224 */ /* 0x000fc400078e000d */
[----:B------:R-:W2:Y:S04]  /*4fe10*/  LDL.LU R13, [R1+0x9f0] ;  /* 0x0009f000010d7983 */ /* 0x000ea80000300800 */
[----:B------:R-:W2:Y:S04]  /*4fe20*/  LDL.LU R12, [R1+0x9f4] ;  /* 0x0009f400010c7983 */ /* 0x000ea80000300800 */
[----:B------:R1:W-:Y:S01]  /*4fe30*/  LDGSTS.E [R6+-0x5e880], desc[UR16][R4.64], P3 ;  /* 0xa178000004067fae */ /* 0x0003e200099a1010 */
[----:B----4-:R-:W-:-:S04]  /*4fe40*/  IADD3 R8, P4, PT, R8, R80, RZ ;  /* 0x0000005008087210 */ /* 0x010fc80007f9e0ff */
[----:B------:R-:W-:Y:S02]  /*4fe50*/  IADD3.X R10, PT, PT, R10, R3, RZ, P4, !PT ;  /* 0x000000030a0a7210 */ /* 0x000fe400027fe4ff */
[----:B-----5:R-:W-:Y:S01]  /*4fe60*/  IADD3 R9, P5, PT, R9, R80, RZ ;  /* 0x0000005009097210 */ /* 0x020fe20007fbe0ff */
[----:B------:R-:W-:Y:S01]  /*4fe70*/  STL [R1+0x834], R8 ;  /* 0x0008340801007387 */ /* 0x000fe20000100800 */
[----:B-1----:R-:W-:Y:S01]  /*4fe80*/  MOV R4, R8 ;  /* 0x0000000800047202 */ /* 0x002fe20000000f00 */
[----:B------:R-:W-:Y:S02]  /*4fe90*/  IMAD.MOV.U32 R5, RZ, RZ, R10 ;  /* 0x000000ffff057224 */ /* 0x000fe400078e000a */
[----:B------:R-:W-:Y:S01]  /*4fea0*/  IMAD.X R11, R11, 0x1, R3, P5 ;  /* 0x000000010b0b7824 */ /* 0x000fe200028e0603 */
[----:B------:R1:W-:Y:S04]  /*4feb0*/  STL [R1+0x830], R10 ;  /* 0x0008300a01007387 */ /* 0x0003e80000100800 */
[----:B------:R-:W-:Y:S04]  /*4fec0*/  STL [R1+0x874], R9 ;  /* 0x0008740901007387 */ /* 0x000fe80000100800 */
[----:B------:R4:W-:Y:S04]  /*4fed0*/  LDGSTS.E [R6+-0x5e480], desc[UR16][R4.64], P3 ;  /* 0xa1b8000004067fae */ /* 0x0009e800099a1010 */
[----:B-1----:R-:W5:Y:S04]  /*4fee0*/  LDL.LU R10, [R1+0xa34] ;  /* 0x000a3400010a7983 */ /* 0x002f680000300800 */
[----:B------:R1:W-:Y:S04]  /*4fef0*/  STL [R1+0x870], R11 ;  /* 0x0008700b01007387 */ /* 0x0003e80000100800 */
[----:B------:R-:W5:Y:S01]  /*4ff00*/  LDL.LU R8, [R1+0xa74] ;  /* 0x000a740001087983 */ /* 0x000f620000300800 */
[----:B----4-:R-:W-:-:S03]  /*4ff10*/  IMAD.MOV.U32 R5, RZ, RZ, R11 ;  /* 0x000000ffff057224 */ /* 0x010fc600078e000b */
[----:B-1----:R-:W4:Y:S01]  /*4ff20*/  LDL.LU R11, [R1+0xa30] ;  /* 0x000a3000010b7983 */ /* 0x002f220000300800 */
[----:B------:R-:W-:-:S03]  /*4ff30*/  MOV R4, R9 ;  /* 0x0000000900047202 */ /* 0x000fc60000000f00 */
[----:B------:R-:W4:Y:S04]  /*4ff40*/  LDL.LU R9, [R1+0xa70] ;  /* 0x000a700001097983 */ /* 0x000f280000300800 */
[----:B------:R1:W-:Y:S01]  /*4ff50*/  LDGSTS.E [R6+-0x5e080], desc[UR16][R4.64], P3 ;  /* 0xa1f8000004067fae */ /* 0x0003e200099a1010 */
[----:B------:R-:W-:-:S04]  /*4ff60*/  IADD3 R7, P4, PT, R7, R80, RZ ;  /* 0x0000005007077210 */ /* 0x000fc80007f9e0ff */
[----:B------:R-:W-:Y:S01]  /*4ff70*/  IADD3.X R22, PT, PT, R22, R3, RZ, P4, !PT ;  /* 0x0000000316167210 */ /* 0x000fe200027fe4ff */
[----:B------:R1:W-:Y:S01]  /*4ff80*/  STL [R1+0x8b4], R7 ;  /* 0x0008b40701007387 */ /* 0x0003e20000100800 */
[----:B------:R-:W-:-:S03]  /*4ff90*/  IADD3 R20, P5, PT, R20, R80, RZ ;  /* 0x0000005014147210 */ /* 0x000fc60007fbe0ff */
[----:B------:R2:W-:Y:S01]  /*4ffa0*/  STL [R1+0x8b0], R22 ;  /* 0x0008b01601007387 */ /* 0x0005e20000100800 */
[----:B-1----:R-:W-:-:S03]  /*4ffb0*/  MOV R4, R7 ;  /* 0x0000000700047202 */ /* 0x002fc60000000f00 */
[----:B------:R1:W-:Y:S04]  /*4ffc0*/  STL [R1+0x8f4], R20 ;  /* 0x0008f41401007387 */ /* 0x0003e80000100800 */
[----:B------:R-:W4:Y:S01]  /*4ffd0*/  LDL R7, [R1+0xb6c] ;  /* 0x000b6c0001077983 */ /* 0x000f220000100800 */
[----:B------:R-:W-:Y:S02]  /*4ffe0*/  IMAD.MOV.U32 R5, RZ, RZ, R22 ;  /* 0x000000ffff057224 */ /* 0x000fe400078e0016 */
[----:B------:R-:W-:-:S03]  /*4fff0*/  IMAD.X R21, R21, 0x1, R3, P5 ;  /* 0x0000000115157824 */ /* 0x000fc600028e0603 */
[----:B------:R1:W-:Y:S02]  /*50000*/  LDGSTS.E [R6+-0x5dc80], desc[UR16][R4.64], P3 ;  /* 0xa238000004067fae */ /* 0x0003e400099a1010 */
[----:B-1----:R-:W-:Y:S01]  /*50010*/  MOV R4, R20 ;  /* 0x0000001400047202 */ /* 0x002fe20000000f00 */
[----:B------:R-:W-:-:S05]  /*50020*/  IMAD.MOV.U32 R5, RZ, RZ, R21 ;  /* 0x000000ffff057224 */ /* 0x000fca00078e0015 */
[----:B------:R1:W-:Y:S01]  /*50030*/  LDGSTS.E [R6+-0x5d880], desc[UR16][R4.64], P3 ;  /* 0xa278000004067fae */ /* 0x0003e200099a1010 */
[----:B---3--:R-:W-:-:S04]  /*50040*/  IADD3 R18, P4, PT, R18, R80, RZ ;  /* 0x0000005012127210 */ /* 0x008fc80007f9e0ff */
[----:B-1----:R-:W-:Y:S02]  /*50050*/  MOV R4, R18 ;  /* 0x0000001200047202 */ /* 0x002fe40000000f00 */
[----:B------:R-:W-:Y:S02]  /*50060*/  IADD3 R16, P5, PT, R16, R80, RZ ;  /* 0x0000005010107210 */ /* 0x000fe40007fbe0ff */
[----:B------:R-:W-:-:S05]  /*50070*/  IADD3.X R19, PT, PT, R19, R3, RZ, P4, !PT ;  /* 0x0000000313137210 */ /* 0x000fca00027fe4ff */
[----:B------:R-:W-:Y:S02]  /*50080*/  IMAD.MOV.U32 R5, RZ, RZ, R19 ;  /* 0x000000ffff057224 */ /* 0x000fe400078e0013 */
[----:B------:R-:W-:-:S03]  /*50090*/  IMAD.X R17, R17, 0x1, R3, P5 ;  /* 0x0000000111117824 */ /* 0x000fc600028e0603 */
[----:B------:R1:W-:Y:S01]  /*500a0*/  LDGSTS.E [R6+-0x5d480], desc[UR16][R4.64], P3 ;  /* 0xa2b8000004067fae */ /* 0x0003e200099a1010 */
[----:B--2---:R-:W-:-:S04]  /*500b0*/  IADD3 R14, P4, PT, R14, R80, RZ ;  /* 0x000000500e0e7210 */ /* 0x004fc80007f9e0ff */
[----:B------:R-:W-:Y:S02]  /*500c0*/  IADD3.X R15, PT, PT, R15, R3, RZ, P4, !PT ;  /* 0x000000030f0f7210 */ /* 0x000fe400027fe4ff */
[----:B-1----:R-:W-:Y:S01]  /*500d0*/  MOV R4, R16 ;  /* 0x0000001000047202 */ /* 0x002fe20000000f00 */
[----:B------:R-:W-:-:S05]  /*500e0*/  IMAD.MOV.U32 R5, RZ, RZ, R17 ;  /* 0x000000ffff057224 */ /* 0x000fca00078e0011 */
[----:B------:R1:W-:Y:S01]  /*500f0*/  LDGSTS.E [R6+-0x5d080], desc[UR16][R4.64], P3 ;  /* 0xa2f8000004067fae */ /* 0x0003e200099a1010 */
[----:B------:R-:W-:Y:S02]  /*50100*/  IADD3 R12, P5, PT, R12, R80, RZ ;  /* 0x000000500c0c7210 */ /* 0x000fe40007fbe0ff */
[----:B-1----:R-:W-:Y:S01]  /*50110*/  MOV R4, R14 ;  /* 0x0000000e00047202 */ /* 0x002fe20000000f00 */
[----:B------:R-:W-:Y:S02]  /*50120*/  IMAD.MOV.U32 R5, RZ, RZ, R15 ;  /* 0x000000ffff057224 */ /* 0x000fe400078e000f */
[----:B------:R-:W-:Y:S01]  /*50130*/  IMAD.X R13, R13, 0x1, R3, P5 ;  /* 0x000000010d0d7824 */ /* 0x000fe200028e0603 */
[----:B------:R2:W-:Y:S04]  /*50140*/  STL [R1+0x8f0], R21 ;  /* 0x0008f01501007387 */ /* 0x0005e80000100800 */
[----:B------:R1:W-:Y:S04]  /*50150*/  LDGSTS.E [R6+-0x5cc80], desc[UR16][R4.64], P3 ;  /* 0xa338000004067fae */ /* 0x0003e800099a1010 */
[----:B------:R2:W-:Y:S04]  /*50160*/  STL [R1+0x934], R18 ;  /* 0x0009341201007387 */ /* 0x0005e80000100800 */
[----:B------:R2:W-:Y:S01]  /*50170*/  STL [R1+0x930], R19 ;  /* 0x0009301301007387 */ /* 0x0005e20000100800 */
[----:B-1----:R-:W-:Y:S01]  /*50180*/  MOV R4, R12 ;  /* 0x0000000c00047202 */ /* 0x002fe20000000f00 */
[----:B------:R-:W-:-:S02]  /*50190*/  IMAD.MOV.U32 R5, RZ, RZ, R13 ;  /* 0x000000ffff057224 */ /* 0x000fc400078e000d */
[----:B------:R2:W-:Y:S04]  /*501a0*/  STL [R1+0x974], R16 ;  /* 0x0009741001007387 */ /* 0x0005e80000100800 */
[----:B------:R2:W-:Y:S04]  /*501b0*/  STL [R1+0x970], R17 ;  /* 0x0009701101007387 */ /* 0x0005e80000100800 */
[----:B------:R1:W-:Y:S04]  /*501c0*/  LDGSTS.E [R6+-0x5c880], desc[UR16][R4.64], P3 ;  /* 0xa378000004067fae */ /* 0x0003e800099a1010 */
[----:B------:R2:W-:Y:S04]  /*501d0*/  STL [R1+0x9b4], R14 ;  /* 0x0009b40e01007387 */ /* 0x0005e80000100800 */
[----:B------:R2:W-:Y:S01]  /*501e0*/  STL [R1+0x9b0], R15 ;  /* 0x0009b00f01007387 */ /* 0x0005e20000100800 */
[----:B-----5:R-:W-:-:S03]  /*501f0*/  IADD3 R10, P4, PT, R10, R80, RZ ;  /* 0x000000500a0a7210 */ /* 0x020fc60007f9e0ff */
[----:B------:R2:W-:Y:S01]  /*50200*/  STL [R1+0x9f4], R12 ;  /* 0x0009f40c01007387 */ /* 0x0005e20000100800 */
[----:B-1----:R-:W-:Y:S02]  /*50210*/  MOV R4, R10 ;  /* 0x0000000a00047202 */ /* 0x002fe40000000f00 */
[----:B------:R-:W-:Y:S02]  /*50220*/  IADD3 R8, P5, PT, R8, R80, RZ ;  /* 0x0000005008087210 */ /* 0x000fe40007fbe0ff */
[----:B----4-:R-:W-:Y:S01]  /*50230*/  IADD3.X R11, PT, PT, R11, R3, RZ, P4, !PT ;  /* 0x000000030b0b7210 */ /* 0x010fe200027fe4ff */
[----:B------:R2:W-:Y:S04]  /*50240*/  STL [R1+0x9f0], R13 ;  /* 0x0009f00d01007387 */ /* 0x0005e80000100800 */
[----:B------:R-:W-:-:S02]  /*50250*/  IMAD.MOV.U32 R5, RZ, RZ, R11 ;  /* 0x000000ffff057224 */ /* 0x000fc400078e000b */
[----:B------:R-:W-:Y:S01]  /*50260*/  IMAD.X R9, R9, 0x1, R3, P5 ;  /* 0x0000000109097824 */ /* 0x000fe200028e0603 */
[----:B------:R2:W-:Y:S04]  /*50270*/  STL [R1+0xa34], R10 ;  /* 0x000a340a01007387 */ /* 0x0005e80000100800 */
[----:B------:R2:W-:Y:S04]  /*50280*/  STL [R1+0xa30], R11 ;  /* 0x000a300b01007387 */ /* 0x0005e80000100800 */
[----:B------:R1:W-:Y:S04]  /*50290*/  LDGSTS.E [R6+-0x5c480], desc[UR16][R4.64], P3 ;  /* 0xa3b8000004067fae */ /* 0x0003e800099a1010 */
[----:B------:R2:W-:Y:S04]  /*502a0*/  STL [R1+0xa74], R8 ;  /* 0x000a740801007387 */ /* 0x0005e80000100800 */
[----:B------:R2:W-:Y:S01]  /*502b0*/  STL [R1+0xa70], R9 ;  /* 0x000a700901007387 */ /* 0x0005e20000100800 */
[----:B-1----:R-:W-:Y:S01]  /*502c0*/  MOV R4, R8 ;  /* 0x0000000800047202 */ /* 0x002fe20000000f00 */
[----:B------:R-:W-:Y:S01]  /*502d0*/  IMAD.MOV.U32 R5, RZ, RZ, R9 ;  /* 0x000000ffff057224 */ /* 0x000fe200078e0009 */
[----:B------:R-:W-:-:S04]  /*502e0*/  UIADD3 UR13, UPT, UPT, UR13, 0x1, URZ ;  /* 0x000000010d0d7890 */ /* 0x000fc8000fffe0ff */
[----:B------:R1:W-:Y:S01]  /*502f0*/  LDGSTS.E [R6+-0x5c080], desc[UR16][R4.64], P3 ;  /* 0xa3f8000004067fae */ /* 0x0003e200099a1010 */
[----:B------:R-:W-:-:S03]  /*50300*/  UISETP.GT.AND UP1, UPT, UR13, 0x1, UPT ;  /* 0x000000010d00788c */ /* 0x000fc6000bf24270 */
[----:B------:R-:W0:Y:S01]  /*50310*/  LDGDEPBAR ;  /* 0x00000000000079af */ /* 0x000e220000000000 */
[----:B------:R-:W-:Y:S02]  /*50320*/  USEL UR9, URZ, 0x1, !UP1 ;  /* 0x00000001ff097887 */ /* 0x000fe4000c800000 */
[----:B------:R-:W-:Y:S02]  /*50330*/  USEL UR13, UR13, URZ, !UP1 ;  /* 0x000000ff0d0d7287 */ /* 0x000fe4000c800000 */
[----:B------:R-:W-:Y:S02]  /*50340*/  ULOP3.LUT UR9, UR4, UR9, URZ, 0x3c, !UPT ;  /* 0x0000000904097292 */ /* 0x000fe4000f8e3cff */
[----:B-1----:R-:W-:Y:S01]  /*50350*/  IMAD.U32 R4, RZ, RZ, UR4 ;  /* 0x00000004ff047e24 */ /* 0x002fe2000f8e00ff */
[C---:B------:R-:W-:Y:S02]  /*50360*/  ISETP.NE.U32.AND P3, PT, R82.reuse, R7, PT ;  /* 0x000000075200720c */ /* 0x040fe40003f65070 */
[----:B------:R-:W-:-:S11]  /*50370*/  IADD3 R82, PT, PT, R82, 0x1, RZ ;  /* 0x0000000152527810 */ /* 0x000fd60007ffe0ff */
[----:B--2---:R-:W-:Y:S05]  /*50380*/  @P3 BRA `(.L_x_12) ;  /* 0xfffffee800643947 */ /* 0x004fea000383ffff */
.L_x_9:
[----:B-1----:R-:W1:Y:S01]  /*50390*/  LDC R4, c[0x0][0x3b4] ;  /* 0x0000ed00ff047b82 */ /* 0x002e620000000800 */
[----:B------:R-:W2:Y:S01]  /*503a0*/  LDCU UR30, c[0x0][0x3b8] ;  /* 0x00007700ff1e77ac */ /* 0x000ea20008000800 */
[----:B------:R-:W3:Y:S01]  /*503b0*/  LDCU.64 UR32, c[0x0][0x398] ;  /* 0x00007300ff2077ac */ /* 0x000ee20008000a00 */
[----:B------:R-:W4:Y:S01]  /*503c0*/  LDCU.64 UR34, c[0x0][0x398] ;  /* 0x00007300ff2277ac */ /* 0x000f220008000a00 */
[----:B------:R-:W1:Y:S01]  /*503d0*/  LDCU.128 UR12, c[0x0][0x390] ;  /* 0x00007200ff0c77ac */ /* 0x000e620008000c00 */
[----:B------:R-:W-:Y:S05]  /*503e0*/  @!P0 BRA `(.L_x_13) ;  /* 0x0000000000108947 */ /* 0x000fea0003800000 */
[----:B------:R-:W-:-:S06]  /*503f0*/  USHF.L.U32 UR4, UR4, 0x1f, URZ ;  /* 0x0000001f04047899 */ /* 0x000fcc00080006ff */
[----:B------:R-:W-:-:S04]  /*50400*/  MOV R0, UR4 ;  /* 0x0000000400007c02 */ /* 0x000fc80008000f00 */
[----:B------:R-:W4:Y:S02]  /*50410*/  SYNCS.PHASECHK.TRANS64.TRYWAIT P0, [UR8], R0 ;  /* 0x00000000ff0075a7 */ /* 0x000f240008001108 */
[----:B----4-:R-:W-:Y:S05]  /*50420*/  @!P0 BRA `(.L_x_14) ;  /* 0x0000006400c08947 */ /* 0x010fea0003800000 */
.L_x_13:
[----:B------:R-:W-:-:S04]  /*50430*/  DEPBAR.LE SB0, 0x0 ;  /* 0x000080000000791a */ /* 0x000fc80000000000 */
[----:B------:R-:W-:Y:S01]  /*50440*/  BAR.SYNC.DEFER_BLOCKING 0x0 ;  /* 0x0000000000007b1d */ /* 0x000fe20000010000 */
[C---:B-1---5:R-:W-:Y:S01]  /*50450*/  IMAD R201, R199.reuse, R4, RZ ;  /* 0x00000004c7c97224 */ /* 0x062fe200078e02ff */
[----:B------:R-:W-:-:S04]  /*50460*/  ISETP.GE.AND P0, PT, R199, UR14, PT ;  /* 0x0000000ec7007c0c */ /* 0x000fc8000bf06270 */
[----:B------:R-:W1:Y:S01]  /*50470*/  LDCU.64 UR4, c[0x0][0x398] ;  /* 0x00007300ff0477ac */ /* 0x000e620008000a00 */
[C---:B--2---:R-:W-:Y:S02]  /*50480*/  IMAD R0, R198.reuse, UR30, RZ ;  /* 0x0000001ec6007c24 */ /* 0x044fe4000f8e02ff */
[----:B------:R-:W-:Y:S01]  /*50490*/  VIADD R5, R198, 0x7f ;  /* 0x0000007fc6057836 */ /* 0x000fe20000000000 */
[----:B------:R-:W2:Y:S01]  /*504a0*/  LDCU.64 UR22, c[0x0][0x398] ;  /* 0x00007300ff1677ac */ /* 0x000ea20008000a00 */
[----:B------:R-:W4:Y:S01]  /*504b0*/  LDCU.64 UR28, c[0x0][0x398] ;  /* 0x00007300ff1c77ac */ /* 0x000f220008000a00 */
[----:B------:R-:W3:Y:S01]  /*504c0*/  LDCU.64 UR26, c[0x0][0x398] ;  /* 0x00007300ff1a77ac */ /* 0x000ee20008000a00 */
[----:B------:R-:W1:Y:S01]  /*504d0*/  LDCU.64 UR8, c[0x0][0x398] ;  /* 0x00007300ff0877ac */ /* 0x000e620008000a00 */
[----:B------:R-:W1:Y:S02]  /*504e0*/  @!P2 SYNCS.CCTL.IV [UR7+0x100000] ;  /* 0x10000000ff00a9b1 */ /* 0x000e640008000007 */
[----:B-1----:R-:W-:Y:S01]  /*504f0*/  BAR.SYNC.DEFER_BLOCKING 0x0 ;  /* 0x0000000000007b1d */ /* 0x002fe20000010000 */
[----:B------:R-:W-:-:S05]  /*50500*/  LEA R2, P1, R201, UR12, 0x2 ;  /* 0x0000000cc9027c11 */ /* 0x000fca000f8210ff */
[----:B------:R-:W1:Y:S01]  /*50510*/  LDCU.64 UR24, c[0x0][0x398] ;  /* 0x00007300ff1877ac */ /* 0x000e620008000a00 */
[----:B------:R-:W1:Y:S01]  /*50520*/  LDTM.x64 R8, tmem[UR11] ;  /* 0x0000000b000879ee */ /* 0x000e620008340000 */
[----:B----4-:R-:W-:Y:S01]  /*50530*/  ISETP.LT.AND P0, PT, R198, UR35, !P0 ;  /* 0x00000023c6007c0c */ /* 0x010fe2000c701270 */
[----:B------:R-:W-:Y:S01]  /*50540*/  LDTM.x64 R132, tmem[UR11+0x40] ;  /* 0x0000400b008479ee */ /* 0x000fe20008340000 */
[----:B------:R-:W-:Y:S01]  /*50550*/  LEA.HI.X.SX32 R3, R201, UR13, 0x2, P1 ;  /* 0x0000000dc9037c11 */ /* 0x000fe200088f16ff */
[----:B------:R-:W4:Y:S01]  /*50560*/  LDCU.64 UR18, c[0x0][0x398] ;  /* 0x00007300ff1277ac */ /* 0x000f220008000a00 */
[----:B---3--:R-:W-:Y:S01]  /*50570*/  ISETP.GE.AND P1, PT, R5, UR33, PT ;  /* 0x0000002105007c0c */ /* 0x008fe2000bf26270 */
[----:B------:R-:W-:Y:S01]  /*50580*/  IMAD.WIDE R196, R0, 0x4, R2 ;  /* 0x0000000400c47825 */ /* 0x000fe200078e0202 */
[----:B------:R-:W-:Y:S01]  /*50590*/  LEA R201, R4, R201, 0x7 ;  /* 0x000000c904c97211 */ /* 0x000fe200078e38ff */
[----:B------:R-:W3:Y:S01]  /*505a0*/  LDCU.64 UR20, c[0x0][0x398] ;  /* 0x00007300ff1477ac */ /* 0x000ee20008000a00 */
[----:B------:R-:W2:Y:S01]  /*505b0*/  LDCU UR51, c[0x0][0x398] ;  /* 0x00007300ff3377ac */ /* 0x000ea20008000800 */
[----:B------:R-:W2:Y:S01]  /*505c0*/  @!P2 SYNCS.CCTL.IV [UR7+0x100008] ;  /* 0x10000800ff00a9b1 */ /* 0x000ea20008000007 */
[----:B------:R-:W2:Y:S01]  /*505d0*/  LDCU.64 UR6, c[0x0][0x398] ;  /* 0x00007300ff0677ac */ /* 0x000ea20008000a00 */
[----:B------:R-:W2:Y:S01]  /*505e0*/  LDCU UR60, c[0x0][0x398] ;  /* 0x00007300ff3c77ac */ /* 0x000ea20008000800 */
[----:B-1----:R-:W-:Y:S01]  /*505f0*/  STL [R1+0x4], R9 ;  /* 0x0000040901007387 */ /* 0x002fe20000100800 */
[----:B------:R-:W-:Y:S01]  /*50600*/  IMAD.MOV.U32 R207, RZ, RZ, R68 ;  /* 0x000000ffffcf7224 */ /* 0x000fe200078e0044 */
[----:B------:R-:W-:Y:S01]  /*50610*/  MOV R206, R69 ;  /* 0x0000004500ce7202 */ /* 0x000fe20000000f00 */
[----:B------:R-:W-:Y:S01]  /*50620*/  IMAD.MOV.U32 R205, RZ, RZ, R70 ;  /* 0x000000ffffcd7224 */ /* 0x000fe200078e0046 */
[----:B------:R-:W-:Y:S01]  /*50630*/  STL.64 [R1+0x8], R10 ;  /* 0x0000080a01007387 */ /* 0x000fe20000100a00 */
[----:B------:R-:W-:Y:S01]  /*50640*/  MOV R204, R71 ;  /* 0x0000004700cc7202 */ /* 0x000fe20000000f00 */
[----:B------:R-:W-:Y:S01]  /*50650*/  IMAD.MOV.U32 R202, RZ, RZ, R8 ;  /* 0x000000ffffca7224 */ /* 0x000fe200078e0008 */
[----:B------:R-:W-:Y:S01]  /*50660*/  MOV R252, R23 ;  /* 0x0000001700fc7202 */ /* 0x000fe20000000f00 */
[----:B------:R-:W-:Y:S01]  /*50670*/  STL.64 [R1+0x10], R12 ;  /* 0x0000100c01007387 */ /* 0x000fe20000100a00 */
        /* <DEDUP_REMOVED lines=11> */
[----:B------:R-:W1:Y:S01]  /*50730*/  LDTM.x64 R68, tmem[UR11+0x80] ;  /* 0x0000800b004479ee */ /* 0x000e620008340000 */
        /* <DEDUP_REMOVED lines=37> */
[----:B------:R1:W-:Y:S01]  /*50990*/  STL [R1+0x38], R22 ;  /* 0x0000381601007387 */ /* 0x0003e20000100800 */
[----:B------:R-:W2:Y:S03]  /*509a0*/  LDCU UR73, c[0x0][0x398] ;  /* 0x00007300ff4977ac */ /* 0x000ea60008000800 */
[----:B------:R3:W-:Y:S01]  /*509b0*/  STL [R1+0x1164], R249 ;  /* 0x001164f901007387 */ /* 0x0007e20000100800 */
[----:B------:R-:W2:Y:S01]  /*509c0*/  LDCU UR33, c[0x0][0x398] ;  /* 0x00007300ff2177ac */ /* 0x000ea20008000800 */
[----:B------:R-:W2:Y:S01]  /*509d0*/  LDCU UR59, c[0x0][0x398] ;  /* 0x00007300ff3b77ac */ /* 0x000ea20008000800 */
[----:B-1----:R-:W1:Y:S01]  /*509e0*/  LDTM.x64 R4, tmem[UR11+0xc0] ;  /* 0x0000c00b000479ee */ /* 0x002e620008340000 */
[----:B------:R-:W-:Y:S01]  /*509f0*/  NOP ;  /* 0x0000000000007918 */ /* 0x000fe20000000000 */
[----:B------:R2:W-:Y:S01]  /*50a00*/  @P0 STG.E desc[UR16][R196.64], R202 ;  /* 0x000000cac4000986 */ /* 0x0005e2000c101910 */
[----:B------:R-:W-:Y:S01]  /*50a10*/  ISETP.GE.AND P0, PT, R198, UR15, PT ;  /* 0x0000000fc6007c0c */ /* 0x000fe2000bf06270 */
[----:B------:R-:W1:Y:S02]  /*50a20*/  LDCU UR11, c[0x0][0x398] ;  /* 0x00007300ff0b77ac */ /* 0x000e640008000800 */
[----:B---3--:R-:W3:Y:S01]  /*50a30*/  LDL.LU R249, [R1+0x8] ;  /* 0x0000080001f97983 */ /* 0x008ee20000300800 */
[----:B------:R-:W-:Y:S01]  /*50a40*/  ISETP.LT.AND P0, PT, R200, UR4, !P0 ;  /* 0x00000004c8007c0c */ /* 0x000fe2000c701270 */
[----:B------:R-:W1:Y:S02]  /*50a50*/  LDCU UR4, c[0x0][0x398] ;  /* 0x00007300ff0477ac */ /* 0x000e640008000800 */
[----:B------:R4:W-:Y:S01]  /*50a60*/  STL [R1+0x1160], R250 ;  /* 0x001160fa01007387 */ /* 0x0009e20000100800 */
[----:B------:R-:W1:Y:S01]  /*50a70*/  LDCU UR50, c[0x0][0x398] ;  /* 0x00007300ff3277ac */ /* 0x000e620008000800 */
[C---:B--2---:R-:W-:Y:S01]  /*50a80*/  LEA R196, P2, R201.reuse, UR12, 0x2 ;  /* 0x0000000cc9c47c11 */ /* 0x044fe2000f8410ff */
[----:B------:R-:W2:Y:S03]  /*50a90*/  LDCU UR71, c[0x0][0x398] ;  /* 0x00007300ff4777ac */ /* 0x000ea60008000800 */
[----:B------:R-:W-:Y:S01]  /*50aa0*/  LEA.HI.X.SX32 R197, R201, UR13, 0x2, P2 ;  /* 0x0000000dc9c57c11 */ /* 0x000fe200090f16ff */
[----:B----4-:R-:W4:Y:S01]  /*50ab0*/  LDL.LU R250, [R1+0xc] ;  /* 0x00000c0001fa7983 */ /* 0x010f220000300800 */
[----:B------:R-:W1:Y:S01]  /*50ac0*/  LDCU.64 UR12, c[0x0][0x398] ;  /* 0x00007300ff0c77ac */ /* 0x000e620008000a00 */
[----:B------:R-:W-:-:S02]  /*50ad0*/  IMAD.WIDE R202, R0, 0x4, R196 ;  /* 0x0000000400ca7825 */ /* 0x000fc400078e02c4 */
[----:B------:R2:W-:Y:S01]  /*50ae0*/  STL [R1+0x115c], R251 ;  /* 0x00115cfb01007387 */ /* 0x0005e20000100800 */
[----:B------:R-:W1:Y:S03]  /*50af0*/  LDCU UR72, c[0x0][0x398] ;  /* 0x00007300ff4877ac */ /* 0x000e660008000800 */
[----:B------:R1:W-:Y:S01]  /*50b00*/  @P0 STG.E desc[UR16][R202.64], R68 ;  /* 0x00000044ca000986 */ /* 0x0003e2000c101910 */
[----:B------:R-:W3:Y:S01]  /*50b10*/  LDCU UR42, c[0x0][0x398] ;  /* 0x00007300ff2a77ac */ /* 0x000ee20008000800 */
[----:B------:R-:W3:Y:S02]  /*50b20*/  LDCU UR48, c[0x0][0x398] ;  /* 0x00007300ff3077ac */ /* 0x000ee40008000800 */
[----:B--2---:R-:W2:Y:S01]  /*50b30*/  LDL.LU R251, [R1+0x10] ;  /* 0x0000100001fb7983 */ /* 0x004ea20000300800 */
[----:B------:R-:W2:Y:S03]  /*50b40*/  LDCU UR43, c[0x0][0x398] ;  /* 0x00007300ff2b77ac */ /* 0x000ea60008000800 */
[----:B------:R1:W-:Y:S02]  /*50b50*/  STL [R1+0x1158], R252 ;  /* 0x001158fc01007387 */ /* 0x0003e40000100800 */
[----:B-1----:R-:W-:Y:S01]  /*50b60*/  VIADD R68, R198, 0x1 ;  /* 0x00000001c6447836 */ /* 0x002fe20000000000 */
[----:B------:R-:W1:Y:S04]  /*50b70*/  LDCU UR77, c[0x0][0x398] ;  /* 0x00007300ff4d77ac */ /* 0x000e680008000800 */
[----:B------:R-:W-:Y:S01]  /*50b80*/  ISETP.GE.AND P0, PT, R68, UR15, PT ;  /* 0x0000000f44007c0c */ /* 0x000fe2000bf06270 */
[----:B------:R-:W1:Y:S01]  /*50b90*/  LDCU UR70, c[0x0][0x39c] ;  /* 0x00007380ff4677ac */ /* 0x000e620008000800 */
[----:B------:R-:W2:Y:S01]  /*50ba0*/  LDL.LU R252, [R1+0x14] ;  /* 0x0000140001fc7983 */ /* 0x000ea20000300800 */
[----:B------:R-:W1:Y:S03]  /*50bb0*/  LDCU UR57, c[0x0][0x398] ;  /* 0x00007300ff3977ac */ /* 0x000e660008000800 */
[----:B------:R-:W2:Y:S01]  /*50bc0*/  LDL.LU R201, [R1+0x38] ;  /* 0x0000380001c97983 */ /* 0x000ea20000300800 */
[----:B------:R-:W1:Y:S03]  /*50bd0*/  LDCU UR49, c[0x0][0x39c] ;  /* 0x00007380ff3177ac */ /* 0x000e660008000800 */
[----:B------:R-:W2:Y:S01]  /*50be0*/  LDL.LU R68, [R1+0x4] ;  /* 0x0000040001447983 */ /* 0x000ea20000300800 */
[----:B------:R-:W-:Y:S01]  /*50bf0*/  ISETP.LT.AND P2, PT, R199, UR22, !P0 ;  /* 0x00000016c7007c0c */ /* 0x000fe2000c741270 */
[----:B------:R-:W1:Y:S01]  /*50c00*/  LDCU UR58, c[0x0][0x398] ;  /* 0x00007300ff3a77ac */ /* 0x000e620008000800 */
[----:B------:R-:W-:-:S02]  /*50c10*/  IADD3 R0, PT, PT, R0, UR30, RZ ;  /* 0x0000001e00007c10 */ /* 0x000fc4000fffe0ff */
[----:B------:R-:W-:Y:S01]  /*50c20*/  ISETP.LT.AND P0, PT, R200, UR28, !P0 ;  /* 0x0000001cc8007c0c */ /* 0x000fe2000c701270 */
[----:B------:R-:W1:Y:S02]  /*50c30*/  LDCU UR69, c[0x0][0x39c] ;  /* 0x00007380ff4577ac */ /* 0x000e640008000800 */
[C---:B------:R-:W-:Y:S01]  /*50c40*/  IMAD.WIDE R202, R0.reuse, 0x4, R2 ;  /* 0x0000000400ca7825 */ /* 0x040fe200078e0202 */
[----:B------:R-:W1:Y:S01]  /*50c50*/  LDCU UR68, c[0x0][0x398] ;  /* 0x00007300ff4477ac */ /* 0x000e620008000800 */
        /* <DEDUP_REMOVED lines=30> */
[----:B--2---:R2:W-:Y:S02]  /*50e40*/  @P2 STG.E desc[UR16][R202.64], R68 ;  /* 0x00000044ca002986 */ /* 0x0045e4000c101910 */
[----:B--2---:R-:W-:-:S04]  /*50e50*/  IMAD.WIDE R202, R0, 0x4, R196 ;  /* 0x0000000400ca7825 */ /* 0x004fc800078e02c4 */
[----:B------:R-:W-:Y:S01]  /*50e60*/  VIADD R68, R198, 0x2 ;  /* 0x00000002c6447836 */ /* 0x000fe20000000000 */
[----:B------:R2:W-:Y:S04]  /*50e70*/  @P0 STG.E desc[UR16][R202.64], R69 ;  /* 0x00000045ca000986 */ /* 0x0005e8000c101910 */
[----:B------:R-:W-:-:S04]  /*50e80*/  ISETP.GE.AND P0, PT, R68, UR15, PT ;  /* 0x0000000f44007c0c */ /* 0x000fc8000bf06270 */
[----:B------:R-:W-:Y:S01]  /*50e90*/  ISETP.LT.AND P2, PT, R199, UR12, !P0 ;  /* 0x0000000cc7007c0c */ /* 0x000fe2000c741270 */
[----:B------:R-:W1:Y:S01]  /*50ea0*/  LDCU UR12, c[0x0][0x39c] ;  /* 0x00007380ff0c77ac */ /* 0x000e620008000800 */
[----:B------:R-:W-:Y:S02]  /*50eb0*/  IADD3 R0, PT, PT, R0, UR30, RZ ;  /* 0x0000001e00007c10 */ /* 0x000fe4000fffe0ff */
[----:B------:R-:W-:Y:S01]  /*50ec0*/  ISETP.LT.AND P0, PT, R200, UR26, !P0 ;  /* 0x0000001ac8007c0c */ /* 0x000fe2000c701270 */
[----:B--2---:R-:W2:Y:S01]  /*50ed0*/  LDL.LU R202, [R1+0x30] ;  /* 0x0000300001ca7983 */ /* 0x004ea20000300800 */
[----:B------:R-:W1:Y:S01]  /*50ee0*/  LDCU UR26, c[0x0][0x398] ;  /* 0x00007300ff1a77ac */ /* 0x000e620008000800 */
[C---:B------:R-:W-:Y:S02]  /*50ef0*/  IMAD.WIDE R68, R0.reuse, 0x4, R2 ;  /* 0x0000000400447825 */ /* 0x040fe400078e0202 */
[----:B------:R-:W2:Y:S04]  /*50f00*/  LDL.LU R203, [R1+0x34] ;  /* 0x0000340001cb7983 */ /* 0x000ea80000300800 */
[----:B---3--:R3:W-:Y:S02]  /*50f10*/  @P2 STG.E desc[UR16][R68.64], R249 ;  /* 0x000000f944002986 */ /* 0x0087e4000c101910 */
[----:B---3--:R-:W-:-:S02]  /*50f20*/  IMAD.WIDE R68, R0, 0x4, R196 ;  /* 0x0000000400447825 */ /* 0x008fc400078e02c4 */
[----:B------:R-:W3:Y:S04]  /*50f30*/  LDL.LU R249, [R1+0x1164] ;  /* 0x0011640001f97983 */ /* 0x000ee80000300800 */
[----:B------:R1:W-:Y:S02]  /*50f40*/  @P0 STG.E desc[UR16][R68.64], R70 ;  /* 0x0000004644000986 */ /* 0x0003e4000c101910 */
[----:B-1----:R-:W-:Y:S01]  /*50f50*/  VIADD R68, R198, 0x3 ;  /* 0x00000003c6447836 */ /* 0x002fe20000000000 */
[----:B------:R-:W-:Y:S01]  /*50f60*/  IADD3 R0, PT, PT, R0, UR30, RZ ;  /* 0x0000001e00007c10 */ /* 0x000fe2000fffe0ff */
[----:B------:R-:W2:Y:S03]  /*50f70*/  LDL.LU R70, [R1+0x18] ;  /* 0x0000180001467983 */ /* 0x000ea60000300800 */
[----:B------:R-:W-:Y:S01]  /*50f80*/  ISETP.GE.AND P0, PT, R68, UR15, PT ;  /* 0x0000000f44007c0c */ /* 0x000fe2000bf06270 */
[----:B------:R-:W-:-:S03]  /*50f90*/  IMAD.WIDE R68, R0, 0x4, R2 ;  /* 0x0000000400447825 */ /* 0x000fc600078e0202 */
[----:B------:R-:W-:Y:S01]  /*50fa0*/  ISETP.LT.AND P2, PT, R199, UR8, !P0 ;  /* 0x00000008c7007c0c */ /* 0x000fe2000c741270 */
[----:B------:R-:W1:Y:S01]  /*50fb0*/  LDCU UR8, c[0x0][0x398] ;  /* 0x00007300ff0877ac */ /* 0x000e620008000800 */
[----:B------:R-:W-:Y:S01]  /*50fc0*/  ISETP.LT.AND P0, PT, R200, UR24, !P0 ;  /* 0x00000018c8007c0c */ /* 0x000fe2000c701270 */
[----:B------:R-:W1:Y:S10]  /*50fd0*/  LDCU UR24, c[0x0][0x398] ;  /* 0x00007300ff1877ac */ /* 0x000e740008000800 */
[----:B----4-:R4:W-:Y:S02]  /*50fe0*/  @P2 STG.E desc[UR16][R68.64], R250 ;  /* 0x000000fa44002986 */ /* 0x0109e4000c101910 */
[----:B----4-:R-:W-:-:S02]  /*50ff0*/  IMAD.WIDE R68, R0, 0x4, R196 ;  /* 0x0000000400447825 */ /* 0x010fc400078e02c4 */
[----:B------:R-:W4:Y:S04]  /*51000*/  LDL.LU R250, [R1+0x1160] ;  /* 0x0011600001fa7983 */ /* 0x000f280000300800 */
[----:B------:R1:W-:Y:S02]  /*51010*/  @P0 STG.E desc[UR16][R68.64], R71 ;  /* 0x0000004744000986 */ /* 0x0003e4000c101910 */
[----:B-1----:R-:W-:Y:S01]  /*51020*/  VIADD R68, R198, 0x4 ;  /* 0x00000004c6447836 */ /* 0x002fe20000000000 */
[----:B------:R-:W-:Y:S01]  /*51030*/  IADD3 R0, PT, PT, R0, UR30, RZ ;  /* 0x0000001e00007c10 */ /* 0x000fe2000fffe0ff */
[----:B------:R-:W3:Y:S03]  /*51040*/  LDL.LU R71, [R1+0x1c] ;  /* 0x00001c0001477983 */ /* 0x000ee60000300800 */
[----:B------:R-:W-:Y:S01]  /*51050*/  ISETP.GE.AND P0, PT, R68, UR15, PT ;  /* 0x0000000f44007c0c */ /* 0x000fe2000bf06270 */
[----:B------:R-:W-:-:S03]  /*51060*/  IMAD.WIDE R68, R0, 0x4, R2 ;  /* 0x0000000400447825 */ /* 0x000fc600078e0202 */
[----:B------:R-:W-:Y:S01]  /*51070*/  ISETP.LT.AND P2, PT, R199, UR18, !P0 ;  /* 0x00000012c7007c0c */ /* 0x000fe2000c741270 */
[----:B------:R-:W1:Y:S01]  /*51080*/  LDCU UR18, c[0x0][0x39c] ;  /* 0x00007380ff1277ac */ /* 0x000e620008000800 */
[----:B------:R-:W-:Y:S01]  /*51090*/  ISETP.LT.AND P0, PT, R200, UR20, !P0 ;  /* 0x00000014c8007c0c */ /* 0x000fe2000c701270 */
[----:B------:R-:W1:Y:S10]  /*510a0*/  LDCU UR20, c[0x0][0x39c] ;  /* 0x00007380ff1477ac */ /* 0x000e740008000800 */
[----:B------:R1:W-:Y:S02]  /*510b0*/  @P2 STG.E desc[UR16][R68.64], R251 ;  /* 0x000000fb44002986 */ /* 0x0003e4000c101910 */
[----:B-1----:R-:W-:-:S02]  /*510c0*/  IMAD.WIDE R68, R0, 0x4, R196 ;  /* 0x0000000400447825 */ /* 0x002fc400078e02c4 */
[----:B------:R-:W4:Y:S04]  /*510d0*/  LDL.LU R251, [R1+0x115c] ;  /* 0x00115c0001fb7983 */ /* 0x000f280000300800 */
[----:B------:R1:W-:Y:S02]  /*510e0*/  @P0 STG.E desc[UR16][R68.64], R72 ;  /* 0x0000004844000986 */ /* 0x0003e4000c101910 */
[----:B-1----:R-:W-:Y:S01]  /*510f0*/  VIADD R68, R198, 0x5 ;  /* 0x00000005c6447836 */ /* 0x002fe20000000000 */
[----:B------:R-:W-:Y:S01]  /*51100*/  IADD3 R0, PT, PT, R0, UR30, RZ ;  /* 0x0000001e00007c10 */ /* 0x000fe2000fffe0ff */
[----:B------:R-:W4:Y:S03]  /*51110*/  LDL.LU R72, [R1+0x24] ;  /* 0x0000240001487983 */ /* 0x000f260000300800 */
        /* <DEDUP_REMOVED lines=9> */
[----:B------:R1:W-:Y:S04]  /*511b0*/  @P0 STG.E desc[UR16][R68.64], R73 ;  /* 0x0000004944000986 */ /* 0x0003e8000c101910 */
[----:B-1----:R-:W4:Y:S01]  /*511c0*/  LDL.LU R73, [R1+0x20] ;  /* 0x0000200001497983 */ /* 0x002f220000300800 */
[----:B------:R-:W-:Y:S01]  /*511d0*/  VIADD R68, R198, 0x6 ;  /* 0x00000006c6447836 */ /* 0x000fe20000000000 */
[----:B------:R-:W-:-:S04]  /*511e0*/  IADD3 R0, PT, PT, R0, UR30, RZ ;  /* 0x0000001e00007c10 */ /* 0x000fc8000fffe0ff */
[----:B------:R-:W-:Y:S01]  /*511f0*/  ISETP.GE.AND P0, PT, R68, UR15, PT ;  /* 0x0000000f44007c0c */ /* 0x000fe2000bf06270 */
[----:B------:R-:W-:-:S03]  /*51200*/  IMAD.WIDE R68, R0, 0x4, R2 ;  /* 0x0000000400447825 */ /* 0x000fc600078e0202 */
[----:B------:R-:W-:Y:S01]  /*51210*/  ISETP.LT.AND P2, PT, R199, UR34, !P0 ;  /* 0x00000022c7007c0c */ /* 0x000fe2000c741270 */
[----:B------:R-:W1:Y:S01]  /*51220*/  LDCU UR34, c[0x0][0x398] ;  /* 0x00007300ff2277ac */ /* 0x000e620008000800 */
[----:B------:R-:W-:Y:S01]  /*51230*/  ISETP.LT.AND P0, PT, R200, UR4, !P0 ;  /* 0x00000004c8007c0c */ /* 0x000fe2000c701270 */
[----:B------:R-:W1:Y:S10]  /*51240*/  LDCU UR4, c[0x0][0x398] ;  /* 0x00007300ff0477ac */ /* 0x000e740008000800 */
[----:B--2---:R2:W-:Y:S02]  /*51250*/  @P2 STG.E desc[UR16][R68.64], R70 ;  /* 0x0000004644002986 */ /* 0x0045e4000c101910 */
[----:B--2---:R-:W-:-:S04]  /*51260*/  IMAD.WIDE R68, R0, 0x4, R196 ;  /* 0x0000000400447825 */ /* 0x004fc800078e02c4 */
[----:B------:R-:W-:Y:S01]  /*51270*/  VIADD R70, R198, 0x7 ;  /* 0x00000007c6467836 */ /* 0x000fe20000000000 */
[----:B------:R2:W-:Y:S04]  /*51280*/  @P0 STG.E desc[UR16][R68.64], R74 ;  /* 0x0000004a44000986 */ /* 0x0005e8000c101910 */
[----:B------:R-:W-:-:S04]  /*51290*/  ISETP.GE.AND P0, PT, R70, UR15, PT ;  /* 0x0000000f46007c0c */ /* 0x000fc8000bf06270 */
[----:B-1----:R-:W-:Y:S01]  /*512a0*/  ISETP.LT.AND P2, PT, R199, UR4, !P0 ;  /* 0x00000004c7007c0c */ /* 0x002fe2000c741270 */
[----:B------:R-:W1:Y:S01]  /*512b0*/  LDCU UR4, c[0x0][0x398] ;  /* 0x00007300ff0477ac */ /* 0x000e620008000800 */
[----:B------:R-:W-:Y:S02]  /*512c0*/  IADD3 R0, PT, PT, R0, UR30, RZ ;  /* 0x0000001e00007c10 */ /* 0x000fe4000fffe0ff */
[----:B------:R-:W-:Y:S01]  /*512d0*/  ISETP.LT.AND P0, PT, R200, UR6, !P0 ;  /* 0x00000006c8007c0c */ /* 0x000fe2000c701270 */
[----:B------:R-:W1:Y:S01]  /*512e0*/  LDCU UR6, c[0x0][0x398] ;  /* 0x00007300ff0677ac */ /* 0x000e620008000800 */
[----:B--2---:R-:W2:Y:S01]  /*512f0*/  LDL.LU R74, [R1+0x2c] ;  /* 0x00002c00014a7983 */ /* 0x004ea20000300800 */
[----:B------:R-:W-:-:S04]  /*51300*/  IMAD.WIDE R68, R0, 0x4, R2 ;  /* 0x0000000400447825 */ /* 0x000fc800078e0202 */
[----:B------:R-:W-:Y:S02]  /*51310*/  VIADD R70, R198, 0x8 ;  /* 0x00000008c6467836 */ /* 0x000fe40000000000 */
[----:B---3--:R3:W-:Y:S02]  /*51320*/  @P2 STG.E desc[UR16][R68.64], R71 ;  /* 0x0000004744002986 */ /* 0x0087e4000c101910 */
[C---:B---3--:R-:W-:Y:S01]  /*51330*/  IMAD.WIDE R68, R0.reuse, 0x4, R196 ;  /* 0x0000000400447825 */ /* 0x048fe200078e02c4 */
[----:B------:R-:W-:-:S03]  /*51340*/  IADD3 R71, PT, PT, R0, UR30, RZ ;  /* 0x0000001e00477c10 */ /* 0x000fc6000fffe0ff */
[----:B------:R-:W-:Y:S01]  /*51350*/  VIADD R0, R198, 0x9 ;  /* 0x00000009c6007836 */ /* 0x000fe20000000000 */
[----:B------:R3:W-:Y:S01]  /*51360*/  @P0 STG.E desc[UR16][R68.64], R75 ;  /* 0x0000004b44000986 */ /* 0x0007e2000c101910 */
[----:B------:R-:W-:-:S04]  /*51370*/  ISETP.GE.AND P0, PT, R70, UR15, PT ;  /* 0x0000000f46007c0c */ /* 0x000fc8000bf06270 */
[----:B-1----:R-:W-:Y:S01]  /*51380*/  ISETP.LT.AND P2, PT, R199, UR4, !P0 ;  /* 0x00000004c7007c0c */ /* 0x002fe2000c741270 */
[----:B------:R-:W1:Y:S01]  /*51390*/  LDCU UR4, c[0x0][0x398] ;  /* 0x00007300ff0477ac */ /* 0x000e620008000800 */
[----:B------:R-:W-:Y:S01]  /*513a0*/  ISETP.LT.AND P0, PT, R200, UR6, !P0 ;  /* 0x00000006c8007c0c */ /* 0x000fe2000c701270 */
[C---:B---3--:R-:W-:Y:S01]  /*513b0*/  IMAD.WIDE R68, R71.reuse, 0x4, R2 ;  /* 0x0000000447447825 */ /* 0x048fe200078e0202 */
[----:B------:R-:W3:Y:S09]  /*513c0*/  LDCU UR6, c[0x0][0x398] ;  /* 0x00007300ff0677ac */ /* 0x000ef20008000800 */
[----:B----4-:R4:W-:Y:S02]  /*513d0*/  @P2 STG.E desc[UR16][R68.64], R73 ;  /* 0x0000004944002986 */ /* 0x0109e4000c101910 */
[C---:B----4-:R-:W-:Y:S01]  /*513e0*/  IMAD.WIDE R68, R71.reuse, 0x4, R196 ;  /* 0x0000000447447825 */ /* 0x050fe200078e02c4 */
[----:B------:R-:W-:-:S04]  /*513f0*/  IADD3 R71, PT, PT, R71, UR30, RZ ;  /* 0x0000001e47477c10 */ /* 0x000fc8000fffe0ff */
[----:B------:R4:W-:Y:S01]  /*51400*/  @P0 STG.E desc[UR16][R68.64], R76 ;  /* 0x0000004c44000986 */ /* 0x0009e2000c101910 */
[----:B------:R-:W-:-:S04]  /*51410*/  ISETP.GE.AND P0, PT, R0, UR15, PT ;  /* 0x0000000f00007c0c */ /* 0x000fc8000bf06270 */
[----:B-1----:R-:W-:Y:S01]  /*51420*/  ISETP.LT.AND P2, PT, R199, UR4, !P0 ;  /* 0x00000004c7007c0c */ /* 0x002fe2000c741270 */
[C---:B----4-:R-:W-:Y:S01]  /*51430*/  IMAD.WIDE R68, R71.reuse, 0x4, R2 ;  /* 0x0000000447447825 */ /* 0x050fe200078e0202 */
[C---:B------:R-:W-:Y:S01]  /*51440*/  IADD3 R73, PT, PT, R71.reuse, UR30, RZ ;  /* 0x0000001e47497c10 */ /* 0x040fe2000fffe0ff */
[----:B------:R-:W1:Y:S10]  /*51450*/  LDCU UR4, c[0x0][0x398] ;  /* 0x00007300ff0477ac */ /* 0x000e740008000800 */
[----:B------:R4:W-:Y:S04]  /*51460*/  @P2 STG.E desc[UR16][R68.64], R72 ;  /* 0x0000004844002986 */ /* 0x0009e8000c101910 */
[----:B----4-:R-:W4:Y:S01]  /*51470*/  LDL.LU R72, [R1+0x28] ;  /* 0x0000280001487983 */ /* 0x010f220000300800 */
[----:B------:R-:W-:Y:S01]  /*51480*/  ISETP.LT.AND P0, PT, R200, UR11, !P0 ;  /* 0x0000000bc8007c0c */ /* 0x000fe2000c701270 */
[----:B------:R-:W-:Y:S01]  /*51490*/  IMAD.WIDE R68, R71, 0x4, R196 ;  /* 0x0000000447447825 */ /* 0x000fe200078e02c4 */
[----:B------:R-:W1:Y:S03]  /*514a0*/  LDCU UR11, c[0x0][0x398] ;  /* 0x00007300ff0b77ac */ /* 0x000e660008000800 */
[----:B------:R-:W-:-:S02]  /*514b0*/  VIADD R0, R198, 0xa ;  /* 0x0000000ac6007836 */ /* 0x000fc40000000000 */
[----:B------:R-:W-:Y:S02]  /*514c0*/  VIADD R70, R198, 0xc ;  /* 0x0000000cc6467836 */ /* 0x000fe40000000000 */
[----:B------:R-:W-:-:S03]  /*514d0*/  VIADD R75, R73, UR30 ;  /* 0x0000001e494b7c36 */ /* 0x000fc60008000000 */
[----:B------:R-:W-:Y:S01]  /*514e0*/  ISETP.GE.AND P6, PT, R70, UR15, PT ;  /* 0x0000000f46007c0c */ /* 0x000fe2000bfc6270 */
[----:B------:R1:W-:Y:S01]  /*514f0*/  @P0 STG.E desc[UR16][R68.64], R77 ;  /* 0x0000004d44000986 */ /* 0x0003e2000c101910 */
[----:B------:R-:W-:Y:S01]  /*51500*/  ISETP.GE.AND P0, PT, R0, UR15, PT ;  /* 0x0000000f00007c0c */ /* 0x000fe2000bf06270 */
[----:B------:R-:W-:Y:S01]  /*51510*/  IMAD.WIDE R70, R73, 0x4, R196 ;  /* 0x0000000449467825 */ /* 0x000fe200078e02c4 */
[----:B------:R-:W-:Y:S02]  /*51520*/  IADD3 R0, PT, PT, R198, 0xb, RZ ;  /* 0x0000000bc6007810 */ /* 0x000fe40007ffe0ff */
[----:B------:R-:W-:Y:S01]  /*51530*/  ISETP.LT.AND P5, PT, R199, UR51, !P0 ;  /* 0x00000033c7007c0c */ /* 0x000fe2000c7a1270 */
[----:B------:R-:W2:Y:S01]  /*51540*/  LDCU UR51, c[0x0][0x398] ;  /* 0x00007300ff3377ac */ /* 0x000ea20008000800 */
[----:B------:R-:W-:Y:S02]  /*51550*/  ISETP.LT.AND P0, PT, R200, UR60, !P0 ;  /* 0x0000003cc8007c0c */ /* 0x000fe4000c701270 */
[----:B------:R-:W-:Y:S01]  /*51560*/  ISETP.GE.AND P3, PT, R0, UR15, PT ;  /* 0x0000000f00007c0c */ /* 0x000fe2000bf66270 */
[----:B------:R-:W-:Y:S01]  /*51570*/  VIADD R0, R198, 0xd ;  /* 0x0000000dc6007836 */ /* 0x000fe20000000000 */
[----:B------:R-:W2:Y:S01]  /*51580*/  LDCU UR60, c[0x0][0x398] ;  /* 0x00007300ff3c77ac */ /* 0x000ea20008000800 */
[----:B-1----:R-:W-:Y:S01]  /*51590*/  IMAD.WIDE R68, R73, 0x4, R2 ;  /* 0x0000000449447825 */ /* 0x002fe200078e0202 */
[----:B------:R-:W-:-:S02]  /*515a0*/  ISETP.LT.AND P2, PT, R199, UR73, !P3 ;  /* 0x00000049c7007c0c */ /* 0x000fc4000df41270 */
[----:B------:R-:W-:Y:S01]  /*515b0*/  ISETP.LT.AND P3, PT, R200, UR26, !P3 ;  /* 0x0000001ac8007c0c */ /* 0x000fe2000df61270 */
[----:B------:R-:W1:Y:S01]  /*515c0*/  LDCU UR73, c[0x0][0x39c] ;  /* 0x00007380ff4977ac */ /* 0x000e620008000800 */
[----:B------:R-:W-:Y:S02]  /*515d0*/  IADD3 R77, PT, PT, R75, UR30, RZ ;  /* 0x0000001e4b4d7c10 */ /* 0x000fe4000fffe0ff */
[----:B------:R-:W-:Y:S01]  /*515e0*/  ISETP.GE.AND P4, PT, R0, UR15, PT ;  /* 0x0000000f00007c0c */ /* 0x000fe2000bf86270 */
[----:B------:R-:W1:Y:S01]  /*515f0*/  LDCU UR26, c[0x0][0x398] ;  /* 0x00007300ff1a77ac */ /* 0x000e620008000800 */
[----:B------:R-:W-:Y:S01]  /*51600*/  IADD3 R0, PT, PT, R198, 0xe, RZ ;  /* 0x0000000ec6007810 */ /* 0x000fe20007ffe0ff */
[----:B----4-:R4:W-:Y:S03]  /*51610*/  @P5 STG.E desc[UR16][R68.64], R72 ;  /* 0x0000004844005986 */ /* 0x0109e6000c101910 */
[----:B------:R-:W-:Y:S01]  /*51620*/  ISETP.GE.AND P5, PT, R0, UR15, PT ;  /* 0x0000000f00007c0c */ /* 0x000fe2000bfa6270 */
[----:B------:R-:W-:Y:S01]  /*51630*/  VIADD R0, R198, 0xf ;  /* 0x0000000fc6007836 */ /* 0x000fe20000000000 */
[----:B------:R1:W-:Y:S01]  /*51640*/  @P0 STG.E desc[UR16][R70.64], R78 ;  /* 0x0000004e46000986 */ /* 0x0003e2000c101910 */
[----:B------:R-:W-:Y:S01]  /*51650*/  ISETP.LT.AND P0, PT, R199, UR33, !P6 ;  /* 0x00000021c7007c0c */ /* 0x000fe2000f701270 */
[----:B------:R-:W3:Y:S01]  /*51660*/  LDCU UR33, c[0x0][0x398] ;  /* 0x00007300ff2177ac */ /* 0x000ee20008000800 */
[----:B------:R-:W-:Y:S01]  /*51670*/  ISETP.LT.AND P6, PT, R200, UR59, !P6 ;  /* 0x0000003bc8007c0c */ /* 0x000fe2000f7c1270 */
[----:B------:R-:W3:Y:S01]  /*51680*/  LDCU UR59, c[0x0][0x39c] ;  /* 0x00007380ff3b77ac */ /* 0x000ee20008000800 */
[----:B----4-:R-:W-:-:S04]  /*51690*/  IMAD.WIDE R72, R75, 0x4, R2 ;  /* 0x000000044b487825 */ /* 0x010fc800078e0202 */
[----:B------:R-:W-:Y:S01]  /*516a0*/  IMAD.WIDE R68, R75, 0x4, R196 ;  /* 0x000000044b447825 */ /* 0x000fe200078e02c4 */
[----:B--2---:R2:W-:Y:S01]  /*516b0*/  @P2 STG.E desc[UR16][R72.64], R74 ;  /* 0x0000004a48002986 */ /* 0x0045e2000c101910 */
[----:B------:R-:W-:Y:S01]  /*516c0*/  ISETP.LT.AND P2, PT, R199, UR50, !P4 ;  /* 0x00000032c7007c0c */ /* 0x000fe2000e741270 */
[----:B------:R-:W4:Y:S01]  /*516d0*/  LDCU UR50, c[0x0][0x398] ;  /* 0x00007300ff3277ac */ /* 0x000f220008000800 */
[----:B-1----:R-:W-:Y:S01]  /*516e0*/  IMAD.WIDE R70, R77, 0x4, R2 ;  /* 0x000000044d467825 */ /* 0x002fe200078e0202 */
[----:B------:R1:W-:Y:S01]  /*516f0*/  @P3 STG.E desc[UR16][R68.64], R79 ;  /* 0x0000004f44003986 */ /* 0x0003e2000c101910 */
[----:B------:R-:W-:Y:S01]  /*51700*/  ISETP.LT.AND P4, PT, R200, UR71, !P4 ;  /* 0x00000047c8007c0c */ /* 0x000fe2000e781270 */
[----:B------:R-:W3:Y:S01]  /*51710*/  LDCU UR71, c[0x0][0x398] ;  /* 0x00007300ff4777ac */ /* 0x000ee20008000800 */
[----:B------:R-:W-:Y:S01]  /*51720*/  ISETP.GE.AND P3, PT, R0, UR15, PT ;  /* 0x0000000f00007c0c */ /* 0x000fe2000bf66270 */
[----:B------:R4:W-:Y:S01]  /*51730*/  @P0 STG.E desc[UR16][R70.64], R202 ;  /* 0x000000ca46000986 */ /* 0x0009e2000c101910 */
[----:B------:R-:W-:Y:S01]  /*51740*/  ISETP.LT.AND P0, PT, R199, UR72, !P5 ;  /* 0x00000048c7007c0c */ /* 0x000fe2000ef01270 */
[----:B------:R-:W-:Y:S01]  /*51750*/  VIADD R0, R198, 0x10 ;  /* 0x00000010c6007836 */ /* 0x000fe20000000000 */
[C---:B------:R-:W-:Y:S01]  /*51760*/  ISETP.LT.AND P5, PT, R200.reuse, UR42, !P5 ;  /* 0x0000002ac8007c0c */ /* 0x040fe2000efa1270 */
[C---:B--2---:R-:W-:Y:S01]  /*51770*/  IMAD.WIDE R72, R77.reuse, 0x4, R196 ;  /* 0x000000044d487825 */ /* 0x044fe200078e02c4 */
[----:B------:R-:W-:Y:S01]  /*51780*/  IADD3 R77, PT, PT, R77, UR30, RZ ;  /* 0x0000001e4d4d7c10 */ /* 0x000fe2000fffe0ff */
[----:B------:R-:W2:Y:S03]  /*51790*/  LDCU UR72, c[0x0][0x39c] ;  /* 0x00007380ff4877ac */ /* 0x000ea60008000800 */
[----:B------:R3:W-:Y:S01]  /*517a0*/  @P6 STG.E desc[UR16][R72.64], R80 ;  /* 0x0000005048006986 */ /* 0x0007e2000c101910 */
[----:B-1----:R-:W-:Y:S01]  /*517b0*/  IMAD.WIDE R68, R77, 0x4, R2 ;  /* 0x000000044d447825 */ /* 0x002fe200078e0202 */
[----:B------:R-:W-:Y:S01]  /*517c0*/  ISETP.LT.AND P6, PT, R199, UR48, !P3 ;  /* 0x00000030c7007c0c */ /* 0x000fe2000dfc1270 */
[----:B------:R-:W1:Y:S01]  /*517d0*/  LDCU UR42, c[0x0][0x398] ;  /* 0x00007300ff2a77ac */ /* 0x000e620008000800 */
[----:B------:R-:W-:Y:S01]  /*517e0*/  ISETP.LT.AND P3, PT, R200, UR43, !P3 ;  /* 0x0000002bc8007c0c */ /* 0x000fe2000df61270 */
[C---:B----4-:R-:W-:Y:S01]  /*517f0*/  IMAD.WIDE R70, R77.reuse, 0x4, R196 ;  /* 0x000000044d467825 */ /* 0x050fe200078e02c4 */
[----:B------:R-:W-:Y:S01]  /*51800*/  IADD3 R77, PT, PT, R77, UR30, RZ ;  /* 0x0000001e4d4d7c10 */ /* 0x000fe2000fffe0ff */
[----:B------:R4:W-:Y:S01]  /*51810*/  @P2 STG.E desc[UR16][R68.64], R203 ;  /* 0x000000cb44002986 */ /* 0x0009e2000c101910 */
[----:B------:R-:W-:Y:S01]  /*51820*/  ISETP.GE.AND P2, PT, R0, UR15, PT ;  /* 0x0000000f00007c0c */ /* 0x000fe2000bf46270 */
[----:B------:R-:W-:Y:S01]  /*51830*/  VIADD R0, R198, 0x11 ;  /* 0x00000011c6007836 */ /* 0x000fe20000000000 */
[----:B------:R-:W1:Y:S01]  /*51840*/  LDCU UR43, c[0x0][0x39c] ;  /* 0x00007380ff2b77ac */ /* 0x000e620008000800 */
[----:B------:R2:W-:Y:S01]  /*51850*/  @P4 STG.E desc[UR16][R70.64], R81 ;  /* 0x0000005146004986 */ /* 0x0005e2000c101910 */
[----:B---3--:R-:W-:Y:S01]  /*51860*/  IMAD.WIDE R72, R77, 0x4, R2 ;  /* 0x000000044d487825 */ /* 0x008fe200078e0202 */
[----:B------:R-:W-:Y:S01]  /*51870*/  ISETP.LT.AND P4, PT, R199, UR77, !P2 ;  /* 0x0000004dc7007c0c */ /* 0x000fe2000d781270 */
[----:B------:R-:W3:Y:S01]  /*51880*/  LDCU UR48, c[0x0][0x398] ;  /* 0x00007300ff3077ac */ /* 0x000ee20008000800 */
[----:B------:R-:W-:-:S02]  /*51890*/  ISETP.LT.AND P2, PT, R200, UR24, !P2 ;  /* 0x00000018c8007c0c */ /* 0x000fc4000d741270 */
[----:B------:R1:W-:Y:S01]  /*518a0*/  @P0 STG.E desc[UR16][R72.64], R201 ;  /* 0x000000c948000986 */ /* 0x0003e2000c101910 */
[----:B------:R-:W-:Y:S01]  /*518b0*/  ISETP.GE.AND P0, PT, R0, UR70, PT ;  /* 0x0000004600007c0c */ /* 0x000fe2000bf06270 */
[C---:B----4-:R-:W-:Y:S01]  /*518c0*/  IMAD.WIDE R68, R77.reuse, 0x4, R196 ;  /* 0x000000044d447825 */ /* 0x050fe200078e02c4 */
[----:B------:R-:W-:Y:S01]  /*518d0*/  IADD3 R77, PT, PT, R77, UR30, RZ ;  /* 0x0000001e4d4d7c10 */ /* 0x000fe2000fffe0ff */
[----:B------:R-:W4:Y:S02]  /*518e0*/  LDCU UR15, c[0x0][0x398] ;  /* 0x00007300ff0f77ac */ /* 0x000f240008000800 */
[----:B------:R-:W-:Y:S01]  /*518f0*/  VIADD R0, R198, 0x12 ;  /* 0x00000012c6007836 */ /* 0x000fe20000000000 */
[----:B------:R3:W-:Y:S01]  /*51900*/  @P5 STG.E desc[UR16][R68.64], R82 ;  /* 0x0000005244005986 */ /* 0x0007e2000c101910 */
[----:B--2---:R-:W-:Y:S01]  /*51910*/  IMAD.WIDE R70, R77, 0x4, R2 ;  /* 0x000000044d467825 */ /* 0x004fe200078e0202 */
[----:B------:R-:W-:Y:S01]  /*51920*/  ISETP.LT.AND P5, PT, R199, UR57, !P0 ;  /* 0x00000039c7007c0c */ /* 0x000fe2000c7a1270 */
[----:B------:R-:W2:Y:S01]  /*51930*/  LDCU UR24, c[0x0][0x39c] ;  /* 0x00007380ff1877ac */ /* 0x000ea20008000800 */
[----:B------:R-:W-:Y:S01]  /*51940*/  ISETP.LT.AND P0, PT, R200, UR58, !P0 ;  /* 0x0000003ac8007c0c */ /* 0x000fe2000c701270 */
[C---:B-1----:R-:W-:Y:S01]  /*51950*/  IMAD.WIDE R72, R77.reuse, 0x4, R196 ;  /* 0x000000044d487825 */ /* 0x042fe200078e02c4 */
[----:B------:R-:W-:Y:S01]  /*51960*/  IADD3 R77, PT, PT, R77, UR30, RZ ;  /* 0x0000001e4d4d7c10 */ /* 0x000fe2000fffe0ff */
[----:B------:R1:W-:Y:S01]  /*51970*/  @P6 STG.E desc[UR16][R70.64], R252 ;  /* 0x000000fc46006986 */ /* 0x0003e2000c101910 */
[----:B------:R-:W-:Y:S01]  /*51980*/  ISETP.GE.AND P6, PT, R0, UR49, PT ;  /* 0x0000003100007c0c */ /* 0x000fe2000bfc6270 */
[----:B------:R-:W-:Y:S01]  /*51990*/  VIADD R0, R198, 0x13 ;  /* 0x00000013c6007836 */ /* 0x000fe20000000000 */
[----:B------:R-:W2:Y:S01]  /*519a0*/  LDCU UR77, c[0x0][0x398] ;  /* 0x00007300ff4d77ac */ /* 0x000ea20008000800 */
[----:B------:R4:W-:Y:S01]  /*519b0*/  @P3 STG.E desc[UR16][R72.64], R83 ;  /* 0x0000005348003986 */ /* 0x0009e2000c101910 */
[----:B---3--:R-:W-:Y:S01]  /*519c0*/  IMAD.WIDE R68, R77, 0x4, R2 ;  /* 0x000000044d447825 */ /* 0x008fe200078e0202 */
[----:B------:R-:W-:Y:S01]  /*519d0*/  ISETP.LT.AND P3, PT, R199, UR6, !P6 ;  /* 0x00000006c7007c0c */ /* 0x000fe2000f761270 */
[----:B------:R-:W3:Y:S01]  /*519e0*/  LDCU UR70, c[0x0][0x398] ;  /* 0x00007300ff4677ac */ /* 0x000ee20008000800 */
[----:B------:R-:W-:-:S02]  /*519f0*/  ISETP.LT.AND P6, PT, R200, UR68, !P6 ;  /* 0x00000044c8007c0c */ /* 0x000fc4000f7c1270 */
[----:B------:R2:W-:Y:S01]  /*51a00*/  @P4 STG.E desc[UR16][R68.64], R251 ;  /* 0x000000fb44004986 */ /* 0x0005e2000c101910 */
[----:B------:R-:W-:Y:S01]  /*51a10*/  ISETP.GE.AND P4, PT, R0, UR69, PT ;  /* 0x0000004500007c0c */ /* 0x000fe2000bf86270 */
[C---:B-1----:R-:W-:Y:S01]  /*51a20*/  IMAD.WIDE R70, R77.reuse, 0x4, R196 ;  /* 0x000000044d467825 */ /* 0x042fe200078e02c4 */
[----:B------:R-:W-:Y:S01]  /*51a30*/  IADD3 R77, PT, PT, R77, UR30, RZ ;  /* 0x0000001e4d4d7c10 */ /* 0x000fe2000fffe0ff */
[----:B------:R-:W1:Y:S02]  /*51a40*/  LDCU UR58, c[0x0][0x39c] ;  /* 0x00007380ff3a77ac */ /* 0x000e640008000800 */
[----:B------:R-:W-:Y:S01]  /*51a50*/  VIADD R0, R198, 0x14 ;  /* 0x00000014c6007836 */ /* 0x000fe20000000000 */
[----:B------:R3:W-:Y:S01]  /*51a60*/  @P2 STG.E desc[UR16][R70.64], R84 ;  /* 0x0000005446002986 */ /* 0x0007e2000c101910 */
[----:B----4-:R-:W-:Y:S01]  /*51a70*/  IMAD.WIDE R72, R77, 0x4, R2 ;  /* 0x000000044d487825 */ /* 0x010fe200078e0202 */
[----:B------:R-:W-:Y:S01]  /*51a80*/  ISETP.LT.AND P2, PT, R199, UR41, !P4 ;  /* 0x00000029c7007c0c */ /* 0x000fe2000e741270 */
[----:B------:R-:W4:Y:S01]  /*51a90*/  LDCU UR57, c[0x0][0x398] ;  /* 0x00007300ff3977ac */ /* 0x000f220008000800 */
[----:B------:R-:W-:Y:S01]  /*51aa0*/  ISETP.LT.AND P4, PT, R200, UR36, !P4 ;  /* 0x00000024c8007c0c */ /* 0x000fe2000e781270 */
[C---:B--2---:R-:W-:Y:S01]  /*51ab0*/  IMAD.WIDE R68, R77.reuse, 0x4, R196 ;  /* 0x000000044d447825 */ /* 0x044fe200078e02c4 */
        /* <DEDUP_REMOVED lines=12> */
[C---:B--2---:R-:W-:Y:S01]  /*51b80*/  IMAD.WIDE R72, R77.reuse, 0x4, R196 ;  /* 0x000000044d487825 */ /* 0x044fe200078e02c4 */
[----:B------:R-:W-:Y:S01]  /*51b90*/  IADD3 R77, PT, PT, R77, UR30, RZ ;  /* 0x0000001e4d4d7c10 */ /* 0x000fe2000fffe0ff */
[----:B------:R-:W2:Y:S02]  /*51ba0*/  LDCU UR6, c[0x0][0x398] ;  /* 0x00007300ff0677ac */ /* 0x000ea40008000800 */
[----:B------:R-:W-:Y:S01]  /*51bb0*/  VIADD R0, R198, 0x16 ;  /* 0x00000016c6007836 */ /* 0x000fe20000000000 */
[----:B------:R3:W-:Y:S01]  /*51bc0*/  @P6 STG.E desc[UR16][R72.64], R86 ;  /* 0x0000005648006986 */ /* 0x0007e2000c101910 */
[----:B----4-:R-:W-:Y:S01]  /*51bd0*/  IMAD.WIDE R68, R77, 0x4, R2 ;  /* 0x000000044d447825 */ /* 0x010fe200078e0202 */
[----:B------:R-:W-:Y:S01]  /*51be0*/  ISETP.LT.AND P6, PT, R199, UR35, !P3 ;  /* 0x00000023c7007c0c */ /* 0x000fe2000dfc1270 */
[----:B------:R-:W4:Y:S01]  /*51bf0*/  LDCU UR69, c[0x0][0x398] ;  /* 0x00007300ff4577ac */ /* 0x000f220008000800 */
        /* <DEDUP_REMOVED lines=216> */
[C---:B------:R-:W-:Y:S01]  /*52980*/  IADD3 R79, PT, PT, R77.reuse, UR30, RZ ;  /* 0x0000001e4d4f7c10 */ /* 0x040fe2000fffe0ff */
[----:B----4-:R-:W-:Y:S01]  /*52990*/  IMAD.WIDE R70, R77, 0x4, R2 ;  /* 0x000000044d467825 */ /* 0x010fe200078e0202 */
[----:B------:R4:W-:Y:S01]  /*529a0*/  @P5 STG.E desc[UR16][R68.64], R106 ;  /* 0x0000006a44005986 */ /* 0x0009e2000c101910 */
[----:B------:R-:W-:Y:S01]  /*529b0*/  ISETP.LT.AND P5, PT, R199, UR47, !P0 ;  /* 0x0000002fc7007c0c */ /* 0x000fe2000c7a1270 */
[----:B------:R-:W2:Y:S01]  /*529c0*/  LDCU UR73, c[0x0][0x398] ;  /* 0x00007300ff4977ac */ /* 0x000ea20008000800 */
[----:B-1----:R-:W-:Y:S01]  /*529d0*/  IMAD.WIDE R72, R77, 0x4, R196 ;  /* 0x000000044d487825 */ /* 0x002fe200078e02c4 */
[----:B------:R-:W-:Y:S01]  /*529e0*/  ISETP.LT.AND P0, PT, R200, UR31, !P0 ;  /* 0x0000001fc8007c0c */ /* 0x000fe2000c701270 */
[----:B------:R-:W-:Y:S01]  /*529f0*/  @P6 STG.E desc[UR16][R70.64], R228 ;  /* 0x000000e446006986 */ /* 0x000fe2000c101910 */
[----:B------:R-:W-:Y:S01]  /*52a00*/  ISETP.GE.AND P6, PT, R0, UR65, PT ;  /* 0x0000004100007c0c */ /* 0x000fe2000bfc6270 */
[C---:B------:R-:W-:Y:S01]  /*52a10*/  IMAD.WIDE R74, R79.reuse, 0x4, R2 ;  /* 0x000000044f4a7825 */ /* 0x040fe200078e0202 */
[----:B------:R-:W-:Y:S01]  /*52a20*/  IADD3 R0, PT, PT, R198, 0x2b, RZ ;  /* 0x0000002bc6007810 */ /* 0x000fe20007ffe0ff */
[----:B------:R1:W-:Y:S01]  /*52a30*/  @P3 STG.E desc[UR16][R72.64], R107 ;  /* 0x0000006b48003986 */ /* 0x0003e2000c101910 */
[----:B------:R-:W2:Y:S01]  /*52a40*/  LDCU UR26, c[0x0][0x398] ;  /* 0x00007300ff1a77ac */ /* 0x000ea20008000800 */
[----:B------:R-:W-:Y:S01]  /*52a50*/  VIADD R81, R79, UR30 ;  /* 0x0000001e4f517c36 */ /* 0x000fe20008000000 */
[----:B------:R-:W-:Y:S01]  /*52a60*/  ISETP.GE.AND P3, PT, R0, UR45, PT ;  /* 0x0000002d00007c0c */ /* 0x000fe2000bf66270 */
[----:B------:R-:W-:Y:S01]  /*52a70*/  @P4 STG.E desc[UR16][R74.64], R227 ;  /* 0x000000e34a004986 */ /* 0x000fe2000c101910 */
[----:B------:R-:W-:Y:S01]  /*52a80*/  ISETP.LT.AND P4, PT, R199, UR66, !P6 ;  /* 0x00000042c7007c0c */ /* 0x000fe2000f781270 */
[----:B----4-:R-:W-:Y:S01]  /*52a90*/  IMAD.WIDE R68, R79, 0x4, R196 ;  /* 0x000000044f447825 */ /* 0x010fe200078e02c4 */
[----:B------:R-:W-:Y:S01]  /*52aa0*/  ISETP.LT.AND P6, PT, R200, UR54, !P6 ;  /* 0x00000036c8007c0c */ /* 0x000fe2000f7c1270 */
[----:B------:R-:W4:Y:S02]  /*52ab0*/  LDCU UR59, c[0x0][0x398] ;  /* 0x00007300ff3b77ac */ /* 0x000f240008000800 */
[C---:B------:R-:W-:Y:S01]  /*52ac0*/  IMAD.WIDE R76, R81.reuse, 0x4, R2 ;  /* 0x00000004514c7825 */ /* 0x040fe200078e0202 */
[----:B------:R2:W-:Y:S01]  /*52ad0*/  @P2 STG.E desc[UR16][R68.64], R108 ;  /* 0x0000006c44002986 */ /* 0x0005e2000c101910 */
[C---:B-1----:R-:W-:Y:S01]  /*52ae0*/  IADD3 R72, PT, PT, R198.reuse, 0x2d, RZ ;  /* 0x0000002dc6487810 */ /* 0x042fe20007ffe0ff */
[----:B------:R-:W1:Y:S01]  /*52af0*/  LDCU UR71, c[0x0][0x39c] ;  /* 0x00007380ff4777ac */ /* 0x000e620008000800 */
[--C-:B------:R-:W-:Y:S01]  /*52b00*/  IMAD.WIDE R70, R81, 0x4, R196.reuse ;  /* 0x0000000451467825 */ /* 0x100fe200078e02c4 */
[----:B------:R-:W-:Y:S01]  /*52b10*/  @P5 STG.E desc[UR16][R76.64], R226 ;  /* 0x000000e24c005986 */ /* 0x000fe2000c101910 */
[----:B------:R-:W-:Y:S01]  /*52b20*/  ISETP.LT.AND P5, PT, R199, UR40, !P3 ;  /* 0x00000028c7007c0c */ /* 0x000fe2000dfa1270 */
[----:B------:R-:W1:Y:S01]  /*52b30*/  LDCU UR48, c[0x0][0x39c] ;  /* 0x00007380ff3077ac */ /* 0x000e620008000800 */
[----:B------:R-:W-:Y:S01]  /*52b40*/  VIADD R81, R81, UR30 ;  /* 0x0000001e51517c36 */ /* 0x000fe20008000000 */
[----:B------:R3:W-:Y:S01]  /*52b50*/  @P0 STG.E desc[UR16][R70.64], R109 ;  /* 0x0000006d46000986 */ /* 0x0007e2000c101910 */
[----:B------:R-:W-:Y:S01]  /*52b60*/  VIADD R0, R198, 0x2c ;  /* 0x0000002cc6007836 */ /* 0x000fe20000000000 */
[----:B------:R-:W-:Y:S01]  /*52b70*/  ISETP.GE.AND P0, PT, R72, UR22, PT ;  /* 0x0000001648007c0c */ /* 0x000fe2000bf06270 */
[C---:B------:R-:W-:Y:S01]  /*52b80*/  IMAD.WIDE R72, R81.reuse, 0x4, R196 ;  /* 0x0000000451487825 */ /* 0x040fe200078e02c4 */
[----:B------:R-:W-:Y:S01]  /*52b90*/  ISETP.LT.AND P3, PT, R200, UR55, !P3 ;  /* 0x00000037c8007c0c */ /* 0x000fe2000df61270 */
[----:B------:R-:W1:Y:S01]  /*52ba0*/  LDCU UR50, c[0x0][0x398] ;  /* 0x00007300ff3277ac */ /* 0x000e620008000800 */
[----:B------:R-:W-:Y:S01]  /*52bb0*/  ISETP.GE.AND P2, PT, R0, UR76, PT ;  /* 0x0000004c00007c0c */ /* 0x000fe2000bf46270 */
[C-C-:B--2---:R-:W-:Y:S01]  /*52bc0*/  IMAD.WIDE R68, R81.reuse, 0x4, R2.reuse ;  /* 0x0000000451447825 */ /* 0x144fe200078e0202 */
[----:B------:R-:W-:Y:S01]  /*52bd0*/  IADD3 R0, PT, PT, R198, 0x2e, RZ ;  /* 0x0000002ec6007810 */ /* 0x000fe20007ffe0ff */
[----:B------:R-:W2:Y:S02]  /*52be0*/  LDCU UR72, c[0x0][0x398] ;  /* 0x00007300ff4877ac */ /* 0x000ea40008000800 */
[----:B------:R-:W-:Y:S01]  /*52bf0*/  VIADD R81, R81, UR30 ;  /* 0x0000001e51517c36 */ /* 0x000fe20008000000 */
[----:B------:R1:W-:Y:S01]  /*52c00*/  @P4 STG.E desc[UR16][R68.64], R225 ;  /* 0x000000e144004986 */ /* 0x0003e2000c101910 */
[----:B------:R-:W-:Y:S01]  /*52c10*/  ISETP.GE.AND P4, PT, R0, UR63, PT ;  /* 0x0000003f00007c0c */ /* 0x000fe2000bf86270 */
[----:B------:R-:W2:Y:S01]  /*52c20*/  LDCU UR42, c[0x0][0x398] ;  /* 0x00007300ff2a77ac */ /* 0x000ea20008000800 */
[----:B---3--:R-:W-:Y:S01]  /*52c30*/  IMAD.WIDE R70, R81, 0x4, R2 ;  /* 0x0000000451467825 */ /* 0x008fe200078e0202 */
[----:B------:R3:W-:Y:S01]  /*52c40*/  @P6 STG.E desc[UR16][R72.64], R110 ;  /* 0x0000006e48006986 */ /* 0x0007e2000c101910 */
[----:B------:R-:W-:Y:S01]  /*52c50*/  ISETP.LT.AND P6, PT, R199, UR39, !P2 ;  /* 0x00000027c7007c0c */ /* 0x000fe2000d7c1270 */
[----:B------:R-:W2:Y:S01]  /*52c60*/  LDCU UR43, c[0x0][0x398] ;  /* 0x00007300ff2b77ac */ /* 0x000ea20008000800 */
[----:B------:R-:W-:Y:S01]  /*52c70*/  VIADD R77, R81, UR30 ;  /* 0x0000001e514d7c36 */ /* 0x000fe20008000000 */
[----:B------:R2:W-:Y:S01]  /*52c80*/  @P5 STG.E desc[UR16][R70.64], R224 ;  /* 0x000000e046005986 */ /* 0x0005e2000c101910 */
[----:B------:R-:W-:Y:S01]  /*52c90*/  ISETP.LT.AND P2, PT, R200, UR28, !P2 ;  /* 0x0000001cc8007c0c */ /* 0x000fe2000d741270 */
[----:B------:R-:W2:Y:S01]  /*52ca0*/  LDCU UR15, c[0x0][0x398] ;  /* 0x00007300ff0f77ac */ /* 0x000ea20008000800 */
[--C-:B------:R-:W-:Y:S01]  /*52cb0*/  IMAD.WIDE R74, R77, 0x4, R196.reuse ;  /* 0x000000044d4a7825 */ /* 0x100fe200078e02c4 */
[----:B------:R-:W-:Y:S01]  /*52cc0*/  IADD3 R0, PT, PT, R198, 0x2f, RZ ;  /* 0x0000002fc6007810 */ /* 0x000fe20007ffe0ff */
[----:B------:R-:W4:Y:S02]  /*52cd0*/  LDCU UR77, c[0x0][0x39c] ;  /* 0x00007380ff4d77ac */ /* 0x000f240008000800 */
[----:B-1----:R-:W-:Y:S01]  /*52ce0*/  IMAD.WIDE R68, R81, 0x4, R196 ;  /* 0x0000000451447825 */ /* 0x002fe200078e02c4 */
[----:B------:R-:W-:Y:S01]  /*52cf0*/  ISETP.GE.AND P5, PT, R0, UR46, PT ;  /* 0x0000002e00007c0c */ /* 0x000fe2000bfa6270 */
[----:B------:R-:W1:Y:S02]  /*52d00*/  LDCU UR24, c[0x0][0x398] ;  /* 0x00007300ff1877ac */ /* 0x000e640008000800 */
[----:B---3--:R-:W-:Y:S01]  /*52d10*/  IMAD.WIDE R72, R77, 0x4, R2 ;  /* 0x000000044d487825 */ /* 0x008fe200078e0202 */
[----:B------:R3:W-:Y:S01]  /*52d20*/  @P3 STG.E desc[UR16][R68.64], R111 ;  /* 0x0000006f44003986 */ /* 0x0007e2000c101910 */
[----:B------:R-:W-:Y:S01]  /*52d30*/  ISETP.LT.AND P3, PT, R199, UR64, !P0 ;  /* 0x00000040c7007c0c */ /* 0x000fe2000c761270 */
[----:B------:R-:W1:Y:S01]  /*52d40*/  LDCU UR70, c[0x0][0x398] ;  /* 0x00007300ff4677ac */ /* 0x000e620008000800 */
[----:B------:R-:W-:Y:S01]  /*52d50*/  ISETP.LT.AND P0, PT, R200, UR62, !P0 ;  /* 0x0000003ec8007c0c */ /* 0x000fe2000c701270 */
[----:B------:R4:W-:Y:S01]  /*52d60*/  @P6 STG.E desc[UR16][R72.64], R223 ;  /* 0x000000df48006986 */ /* 0x0009e2000c101910 */
[----:B------:R-:W-:Y:S01]  /*52d70*/  IADD3 R77, PT, PT, R77, UR30, RZ ;  /* 0x0000001e4d4d7c10 */ /* 0x000fe2000fffe0ff */
[----:B------:R-:W-:Y:S01]  /*52d80*/  VIADD R0, R198, 0x30 ;  /* 0x00000030c6007836 */ /* 0x000fe20000000000 */
[----:B------:R-:W-:Y:S01]  /*52d90*/  ISETP.LT.AND P6, PT, R199, UR53, !P4 ;  /* 0x00000035c7007c0c */ /* 0x000fe2000e7c1270 */
[----:B------:R-:W-:Y:S01]  /*52da0*/  @P2 STG.E desc[UR16][R74.64], R112 ;  /* 0x000000704a002986 */ /* 0x000fe2000c101910 */
[----:B------:R-:W-:Y:S01]  /*52db0*/  ISETP.LT.AND P4, PT, R200, UR44, !P4 ;  /* 0x0000002cc8007c0c */ /* 0x000fe2000e781270 */
[C---:B--2---:R-:W-:Y:S01]  /*52dc0*/  IMAD.WIDE R70, R77.reuse, 0x4, R196 ;  /* 0x000000044d467825 */ /* 0x044fe200078e02c4 */
[C---:B------:R-:W-:Y:S01]  /*52dd0*/  IADD3 R79, PT, PT, R77.reuse, UR30, RZ ;  /* 0x0000001e4d4f7c10 */ /* 0x040fe2000fffe0ff */
[----:B------:R-:W2:Y:S01]  /*52de0*/  LDCU UR57, c[0x0][0x39c] ;  /* 0x00007380ff3977ac */ /* 0x000ea20008000800 */
[----:B------:R-:W-:Y:S01]  /*52df0*/  ISETP.GE.AND P2, PT, R0, UR61, PT ;  /* 0x0000003d00007c0c */ /* 0x000fe2000bf46270 */
[--C-:B---3--:R-:W-:Y:S01]  /*52e00*/  IMAD.WIDE R68, R77, 0x4, R2.reuse ;  /* 0x000000044d447825 */ /* 0x108fe200078e0202 */
[----:B------:R-:W3:Y:S03]  /*52e10*/  LDCU UR58, c[0x0][0x398] ;  /* 0x00007300ff3a77ac */ /* 0x000ee60008000800 */
[----:B----4-:R-:W-:Y:S01]  /*52e20*/  IMAD.WIDE R72, R79, 0x4, R2 ;  /* 0x000000044f487825 */ /* 0x010fe200078e0202 */
[----:B------:R4:W-:Y:S01]  /*52e30*/  @P3 STG.E desc[UR16][R68.64], R222 ;  /* 0x000000de44003986 */ /* 0x0009e2000c101910 */
[----:B------:R-:W1:Y:S02]  /*52e40*/  LDCU UR6, c[0x0][0x39c] ;  /* 0x00007380ff0677ac */ /* 0x000e640008000800 */
[----:B------:R-:W-:Y:S01]  /*52e50*/  VIADD R0, R198, 0x31 ;  /* 0x00000031c6007836 */ /* 0x000fe20000000000 */
[----:B------:R1:W-:Y:S01]  /*52e60*/  @P0 STG.E desc[UR16][R70.64], R113 ;  /* 0x0000007146000986 */ /* 0x0003e2000c101910 */
[----:B------:R-:W-:Y:S01]  /*52e70*/  ISETP.LT.AND P0, PT, R199, UR38, !P5 ;  /* 0x00000026c7007c0c */ /* 0x000fe2000ef01270 */
[----:B------:R-:W2:Y:S01]  /*52e80*/  LDCU UR49, c[0x0][0x398] ;  /* 0x00007300ff3177ac */ /* 0x000ea20008000800 */
[----:B------:R-:W-:Y:S01]  /*52e90*/  ISETP.LT.AND P5, PT, R200, UR52, !P5 ;  /* 0x00000034c8007c0c */ /* 0x000fe2000efa1270 */
[----:B------:R1:W-:Y:S01]  /*52ea0*/  @P6 STG.E desc[UR16][R72.64], R221 ;  /* 0x000000dd48006986 */ /* 0x0003e2000c101910 */
[----:B------:R-:W-:Y:S01]  /*52eb0*/  ISETP.GE.AND P3, PT, R0, UR74, PT ;  /* 0x0000004a00007c0c */ /* 0x000fe2000bf66270 */
[----:B------:R-:W2:Y:S01]  /*52ec0*/  LDCU UR68, c[0x0][0x398] ;  /* 0x00007300ff4477ac */ /* 0x000ea20008000800 */
[----:B------:R-:W-:Y:S01]  /*52ed0*/  IADD3 R0, PT, PT, R198, 0x32, RZ ;  /* 0x00000032c6007810 */ /* 0x000fe20007ffe0ff */
[C---:B----4-:R-:W-:Y:S01]  /*52ee0*/  IMAD.WIDE R68, R79.reuse, 0x4, R196 ;  /* 0x000000044f447825 */ /* 0x050fe200078e02c4 */
[----:B------:R-:W4:Y:S02]  /*52ef0*/  LDCU UR41, c[0x0][0x39c] ;  /* 0x00007380ff2977ac */ /* 0x000f240008000800 */
[----:B------:R-:W-:Y:S01]  /*52f00*/  ISETP.GE.AND P6, PT, R0, UR34, PT ;  /* 0x0000002200007c0c */ /* 0x000fe2000bfc6270 */
[----:B------:R-:W-:Y:S01]  /*52f10*/  VIADD R79, R79, UR30 ;  /* 0x0000001e4f4f7c36 */ /* 0x000fe20008000000 */
[----:B------:R2:W-:Y:S01]  /*52f20*/  @P4 STG.E desc[UR16][R68.64], R114 ;  /* 0x0000007244004986 */ /* 0x0005e2000c101910 */
[----:B------:R-:W-:Y:S01]  /*52f30*/  ISETP.LT.AND P4, PT, R199, UR18, !P2 ;  /* 0x00000012c7007c0c */ /* 0x000fe2000d781270 */
[----:B------:R-:W3:Y:S01]  /*52f40*/  LDCU UR69, c[0x0][0x398] ;  /* 0x00007300ff4577ac */ /* 0x000ee20008000800 */
[----:B-1----:R-:W-:Y:S01]  /*52f50*/  IMAD.WIDE R70, R79, 0x4, R2 ;  /* 0x000000044f467825 */ /* 0x002fe200078e0202 */
[----:B------:R-:W-:-:S02]  /*52f60*/  ISETP.LT.AND P2, PT, R200, UR11, !P2 ;  /* 0x0000000bc8007c0c */ /* 0x000fc4000d741270 */
[----:B------:R-:W-:Y:S01]  /*52f70*/  IADD3 R0, PT, PT, R198, 0x33, RZ ;  /* 0x00000033c6007810 */ /* 0x000fe20007ffe0ff */
[C---:B------:R-:W-:Y:S01]  /*52f80*/  IMAD.WIDE R72, R79.reuse, 0x4, R196 ;  /* 0x000000044f487825 */ /* 0x040fe200078e02c4 */
[----:B------:R1:W-:Y:S01]  /*52f90*/  @P0 STG.E desc[UR16][R70.64], R220 ;  /* 0x000000dc46000986 */ /* 0x0003e2000c101910 */
[----:B------:R-:W3:Y:S01]  /*52fa0*/  LDCU UR36, c[0x0][0x398] ;  /* 0x00007300ff2477ac */ /* 0x000ee20008000800 */
[----:B------:R-:W-:Y:S01]  /*52fb0*/  ISETP.GE.AND P0, PT, R0, UR60, PT ;  /* 0x0000003c00007c0c */ /* 0x000fe2000bf06270 */
[----:B------:R-:W-:Y:S01]  /*52fc0*/  VIADD R77, R79, UR30 ;  /* 0x0000001e4f4d7c36 */ /* 0x000fe20008000000 */
[----:B------:R1:W-:Y:S01]  /*52fd0*/  @P5 STG.E desc[UR16][R72.64], R115 ;  /* 0x0000007348005986 */ /* 0x0003e2000c101910 */
[----:B------:R-:W-:Y:S01]  /*52fe0*/  ISETP.LT.AND P5, PT, R199, UR75, !P3 ;  /* 0x0000004bc7007c0c */ /* 0x000fe2000dfa1270 */
[----:B------:R-:W-:Y:S01]  /*52ff0*/  VIADD R0, R198, 0x34 ;  /* 0x00000034c6007836 */ /* 0x000fe20000000000 */
[C---:B------:R-:W-:Y:S01]  /*53000*/  ISETP.LT.AND P3, PT, R200.reuse, UR32, !P3 ;  /* 0x00000020c8007c0c */ /* 0x040fe2000df61270 */
[C---:B--2---:R-:W-:Y:S01]  /*53010*/  IMAD.WIDE R68, R77.reuse, 0x4, R2 ;  /* 0x000000044d447825 */ /* 0x044fe200078e0202 */
[----:B------:R-:W2:Y:S03]  /*53020*/  LDCU UR20, c[0x0][0x398] ;  /* 0x00007300ff1477ac */ /* 0x000ea60008000800 */
[C---:B------:R-:W-:Y:S01]  /*53030*/  IMAD.WIDE R74, R77.reuse, 0x4, R196 ;  /* 0x000000044d4a7825 */ /* 0x040fe200078e02c4 */
[----:B------:R-:W-:Y:S01]  /*53040*/  IADD3 R77, PT, PT, R77, UR30, RZ ;  /* 0x0000001e4d4d7c10 */ /* 0x000fe2000fffe0ff */
[----:B------:R2:W-:Y:S01]  /*53050*/  @P4 STG.E desc[UR16][R68.64], R219 ;  /* 0x000000db44004986 */ /* 0x0005e2000c101910 */
[----:B------:R-:W-:Y:S01]  /*53060*/  ISETP.LT.AND P4, PT, R199, UR12, !P6 ;  /* 0x0000000cc7007c0c */ /* 0x000fe2000f781270 */
[----:B------:R-:W3:Y:S01]  /*53070*/  LDCU UR37, c[0x0][0x39c] ;  /* 0x00007380ff2577ac */ /* 0x000ee20008000800 */
[----:B------:R-:W-:Y:S01]  /*53080*/  ISETP.LT.AND P6, PT, R200, UR51, !P6 ;  /* 0x00000033c8007c0c */ /* 0x000fe2000f7c1270 */
[C-C-:B-1----:R-:W-:Y:S01]  /*53090*/  IMAD.WIDE R70, R77.reuse, 0x4, R2.reuse ;  /* 0x000000044d467825 */ /* 0x142fe200078e0202 */
[----:B------:R-:W-:Y:S01]  /*530a0*/  IADD3 R79, PT, PT, R77, UR30, RZ ;  /* 0x0000001e4d4f7c10 */ /* 0x000fe2000fffe0ff */
[----:B------:R-:W-:Y:S01]  /*530b0*/  @P2 STG.E desc[UR16][R74.64], R116 ;  /* 0x000000744a002986 */ /* 0x000fe2000c101910 */
[----:B------:R-:W-:Y:S01]  /*530c0*/  ISETP.GE.AND P2, PT, R0, UR33, PT ;  /* 0x0000002100007c0c */ /* 0x000fe2000bf46270 */
[----:B------:R-:W-:Y:S01]  /*530d0*/  VIADD R0, R198, 0x35 ;  /* 0x00000035c6007836 */ /* 0x000fe20000000000 */
[----:B------:R-:W1:Y:S01]  /*530e0*/  LDCU UR35, c[0x0][0x39c] ;  /* 0x00007380ff2377ac */ /* 0x000e620008000800 */
[----:B------:R3:W-:Y:S01]  /*530f0*/  @P5 STG.E desc[UR16][R70.64], R218 ;  /* 0x000000da46005986 */ /* 0x0007e2000c101910 */
[----:B------:R-:W-:-:S02]  /*53100*/  IMAD.WIDE R72, R79, 0x4, R2 ;  /* 0x000000044f487825 */ /* 0x000fc400078e0202 */
[----:B------:R-:W-:Y:S01]  /*53110*/  ISETP.GE.AND P5, PT, R0, UR71, PT ;  /* 0x0000004700007c0c */ /* 0x000fe2000bfa6270 */
[----:B------:R-:W1:Y:S01]  /*53120*/  LDCU UR56, c[0x0][0x398] ;  /* 0x00007300ff3877ac */ /* 0x000e620008000800 */
[--C-:B--2---:R-:W-:Y:S01]  /*53130*/  IMAD.WIDE R68, R77, 0x4, R196.reuse ;  /* 0x000000044d447825 */ /* 0x104fe200078e02c4 */
[----:B------:R-:W-:Y:S01]  /*53140*/  IADD3 R0, PT, PT, R198, 0x36, RZ ;  /* 0x00000036c6007810 */ /* 0x000fe20007ffe0ff */
[----:B------:R-:W2:Y:S03]  /*53150*/  LDCU UR67, c[0x0][0x398] ;  /* 0x00007300ff4377ac */ /* 0x000ea60008000800 */
[----:B------:R1:W-:Y:S01]  /*53160*/  @P3 STG.E desc[UR16][R68.64], R117 ;  /* 0x0000007544003986 */ /* 0x0003e2000c101910 */
[----:B------:R-:W-:Y:S01]  /*53170*/  ISETP.LT.AND P3, PT, R199, UR73, !P0 ;  /* 0x00000049c7007c0c */ /* 0x000fe2000c761270 */
[C---:B---3--:R-:W-:Y:S01]  /*53180*/  IMAD.WIDE R70, R79.reuse, 0x4, R196 ;  /* 0x000000044f467825 */ /* 0x048fe200078e02c4 */
[----:B------:R-:W-:Y:S01]  /*53190*/  ISETP.LT.AND P0, PT, R200, UR26, !P0 ;  /* 0x0000001ac8007c0c */ /* 0x000fe2000c701270 */
[----:B------:R3:W-:Y:S01]  /*531a0*/  @P4 STG.E desc[UR16][R72.64], R217 ;  /* 0x000000d948004986 */ /* 0x0007e2000c101910 */
[----:B------:R-:W-:Y:S01]  /*531b0*/  ISETP.GE.AND P4, PT, R0, UR48, PT ;  /* 0x0000003000007c0c */ /* 0x000fe2000bf86270 */
[----:B------:R-:W-:Y:S01]  /*531c0*/  VIADD R79, R79, UR30 ;  /* 0x0000001e4f4f7c36 */ /* 0x000fe20008000000 */
[----:B------:R-:W-:Y:S01]  /*531d0*/  IADD3 R0, PT, PT, R198, 0x37, RZ ;  /* 0x00000037c6007810 */ /* 0x000fe20007ffe0ff */
[----:B------:R2:W-:Y:S01]  /*531e0*/  @P6 STG.E desc[UR16][R70.64], R118 ;  /* 0x0000007646006986 */ /* 0x0005e2000c101910 */
[----:B------:R-:W-:Y:S01]  /*531f0*/  ISETP.LT.AND P6, PT, R199, UR59, !P2 ;  /* 0x0000003bc7007c0c */ /* 0x000fe2000d7c1270 */
[C---:B------:R-:W-:Y:S01]  /*53200*/  VIADD R77, R79.reuse, UR30 ;  /* 0x0000001e4f4d7c36 */ /* 0x040fe20008000000 */
[----:B------:R-:W-:Y:S01]  /*53210*/  ISETP.LT.AND P2, PT, R200, UR50, !P2 ;  /* 0x00000032c8007c0c */ /* 0x000fe2000d741270 */
[C---:B-1----:R-:W-:Y:S01]  /*53220*/  IMAD.WIDE R68, R79.reuse, 0x4, R2 ;  /* 0x000000044f447825 */ /* 0x042fe200078e0202 */
[----:B------:R-:W1:Y:S03]  /*53230*/  LDCU UR14, c[0x0][0x398] ;  /* 0x00007300ff0e77ac */ /* 0x000e660008000800 */
[----:B---3--:R-:W-:Y:S01]  /*53240*/  IMAD.WIDE R72, R79, 0x4, R196 ;  /* 0x000000044f487825 */ /* 0x008fe200078e02c4 */
[----:B------:R3:W-:Y:S01]  /*53250*/  @P3 STG.E desc[UR16][R68.64], R216 ;  /* 0x000000d844003986 */ /* 0x0007e2000c101910 */
[----:B------:R-:W-:Y:S01]  /*53260*/  ISETP.GE.AND P3, PT, R0, UR77, PT ;  /* 0x0000004d00007c0c */ /* 0x000fe2000bf66270 */
[----:B------:R-:W1:Y:S01]  /*53270*/  LDCU UR31, c[0x0][0x39c] ;  /* 0x00007380ff1f77ac */ /* 0x000e620008000800 */
[----:B--2---:R-:W-:Y:S01]  /*53280*/  IMAD.WIDE R70, R77, 0x4, R2 ;  /* 0x000000044d467825 */ /* 0x004fe200078e0202 */
[----:B------:R-:W-:Y:S01]  /*53290*/  @P0 STG.E desc[UR16][R72.64], R119 ;  /* 0x0000007748000986 */ /* 0x000fe2000c101910 */
[----:B------:R-:W-:Y:S01]  /*532a0*/  ISETP.LT.AND P0, PT, R199, UR72, !P5 ;  /* 0x00000048c7007c0c */ /* 0x000fe2000ef01270 */
[----:B------:R-:W2:Y:S01]  /*532b0*/  LDCU UR54, c[0x0][0x39c] ;  /* 0x00007380ff3677ac */ /* 0x000ea20008000800 */
[C---:B------:R-:W-:Y:S01]  /*532c0*/  IMAD.WIDE R74, R77.reuse, 0x4, R196 ;  /* 0x000000044d4a7825 */ /* 0x040fe200078e02c4 */
[----:B------:R1:W-:Y:S01]  /*532d0*/  @P6 STG.E desc[UR16][R70.64], R215 ;  /* 0x000000d746006986 */ /* 0x0003e2000c101910 */
[----:B------:R-:W-:Y:S01]  /*532e0*/  IADD3 R77, PT, PT, R77, UR30, RZ ;  /* 0x0000001e4d4d7c10 */ /* 0x000fe2000fffe0ff */
[----:B------:R-:W2:Y:S01]  /*532f0*/  LDCU UR47, c[0x0][0x398] ;  /* 0x00007300ff2f77ac */ /* 0x000ea20008000800 */
[C---:B------:R-:W-:Y:S01]  /*53300*/  ISETP.LT.AND P5, PT, R200.reuse, UR42, !P5 ;  /* 0x0000002ac8007c0c */ /* 0x040fe2000efa1270 */
[----:B------:R-:W-:Y:S01]  /*53310*/  @P2 STG.E desc[UR16][R74.64], R120 ;  /* 0x000000784a002986 */ /* 0x000fe2000c101910 */
[----:B------:R-:W-:Y:S01]  /*53320*/  ISETP.LT.AND P6, PT, R199, UR43, !P4 ;  /* 0x0000002bc7007c0c */ /* 0x000fe2000e7c1270 */
[C---:B---3--:R-:W-:Y:S01]  /*53330*/  IMAD.WIDE R68, R77.reuse, 0x4, R2 ;  /* 0x000000044d447825 */ /* 0x048fe200078e0202 */
[C---:B------:R-:W-:Y:S01]  /*53340*/  IADD3 R79, PT, PT, R77.reuse, UR30, RZ ;  /* 0x0000001e4d4f7c10 */ /* 0x040fe2000fffe0ff */
[----:B------:R-:W3:Y:S01]  /*53350*/  LDCU UR65, c[0x0][0x398] ;  /* 0x00007300ff4177ac */ /* 0x000ee20008000800 */
[----:B------:R-:W-:Y:S01]  /*53360*/  ISETP.LT.AND P4, PT, R200, UR15, !P4 ;  /* 0x0000000fc8007c0c */ /* 0x000fe2000e781270 */
[----:B------:R-:W-:Y:S01]  /*53370*/  VIADD R0, R198, 0x38 ;  /* 0x00000038c6007836 */ /* 0x000fe20000000000 */
[----:B------:R2:W-:Y:S01]  /*53380*/  @P0 STG.E desc[UR16][R68.64], R214 ;  /* 0x000000d644000986 */ /* 0x0005e2000c101910 */
[----:B-1----:R-:W-:Y:S01]  /*53390*/  IMAD.WIDE R70, R77, 0x4, R196 ;  /* 0x000000044d467825 */ /* 0x002fe200078e02c4 */
[----:B------:R-:W1:Y:S02]  /*533a0*/  LDCU UR66, c[0x0][0x398] ;  /* 0x00007300ff4277ac */ /* 0x000e640008000800 */
[----:B------:R-:W-:Y:S01]  /*533b0*/  ISETP.GE.AND P2, PT, R0, UR57, PT ;  /* 0x0000003900007c0c */ /* 0x000fe2000bf46270 */
[----:B------:R-:W-:Y:S01]  /*533c0*/  IMAD.WIDE R72, R79, 0x4, R2 ;  /* 0x000000044f487825 */ /* 0x000fe200078e0202 */
[----:B------:R1:W-:Y:S01]  /*533d0*/  @P5 STG.E desc[UR16][R70.64], R121 ;  /* 0x0000007946005986 */ /* 0x0003e2000c101910 */
[----:B------:R-:W3:Y:S02]  /*533e0*/  LDCU UR45, c[0x0][0x398] ;  /* 0x00007300ff2d77ac */ /* 0x000ee40008000800 */
[----:B------:R-:W-:Y:S01]  /*533f0*/  VIADD R0, R198, 0x39 ;  /* 0x00000039c6007836 */ /* 0x000fe20000000000 */
[----:B------:R4:W-:Y:S01]  /*53400*/  @P6 STG.E desc[UR16][R72.64], R213 ;  /* 0x000000d548006986 */ /* 0x0009e2000c101910 */
[----:B------:R-:W-:Y:S01]  /*53410*/  ISETP.LT.AND P6, PT, R199, UR24, !P3 ;  /* 0x00000018c7007c0c */ /* 0x000fe2000dfc1270 */
[C---:B--2---:R-:W-:Y:S01]  /*53420*/  IMAD.WIDE R68, R79.reuse, 0x4, R196 ;  /* 0x000000044f447825 */ /* 0x044fe200078e02c4 */
[----:B------:R-:W-:Y:S01]  /*53430*/  ISETP.LT.AND P3, PT, R200, UR70, !P3 ;  /* 0x00000046c8007c0c */ /* 0x000fe2000df61270 */
[----:B------:R-:W2:Y:S01]  /*53440*/  LDCU UR40, c[0x0][0x398] ;  /* 0x00007300ff2877ac */ /* 0x000ea20008000800 */
[----:B------:R-:W-:Y:S01]  /*53450*/  ISETP.GE.AND P0, PT, R0, UR6, PT ;  /* 0x0000000600007c0c */ /* 0x000fe2000bf06270 */
[----:B------:R-:W-:Y:S01]  /*53460*/  VIADD R79, R79, UR30 ;  /* 0x0000001e4f4f7c36 */ /* 0x000fe20008000000 */
[----:B------:R2:W-:Y:S01]  /*53470*/  @P4 STG.E desc[UR16][R68.64], R122 ;  /* 0x0000007a44004986 */ /* 0x0005e2000c101910 */
[----:B------:R-:W-:Y:S01]  /*53480*/  ISETP.LT.AND P4, PT, R199, UR58, !P2 ;  /* 0x0000003ac7007c0c */ /* 0x000fe2000d781270 */
[----:B------:R-:W3:Y:S01]  /*53490*/  LDCU UR76, c[0x0][0x39c] ;  /* 0x00007380ff4c77ac */ /* 0x000ee20008000800 */
[----:B-1----:R-:W-:Y:S01]  /*534a0*/  IMAD.WIDE R70, R79, 0x4, R2 ;  /* 0x000000044f467825 */ /* 0x002fe200078e0202 */
[----:B------:R-:W-:-:S02]  /*534b0*/  IADD3 R0, PT, PT, R198, 0x3a, RZ ;  /* 0x0000003ac6007810 */ /* 0x000fc40007ffe0ff */
[----:B------:R-:W-:Y:S01]  /*534c0*/  ISETP.LT.AND P2, PT, R200, UR49, !P2 ;  /* 0x00000031c8007c0c */ /* 0x000fe2000d741270 */
[C---:B----4-:R-:W-:Y:S01]  /*534d0*/  IMAD.WIDE R72, R79.reuse, 0x4, R196 ;  /* 0x000000044f487825 */ /* 0x050fe200078e02c4 */
[----:B------:R1:W-:Y:S01]  /*534e0*/  @P6 STG.E desc[UR16][R70.64], R212 ;  /* 0x000000d446006986 */ /* 0x0003e2000c101910 */
[----:B------:R-:W-:Y:S01]  /*534f0*/  ISETP.GE.AND P5, PT, R0, UR41, PT ;  /* 0x0000002900007c0c */ /* 0x000fe2000bfa6270 */
[----:B------:R-:W4:Y:S01]  /*53500*/  LDCU UR22, c[0x0][0x398] ;  /* 0x00007300ff1677ac */ /* 0x000f220008000800 */
[----:B------:R-:W-:Y:S01]  /*53510*/  VIADD R77, R79, UR30 ;  /* 0x0000001e4f4d7c36 */ /* 0x000fe20008000000 */
[----:B------:R1:W-:Y:S01]  /*53520*/  @P3 STG.E desc[UR16][R72.64], R123 ;  /* 0x0000007b48003986 */ /* 0x0003e2000c101910 */
[----:B------:R-:W-:Y:S01]  /*53530*/  ISETP.LT.AND P3, PT, R199, UR68, !P0 ;  /* 0x00000044c7007c0c */ /* 0x000fe2000c761270 */
[----:B------:R-:W3:Y:S01]  /*53540*/  LDCU UR55, c[0x0][0x398] ;  /* 0x00007300ff3777ac */ /* 0x000ee20008000800 */
[----:B--2---:R-:W-:Y:S01]  /*53550*/  IMAD.WIDE R68, R77, 0x4, R2 ;  /* 0x000000044d447825 */ /* 0x004fe200078e0202 */
[----:B------:R-:W-:-:S02]  /*53560*/  ISETP.LT.AND P0, PT, R200, UR69, !P0 ;  /* 0x00000045c8007c0c */ /* 0x000fc4000c701270 */
[----:B------:R-:W-:Y:S01]  /*53570*/  IADD3 R0, PT, PT, R198, 0x3b, RZ ;  /* 0x0000003bc6007810 */ /* 0x000fe20007ffe0ff */
        /* <DEDUP_REMOVED lines=17> */
[----:B------:R-:W2:Y:S03]  /*53690*/  LDCU UR46, c[0x0][0x398] ;  /* 0x00007300ff2e77ac */ /* 0x000ea60008000800 */
[----:B------:R-:W-:Y:S01]  /*536a0*/  VIADD R0, R198, 0x3d ;  /* 0x0000003dc6007836 */ /* 0x000fe20000000000 */
        /* <DEDUP_REMOVED lines=11> */
[----:B------:R-:W-:Y:S01]  /*53760*/  ISETP.GE.AND P4, PT, R0, UR54, PT ;  /* 0x0000003600007c0c */ /* 0x000fe2000bf86270 */
[C---:B-1----:R-:W-:Y:S01]  /*53770*/  IMAD.WIDE R68, R79.reuse, 0x4, R2 ;  /* 0x000000044f447825 */ /* 0x042fe200078e0202 */
[----:B------:R-:W-:Y:S01]  /*53780*/  ISETP.LT.AND P2, PT, R200, UR47, !P2 ;  /* 0x0000002fc8007c0c */ /* 0x000fe2000d741270 */
[----:B------:R-:W1:Y:S01]  /*53790*/  LDCU UR62, c[0x0][0x398] ;  /* 0x00007300ff3e77ac */ /* 0x000e620008000800 */
[----:B------:R-:W-:Y:S01]  /*537a0*/  IADD3 R0, PT, PT, R198, 0x3f, RZ ;  /* 0x0000003fc6007810 */ /* 0x000fe20007ffe0ff */
[----:B---3--:R-:W-:Y:S01]  /*537b0*/  IMAD.WIDE R72, R79, 0x4, R196 ;  /* 0x000000044f487825 */ /* 0x008fe200078e02c4 */
[----:B------:R3:W-:Y:S01]  /*537c0*/  @P0 STG.E desc[UR16][R68.64], R208 ;  /* 0x000000d044000986 */ /* 0x0007e2000c101910 */
[----:B------:R-:W1:Y:S01]  /*537d0*/  LDCU UR61, c[0x0][0x39c] ;  /* 0x00007380ff3d77ac */ /* 0x000e620008000800 */
[----:B------:R-:W-:Y:S01]  /*537e0*/  ISETP.GE.AND P0, PT, R0, UR76, PT ;  /* 0x0000004c00007c0c */ /* 0x000fe2000bf06270 */
        /* <DEDUP_REMOVED lines=25> */
[----:B----4-:R-:W-:Y:S01]  /*53980*/  ISETP.LT.AND P5, PT, R199, UR22, !P0 ;  /* 0x00000016c7007c0c */ /* 0x010fe2000c7a1270 */
[C---:B--2---:R-:W-:Y:S01]  /*53990*/  IMAD.WIDE R68, R79.reuse, 0x4, R196 ;  /* 0x000000044f447825 */ /* 0x044fe200078e02c4 */
[----:B------:R-:W-:Y:S01]  /*539a0*/  ISETP.LT.AND P0, PT, R200, UR55, !P0 ;  /* 0x00000037c8007c0c */ /* 0x000fe2000c701270 */
[----:B------:R-:W2:Y:S01]  /*539b0*/  LDCU UR38, c[0x0][0x398] ;  /* 0x00007300ff2677ac */ /* 0x000ea20008000800 */
[----:B------:R-:W-:Y:S01]  /*539c0*/  ISETP.GE.AND P6, PT, R0, UR63, PT ;  /* 0x0000003f00007c0c */ /* 0x000fe2000bfc6270 */
[----:B------:R-:W-:Y:S01]  /*539d0*/  VIADD R79, R79, UR30 ;  /* 0x0000001e4f4f7c36 */ /* 0x000fe20008000000 */
[----:B------:R4:W-:Y:S01]  /*539e0*/  @P4 STG.E desc[UR16][R68.64], R130 ;  /* 0x0000008244004986 */ /* 0x0009e2000c101910 */
[----:B------:R-:W-:Y:S01]  /*539f0*/  ISETP.LT.AND P4, PT, R199, UR28, !P2 ;  /* 0x0000001cc7007c0c */ /* 0x000fe2000d781270 */
[----:B------:R-:W2:Y:S01]  /*53a00*/  LDCU UR11, c[0x0][0x398] ;  /* 0x00007300ff0b77ac */ /* 0x000ea20008000800 */
[----:B-1----:R-:W-:Y:S01]  /*53a10*/  IMAD.WIDE R70, R79, 0x4, R2 ;  /* 0x000000044f467825 */ /* 0x002fe200078e0202 */
[----:B------:R-:W-:-:S02]  /*53a20*/  IADD3 R0, PT, PT, R198, 0x42, RZ ;  /* 0x00000042c6007810 */ /* 0x000fc40007ffe0ff */
[----:B------:R-:W-:Y:S01]  /*53a30*/  ISETP.LT.AND P2, PT, R200, UR46, !P2 ;  /* 0x0000002ec8007c0c */ /* 0x000fe2000d741270 */
[C---:B---3--:R-:W-:Y:S01]  /*53a40*/  IMAD.WIDE R72, R79.reuse, 0x4, R196 ;  /* 0x000000044f487825 */ /* 0x048fe200078e02c4 */
[----:B------:R1:W-:Y:S01]  /*53a50*/  @P5 STG.E desc[UR16][R70.64], R204 ;  /* 0x000000cc46005986 */ /* 0x0003e2000c101910 */
[----:B------:R-:W-:Y:S01]  /*53a60*/  ISETP.GE.AND P3, PT, R0, UR61, PT ;  /* 0x0000003d00007c0c */ /* 0x000fe2000bf66270 */
[----:B------:R-:W3:Y:S01]  /*53a70*/  LDCU UR18, c[0x0][0x398] ;  /* 0x00007300ff1277ac */ /* 0x000ee20008000800 */
[----:B------:R-:W-:Y:S01]  /*53a80*/  VIADD R77, R79, UR30 ;  /* 0x0000001e4f4d7c36 */ /* 0x000fe20008000000 */
[----:B------:R1:W-:Y:S01]  /*53a90*/  @P0 STG.E desc[UR16][R72.64], R131 ;  /* 0x0000008348000986 */ /* 0x0003e2000c101910 */
[----:B------:R-:W-:Y:S01]  /*53aa0*/  ISETP.LT.AND P0, PT, R199, UR62, !P6 ;  /* 0x0000003ec7007c0c */ /* 0x000fe2000f701270 */
[----:B------:R-:W2:Y:S01]  /*53ab0*/  LDCU UR12, c[0x0][0x398] ;  /* 0x00007300ff0c77ac */ /* 0x000ea20008000800 */
[----:B----4-:R-:W-:Y:S01]  /*53ac0*/  IMAD.WIDE R68, R77, 0x4, R2 ;  /* 0x000000044d447825 */ /* 0x010fe200078e0202 */
[----:B------:R-:W-:-:S02]  /*53ad0*/  ISETP.LT.AND P6, PT, R200, UR53, !P6 ;  /* 0x00000035c8007c0c */ /* 0x000fc4000f7c1270 */
[----:B------:R-:W-:Y:S01]  /*53ae0*/  IADD3 R0, PT, PT, R198, 0x43, RZ ;  /* 0x00000043c6007810 */ /* 0x000fe20007ffe0ff */
[C---:B------:R-:W-:Y:S01]  /*53af0*/  IMAD.WIDE R74, R77.reuse, 0x4, R196 ;  /* 0x000000044d4a7825 */ /* 0x040fe200078e02c4 */
[----:B------:R-:W-:Y:S01]  /*53b00*/  IADD3 R77, PT, PT, R77, UR30, RZ ;  /* 0x0000001e4d4d7c10 */ /* 0x000fe2000fffe0ff */
[----:B------:R4:W-:Y:S01]  /*53b10*/  @P4 STG.E desc[UR16][R68.64], R132 ;  /* 0x0000008444004986 */ /* 0x0009e2000c101910 */
[----:B------:R-:W-:Y:S01]  /*53b20*/  ISETP.LT.AND P4, PT, R199, UR44, !P3 ;  /* 0x0000002cc7007c0c */ /* 0x000fe2000df81270 */
[----:B------:R-:W2:Y:S01]  /*53b30*/  LDCU UR32, c[0x0][0x39c] ;  /* 0x00007380ff2077ac */ /* 0x000ea20008000800 */
        /* <DEDUP_REMOVED lines=8> */
[----:B------:R-:W-:Y:S01]  /*53bc0*/  IMAD.WIDE R72, R79, 0x4, R2 ;  /* 0x000000044f487825 */ /* 0x000fe200078e0202 */
[----:B------:R-:W1:Y:S01]  /*53bd0*/  LDCU UR51, c[0x0][0x398] ;  /* 0x00007300ff3377ac */ /* 0x000e620008000800 */
[----:B------:R-:W-:-:S02]  /*53be0*/  ISETP.GE.AND P2, PT, R0, UR52, PT ;  /* 0x0000003400007c0c */ /* 0x000fc4000bf46270 */
[--C-:B----4-:R-:W-:Y:S01]  /*53bf0*/  IMAD.WIDE R68, R77, 0x4, R196.reuse ;  /* 0x000000044d447825 */ /* 0x110fe200078e02c4 */
[----:B------:R-:W4:Y:S03]  /*53c00*/  LDCU UR33, c[0x0][0x398] ;  /* 0x00007300ff2177ac */ /* 0x000f260008000800 */
[----:B------:R-:W-:Y:S01]  /*53c10*/  VIADD R0, R198, 0x45 ;  /* 0x00000045c6007836 */ /* 0x000fe20000000000 */
[----:B------:R1:W-:Y:S01]  /*53c20*/  @P6 STG.E desc[UR16][R68.64], R5 ;  /* 0x0000000544006986 */ /* 0x0003e2000c101910 */
[----:B------:R-:W4:Y:S01]  /*53c30*/  LDCU UR26, c[0x0][0x398] ;  /* 0x00007300ff1a77ac */ /* 0x000f220008000800 */
[----:B--2---:R-:W-:Y:S01]  /*53c40*/  IMAD.WIDE R70, R79, 0x4, R196 ;  /* 0x000000044f467825 */ /* 0x004fe200078e02c4 */
[----:B------:R-:W-:Y:S01]  /*53c50*/  ISETP.LT.AND P6, PT, R199, UR38, !P5 ;  /* 0x00000026c7007c0c */ /* 0x000fe2000efc1270 */
[----:B------:R-:W-:Y:S01]  /*53c60*/  @P4 STG.E desc[UR16][R72.64], R134 ;  /* 0x0000008648004986 */ /* 0x000fe2000c101910 */
[C---:B------:R-:W-:Y:S01]  /*53c70*/  ISETP.LT.AND P5, PT, R200.reuse, UR11, !P5 ;  /* 0x0000000bc8007c0c */ /* 0x040fe2000efa1270 */
[----:B------:R-:W-:Y:S01]  /*53c80*/  VIADD R79, R79, UR30 ;  /* 0x0000001e4f4f7c36 */ /* 0x000fe20008000000 */
[----:B------:R-:W2:Y:S01]  /*53c90*/  LDCU UR50, c[0x0][0x398] ;  /* 0x00007300ff3277ac */ /* 0x000ea20008000800 */
[----:B------:R4:W-:Y:S01]  /*53ca0*/  @P3 STG.E desc[UR16][R70.64], R6 ;  /* 0x0000000646003986 */ /* 0x0009e2000c101910 */
[----:B---3--:R-:W-:Y:S01]  /*53cb0*/  ISETP.LT.AND P3, PT, R199, UR18, !P2 ;  /* 0x00000012c7007c0c */ /* 0x008fe2000d761270 */
[C---:B------:R-:W-:Y:S01]  /*53cc0*/  VIADD R75, R79.reuse, UR30 ;  /* 0x0000001e4f4b7c36 */ /* 0x040fe20008000000 */
[----:B------:R-:W-:Y:S01]  /*53cd0*/  ISETP.LT.AND P2, PT, R200, UR12, !P2 ;  /* 0x0000000cc8007c0c */ /* 0x000fe2000d741270 */
[C---:B-1----:R-:W-:Y:S01]  /*53ce0*/  IMAD.WIDE R4, R79.reuse, 0x4, R2 ;  /* 0x000000044f047825 */ /* 0x042fe200078e0202 */
[----:B------:R-:W-:Y:S01]  /*53cf0*/  ISETP.GE.AND P0, PT, R0, UR32, PT ;  /* 0x0000002000007c0c */ /* 0x000fe2000bf06270 */
[----:B------:R-:W1:Y:S01]  /*53d00*/  LDCU UR60, c[0x0][0x39c] ;  /* 0x00007380ff3c77ac */ /* 0x000e620008000800 */
[----:B------:R-:W-:Y:S01]  /*53d10*/  IADD3 R0, PT, PT, R198, 0x46, RZ ;  /* 0x00000046c6007810 */ /* 0x000fe20007ffe0ff */
[----:B------:R-:W-:Y:S01]  /*53d20*/  IMAD.WIDE R68, R79, 0x4, R196 ;  /* 0x000000044f447825 */ /* 0x000fe200078e02c4 */
[----:B------:R3:W-:Y:S01]  /*53d30*/  @P6 STG.E desc[UR16][R4.64], R135 ;  /* 0x0000008704006986 */ /* 0x0007e2000c101910 */
[----:B------:R-:W1:Y:S01]  /*53d40*/  LDCU UR59, c[0x0][0x398] ;  /* 0x00007300ff3b77ac */ /* 0x000e620008000800 */
[----:B------:R-:W-:Y:S01]  /*53d50*/  ISETP.GE.AND P4, PT, R0, UR48, PT ;  /* 0x0000003000007c0c */ /* 0x000fe2000bf86270 */
[----:B----4-:R-:W-:Y:S01]  /*53d60*/  IMAD.WIDE R70, R75, 0x4, R2 ;  /* 0x000000044b467825 */ /* 0x010fe200078e0202 */
[----:B------:R4:W-:Y:S01]  /*53d70*/  @P5 STG.E desc[UR16][R68.64], R7 ;  /* 0x0000000744005986 */ /* 0x0009e2000c101910 */
[----:B------:R-:W1:Y:S01]  /*53d80*/  LDCU UR42, c[0x0][0x398] ;  /* 0x00007300ff2a77ac */ /* 0x000e620008000800 */
[----:B------:R-:W-:Y:S01]  /*53d90*/  ISETP.LT.AND P5, PT, R199, UR51, !P0 ;  /* 0x00000033c7007c0c */ /* 0x000fe2000c7a1270 */
[C---:B------:R-:W-:Y:S01]  /*53da0*/  IMAD.WIDE R72, R75.reuse, 0x4, R196 ;  /* 0x000000044b487825 */ /* 0x040fe200078e02c4 */
[----:B------:R-:W-:Y:S01]  /*53db0*/  @P3 STG.E desc[UR16][R70.64], R136 ;  /* 0x0000008846003986 */ /* 0x000fe2000c101910 */
[----:B------:R-:W1:Y:S01]  /*53dc0*/  LDCU UR43, c[0x0][0x39c] ;  /* 0x00007380ff2b77ac */ /* 0x000e620008000800 */
[----:B------:R-:W-:-:S02]  /*53dd0*/  IADD3 R75, PT, PT, R75, UR30, RZ ;  /* 0x0000001e4b4b7c10 */ /* 0x000fc4000fffe0ff */
[----:B------:R-:W-:Y:S01]  /*53de0*/  @P2 STG.E desc[UR16][R72.64], R8 ;  /* 0x0000000848002986 */ /* 0x000fe2000c101910 */
[----:B------:R-:W-:Y:S01]  /*53df0*/  ISETP.LT.AND P2, PT, R200, UR33, !P0 ;  /* 0x00000021c8007c0c */ /* 0x000fe2000c741270 */
[----:B------:R-:W1:Y:S01]  /*53e00*/  LDCU UR6, c[0x0][0x398] ;  /* 0x00007300ff0677ac */ /* 0x000e620008000800 */
[----:B------:R-:W-:Y:S01]  /*53e10*/  ISETP.LT.AND P3, PT, R199, UR26, !P4 ;  /* 0x0000001ac7007c0c */ /* 0x000fe2000e761270 */
[C---:B---3--:R-:W-:Y:S01]  /*53e20*/  IMAD.WIDE R4, R75.reuse, 0x4, R2 ;  /* 0x000000044b047825 */ /* 0x048fe200078e0202 */
[C---:B------:R-:W-:Y:S01]  /*53e30*/  IADD3 R77, PT, PT, R75.reuse, UR30, RZ ;  /* 0x0000001e4b4d7c10 */ /* 0x040fe2000fffe0ff */
[----:B------:R-:W3:Y:S01]  /*53e40*/  LDCU UR24, c[0x0][0x39c] ;  /* 0x00007380ff1877ac */ /* 0x000ee20008000800 */
[----:B------:R-:W-:Y:S01]  /*53e50*/  IADD3 R0, PT, PT, R198, 0x47, RZ ;  /* 0x00000047c6007810 */ /* 0x000fe20007ffe0ff */
[----:B----4-:R-:W-:Y:S01]  /*53e60*/  IMAD.WIDE R6, R75, 0x4, R196 ;  /* 0x000000044b067825 */ /* 0x010fe200078e02c4 */
[----:B--2---:R-:W-:Y:S01]  /*53e70*/  ISETP.LT.AND P4, PT, R200, UR50, !P4 ;  /* 0x00000032c8007c0c */ /* 0x004fe2000e781270 */
[----:B------:R-:W2:Y:S01]  /*53e80*/  LDCU UR15, c[0x0][0x398] ;  /* 0x00007300ff0f77ac */ /* 0x000ea20008000800 */
[----:B-1----:R-:W-:Y:S01]  /*53e90*/  ISETP.GE.AND P6, PT, R0, UR60, PT ;  /* 0x0000003c00007c0c */ /* 0x002fe2000bfc6270 */
[----:B------:R-:W-:Y:S01]  /*53ea0*/  IMAD.WIDE R68, R77, 0x4, R2 ;  /* 0x000000044d447825 */ /* 0x000fe200078e0202 */
[----:B------:R1:W-:Y:S01]  /*53eb0*/  @P5 STG.E desc[UR16][R4.64], R137 ;  /* 0x0000008904005986 */ /* 0x0003e2000c101910 */
[----:B------:R-:W4:Y:S02]  /*53ec0*/  LDCU UR41, c[0x0][0x398] ;  /* 0x00007300ff2977ac */ /* 0x000f240008000800 */
[----:B------:R-:W-:Y:S01]  /*53ed0*/  VIADD R0, R198, 0x48 ;  /* 0x00000048c6007836 */ /* 0x000fe20000000000 */
[----:B------:R2:W-:Y:S01]  /*53ee0*/  @P2 STG.E desc[UR16][R6.64], R9 ;  /* 0x0000000906002986 */ /* 0x0005e2000c101910 */
[----:B------:R-:W3:Y:S03]  /*53ef0*/  LDCU UR37, c[0x0][0x398] ;  /* 0x00007300ff2577ac */ /* 0x000ee60008000800 */
[----:B------:R-:W-:Y:S01]  /*53f00*/  @P3 STG.E desc[UR16][R68.64], R138 ;  /* 0x0000008a44003986 */ /* 0x000fe2000c101910 */
[----:B------:R-:W4:Y:S01]  /*53f10*/  LDCU UR57, c[0x0][0x39c] ;  /* 0x00007380ff3977ac */ /* 0x000f220008000800 */
[----:B------:R-:W-:Y:S01]  /*53f20*/  ISETP.LT.AND P3, PT, R199, UR59, !P6 ;  /* 0x0000003bc7007c0c */ /* 0x000fe2000f761270 */
[C---:B-1----:R-:W-:Y:S01]  /*53f30*/  IMAD.WIDE R4, R77.reuse, 0x4, R196 ;  /* 0x000000044d047825 */ /* 0x042fe200078e02c4 */
[----:B------:R-:W-:Y:S01]  /*53f40*/  ISETP.LT.AND P6, PT, R200, UR42, !P6 ;  /* 0x0000002ac8007c0c */ /* 0x000fe2000f7c1270 */
[----:B------:R-:W1:Y:S01]  /*53f50*/  LDCU UR49, c[0x0][0x398] ;  /* 0x00007300ff3177ac */ /* 0x000e620008000800 */
[----:B------:R-:W-:Y:S01]  /*53f60*/  ISETP.GE.AND P0, PT, R0, UR43, PT ;  /* 0x0000002b00007c0c */ /* 0x000fe2000bf06270 */
[----:B------:R-:W-:Y:S01]  /*53f70*/  VIADD R77, R77, UR30 ;  /* 0x0000001e4d4d7c36 */ /* 0x000fe20008000000 */
[----:B------:R1:W-:Y:S01]  /*53f80*/  @P4 STG.E desc[UR16][R4.64], R10 ;  /* 0x0000000a04004986 */ /* 0x0003e2000c101910 */
[----:B------:R-:W1:Y:S01]  /*53f90*/  LDCU UR36, c[0x0][0x398] ;  /* 0x00007300ff2477ac */ /* 0x000e620008000800 */
[----:B------:R-:W-:Y:S01]  /*53fa0*/  VIADD R0, R198, 0x49 ;  /* 0x00000049c6007836 */ /* 0x000fe20000000000 */
[----:B------:R-:W-:Y:S01]  /*53fb0*/  ISETP.LT.AND P4, PT, R199, UR6, !P0 ;  /* 0x00000006c7007c0c */ /* 0x000fe2000c781270 */
[----:B--2---:R-:W-:Y:S01]  /*53fc0*/  IMAD.WIDE R6, R77, 0x4, R2 ;  /* 0x000000044d067825 */ /* 0x004fe200078e0202 */
[----:B------:R-:W2:Y:S01]  /*53fd0*/  LDCU UR35, c[0x0][0x39c] ;  /* 0x00007380ff2377ac */ /* 0x000ea20008000800 */
[----:B------:R-:W-:-:S02]  /*53fe0*/  ISETP.LT.AND P0, PT, R200, UR15, !P0 ;  /* 0x0000000fc8007c0c */ /* 0x000fc4000c701270 */
[C---:B------:R-:W-:Y:S01]  /*53ff0*/  IMAD.WIDE R8, R77.reuse, 0x4, R196 ;  /* 0x000000044d087825 */ /* 0x040fe200078e02c4 */
[----:B---3--:R-:W-:Y:S01]  /*54000*/  ISETP.GE.AND P5, PT, R0, UR24, PT ;  /* 0x0000001800007c0c */ /* 0x008fe2000bfa6270 */
[----:B------:R-:W3:Y:S01]  /*54010*/  LDCU UR31, c[0x0][0x398] ;  /* 0x00007300ff1f77ac */ /* 0x000ee20008000800 */
[----:B------:R-:W-:Y:S01]  /*54020*/  IADD3 R0, PT, PT, R198, 0x4a, RZ ;  /* 0x0000004ac6007810 */ /* 0x000fe20007ffe0ff */
[----:B------:R-:W-:Y:S01]  /*54030*/  VIADD R71, R77, UR30 ;  /* 0x0000001e4d477c36 */ /* 0x000fe20008000000 */
[----:B------:R2:W-:Y:S01]  /*54040*/  @P3 STG.E desc[UR16][R6.64], R139 ;  /* 0x0000008b06003986 */ /* 0x0005e2000c101910 */
[----:B------:R-:W3:Y:S01]  /*54050*/  LDCU UR20, c[0x0][0x398] ;  /* 0x00007300ff1477ac */ /* 0x000ee20008000800 */
[----:B----4-:R-:W-:Y:S01]  /*54060*/  ISETP.GE.AND P2, PT, R0, UR57, PT ;  /* 0x0000003900007c0c */ /* 0x010fe2000bf46270 */
[----:B-1----:R-:W-:Y:S01]  /*54070*/  IMAD.WIDE R4, R71, 0x4, R2 ;  /* 0x0000000447047825 */ /* 0x002fe200078e0202 */
[----:B------:R1:W-:Y:S01]  /*54080*/  @P6 STG.E desc[UR16][R8.64], R11 ;  /* 0x0000000b08006986 */ /* 0x0003e2000c101910 */
[----:B------:R-:W4:Y:S01]  /*54090*/  LDCU UR54, c[0x0][0x39c] ;  /* 0x00007380ff3677ac */ /* 0x000f220008000800 */
[----:B------:R-:W-:Y:S01]  /*540a0*/  ISETP.LT.AND P6, PT, R199, UR41, !P5 ;  /* 0x00000029c7007c0c */ /* 0x000fe2000efc1270 */
[C---:B------:R-:W-:Y:S01]  /*540b0*/  IMAD.WIDE R68, R71.reuse, 0x4, R196 ;  /* 0x0000000447447825 */ /* 0x040fe200078e02c4 */
[----:B------:R-:W-:Y:S01]  /*540c0*/  ISETP.LT.AND P5, PT, R200, UR37, !P5 ;  /* 0x00000025c8007c0c */ /* 0x000fe2000efa1270 */
[----:B------:R-:W3:Y:S01]  /*540d0*/  LDCU UR56, c[0x0][0x398] ;  /* 0x00007300ff3877ac */ /* 0x000ee20008000800 */
[----:B------:R-:W-:Y:S01]  /*540e0*/  IADD3 R71, PT, PT, R71, UR30, RZ ;  /* 0x0000001e47477c10 */ /* 0x000fe2000fffe0ff */
[----:B------:R4:W-:Y:S01]  /*540f0*/  @P4 STG.E desc[UR16][R4.64], R140 ;  /* 0x0000008c04004986 */ /* 0x0009e2000c101910 */
[----:B------:R-:W-:Y:S01]  /*54100*/  ISETP.LT.AND P4, PT, R199, UR49, !P2 ;  /* 0x00000031c7007c0c */ /* 0x000fe2000d781270 */
[----:B------:R-:W3:Y:S01]  /*54110*/  LDCU UR58, c[0x0][0x39c] ;  /* 0x00007380ff3a77ac */ /* 0x000ee20008000800 */
[----:B------:R-:W-:Y:S01]  /*54120*/  IADD3 R0, PT, PT, R198, 0x4b, RZ ;  /* 0x0000004bc6007810 */ /* 0x000fe20007ffe0ff */
[C---:B--2---:R-:W-:Y:S01]  /*54130*/  IMAD.WIDE R6, R71.reuse, 0x4, R2 ;  /* 0x0000000447067825 */ /* 0x044fe200078e0202 */
[----:B------:R-:W-:Y:S01]  /*54140*/  ISETP.LT.AND P2, PT, R200, UR36, !P2 ;  /* 0x00000024c8007c0c */ /* 0x000fe2000d741270 */
[----:B------:R-:W2:Y:S01]  /*54150*/  LDCU UR14, c[0x0][0x398] ;  /* 0x00007300ff0e77ac */ /* 0x000ea20008000800 */
[C---:B-1----:R-:W-:Y:S01]  /*54160*/  IADD3 R11, PT, PT, R71.reuse, UR30, RZ ;  /* 0x0000001e470b7c10 */ /* 0x042fe2000fffe0ff */
[----:B------:R-:W-:Y:S01]  /*54170*/  @P0 STG.E desc[UR16][R68.64], R12 ;  /* 0x0000000c44000986 */ /* 0x000fe2000c101910 */
[----:B------:R-:W-:Y:S01]  /*54180*/  ISETP.GE.AND P3, PT, R0, UR35, PT ;  /* 0x0000002300007c0c */ /* 0x000fe2000bf66270 */
[----:B------:R-:W1:Y:S01]  /*54190*/  LDCU UR47, c[0x0][0x398] ;  /* 0x00007300ff2f77ac */ /* 0x000e620008000800 */
[----:B------:R-:W-:Y:S01]  /*541a0*/  VIADD R0, R198, 0x4c ;  /* 0x0000004cc6007836 */ /* 0x000fe20000000000 */
[----:B------:R2:W-:Y:S01]  /*541b0*/  @P6 STG.E desc[UR16][R6.64], R141 ;  /* 0x0000008d06006986 */ /* 0x0005e2000c101910 */
[----:B----4-:R-:W-:Y:S01]  /*541c0*/  IMAD.WIDE R4, R71, 0x4, R196 ;  /* 0x0000000447047825 */ /* 0x010fe200078e02c4 */
[----:B------:R-:W4:Y:S02]  /*541d0*/  LDCU UR39, c[0x0][0x39c] ;  /* 0x00007380ff2777ac */ /* 0x000f240008000800 */
[----:B------:R-:W-:Y:S01]  /*541e0*/  ISETP.GE.AND P0, PT, R0, UR54, PT ;  /* 0x0000003600007c0c */ /* 0x000fe2000bf06270 */
[----:B------:R-:W-:Y:S01]  /*541f0*/  IMAD.WIDE R8, R11, 0x4, R2 ;  /* 0x000000040b087825 */ /* 0x000fe200078e0202 */
[----:B------:R1:W-:Y:S01]  /*54200*/  @P5 STG.E desc[UR16][R4.64], R13 ;  /* 0x0000000d04005986 */ /* 0x0003e2000c101910 */
[----:B------:R-:W4:Y:S01]  /*54210*/  LDCU UR45, c[0x0][0x398] ;  /* 0x00007300ff2d77ac */ /* 0x000f220008000800 */
[----:B---3--:R-:W-:Y:S01]  /*54220*/  ISETP.LT.AND P5, PT, R199, UR31, !P3 ;  /* 0x0000001fc7007c0c */ /* 0x008fe2000dfa1270 */
[----:B------:R-:W-:Y:S01]  /*54230*/  VIADD R0, R198, 0x4d ;  /* 0x0000004dc6007836 */ /* 0x000fe20000000000 */
[----:B------:R-:W-:Y:S01]  /*54240*/  ISETP.LT.AND P3, PT, R200, UR20, !P3 ;  /* 0x00000014c8007c0c */ /* 0x000fe2000df61270 */
[----:B------:R-:W3:Y:S01]  /*54250*/  LDCU UR63, c[0x0][0x398] ;  /* 0x00007300ff3f77ac */ /* 0x000ee20008000800 */
[C---:B--2---:R-:W-:Y:S01]  /*54260*/  IMAD.WIDE R6, R11.reuse, 0x4, R196 ;  /* 0x000000040b067825 */ /* 0x044fe200078e02c4 */
[----:B------:R2:W-:Y:S01]  /*54270*/  @P4 STG.E desc[UR16][R8.64], R142 ;  /* 0x0000008e08004986 */ /* 0x0005e2000c101910 */
[----:B------:R-:W-:Y:S01]  /*54280*/  ISETP.GE.AND P6, PT, R0, UR58, PT ;  /* 0x0000003a00007c0c */ /* 0x000fe2000bfc6270 */
[----:B------:R-:W3:Y:S01]  /*54290*/  LDCU UR40, c[0x0][0x398] ;  /* 0x00007300ff2877ac */ /* 0x000ee20008000800 */
[----:B------:R-:W-:Y:S01]  /*542a0*/  VIADD R11, R11, UR30 ;  /* 0x0000001e0b0b7c36 */ /* 0x000fe20008000000 */
[----:B------:R4:W-:Y:S01]  /*542b0*/  @P2 STG.E desc[UR16][R6.64], R14 ;  /* 0x0000000e06002986 */ /* 0x0009e2000c101910 */
[----:B------:R-:W-:Y:S01]  /*542c0*/  ISETP.LT.AND P2, PT, R199, UR56, !P0 ;  /* 0x00000038c7007c0c */ /* 0x000fe2000c741270 */
[----:B------:R-:W3:Y:S01]  /*542d0*/  LDCU UR22, c[0x0][0x39c] ;  /* 0x00007380ff1677ac */ /* 0x000ee20008000800 */
[C---:B-1----:R-:W-:Y:S01]  /*542e0*/  IMAD.WIDE R4, R11.reuse, 0x4, R2 ;  /* 0x000000040b047825 */ /* 0x042fe200078e0202 */
[----:B------:R-:W-:Y:S01]  /*542f0*/  IADD3 R0, PT, PT, R198, 0x4e, RZ ;  /* 0x0000004ec6007810 */ /* 0x000fe20007ffe0ff */
[----:B------:R-:W1:Y:S02]  /*54300*/  LDCU UR34, c[0x0][0x39c] ;  /* 0x00007380ff2277ac */ /* 0x000e640008000800 */
[C---:B------:R-:W-:Y:S01]  /*54310*/  VIADD R13, R11.reuse, UR30 ;  /* 0x0000001e0b0d7c36 */ /* 0x040fe20008000000 */
[----:B------:R1:W-:Y:S01]  /*54320*/  @P5 STG.E desc[UR16][R4.64], R143 ;  /* 0x0000008f04005986 */ /* 0x0003e2000c101910 */
[----:B--2---:R-:W-:Y:S01]  /*54330*/  IMAD.WIDE R8, R11, 0x4, R196 ;  /* 0x000000040b087825 */ /* 0x004fe200078e02c4 */
[----:B------:R-:W2:Y:S01]  /*54340*/  LDCU UR55, c[0x0][0x398] ;  /* 0x00007300ff3777ac */ /* 0x000ea20008000800 */
[----:B------:R-:W-:-:S02]  /*54350*/  ISETP.LT.AND P0, PT, R200, UR14, !P0 ;  /* 0x0000000ec8007c0c */ /* 0x000fc4000c701270 */
[----:B----4-:R-:W-:Y:S01]  /*54360*/  IMAD.WIDE R6, R13, 0x4, R2 ;  /* 0x000000040d067825 */ /* 0x010fe200078e0202 */
[----:B------:R4:W-:Y:S01]  /*54370*/  @P3 STG.E desc[UR16][R8.64], R15 ;  /* 0x0000000f08003986 */ /* 0x0009e2000c101910 */
[----:B------:R-:W2:Y:S01]  /*54380*/  LDCU UR28, c[0x0][0x398] ;  /* 0x00007300ff1c77ac */ /* 0x000ea20008000800 */
[----:B------:R-:W-:Y:S01]  /*54390*/  ISETP.LT.AND P3, PT, R199, UR47, !P6 ;  /* 0x0000002fc7007c0c */ /* 0x000fe2000f761270 */
[C---:B------:R-:W-:Y:S01]  /*543a0*/  IMAD.WIDE R10, R13.reuse, 0x4, R196 ;  /* 0x000000040d0a7825 */ /* 0x040fe200078e02c4 */
[----:B------:R-:W-:Y:S01]  /*543b0*/  ISETP.GE.AND P4, PT, R0, UR39, PT ;  /* 0x0000002700007c0c */ /* 0x000fe2000bf86270 */
[----:B------:R-:W2:Y:S01]  /*543c0*/  LDCU UR46, c[0x0][0x398] ;  /* 0x00007300ff2e77ac */ /* 0x000ea20008000800 */
[----:B------:R-:W-:Y:S01]  /*543d0*/  IADD3 R13, PT, PT, R13, UR30, RZ ;  /* 0x0000001e0d0d7c10 */ /* 0x000fe2000fffe0ff */
[----:B------:R2:W-:Y:S01]  /*543e0*/  @P2 STG.E desc[UR16][R6.64], R144 ;  /* 0x0000009006002986 */ /* 0x0005e2000c101910 */
[----:B------:R-:W-:Y:S01]  /*543f0*/  ISETP.LT.AND P6, PT, R200, UR45, !P6 ;  /* 0x0000002dc8007c0c */ /* 0x000fe2000f7c1270 */
[----:B------:R-:W2:Y:S01]  /*54400*/  LDCU UR52, c[0x0][0x39c] ;  /* 0x00007380ff3477ac */ /* 0x000ea20008000800 */
[----:B---3--:R-:W-:Y:S01]  /*54410*/  ISETP.LT.AND P2, PT, R199, UR63, !P4 ;  /* 0x0000003fc7007c0c */ /* 0x008fe2000e741270 */
[C---:B-1----:R-:W-:Y:S01]  /*54420*/  IMAD.WIDE R4, R13.reuse, 0x4, R2 ;  /* 0x000000040d047825 */ /* 0x042fe200078e0202 */
[----:B------:R-:W-:Y:S01]  /*54430*/  IADD3 R0, PT, PT, R198, 0x4f, RZ ;  /* 0x0000004fc6007810 */ /* 0x000fe20007ffe0ff */
[----:B------:R-:W1:Y:S01]  /*54440*/  LDCU UR38, c[0x0][0x39c] ;  /* 0x00007380ff2677ac */ /* 0x000e620008000800 */
[----:B------:R-:W-:Y:S01]  /*54450*/  ISETP.LT.AND P4, PT, R200, UR40, !P4 ;  /* 0x00000028c8007c0c */ /* 0x000fe2000e781270 */
[----:B------:R-:W-:Y:S01]  /*54460*/  @P0 STG.E desc[UR16][R10.64], R16 ;  /* 0x000000100a000986 */ /* 0x000fe2000c101910 */
[C---:B----4-:R-:W-:Y:S01]  /*54470*/  IADD3 R15, PT, PT, R13.reuse, UR30, RZ ;  /* 0x0000001e0d0f7c10 */ /* 0x050fe2000fffe0ff */
[----:B------:R-:W3:Y:S01]  /*54480*/  LDCU UR44, c[0x0][0x398] ;  /* 0x00007300ff2c77ac */ /* 0x000ee20008000800 */
[----:B------:R-:W-:Y:S01]  /*54490*/  ISETP.GE.AND P5, PT, R0, UR22, PT ;  /* 0x0000001600007c0c */ /* 0x000fe2000bfa6270 */
[----:B------:R-:W-:Y:S01]  /*544a0*/  VIADD R0, R198, 0x50 ;  /* 0x00000050c6007836 */ /* 0x000fe20000000000 */
[----:B------:R4:W-:Y:S01]  /*544b0*/  @P3 STG.E desc[UR16][R4.64], R145 ;  /* 0x0000009104003986 */ /* 0x0009e2000c101910 */
[----:B--2---:R-:W-:Y:S01]  /*544c0*/  IMAD.WIDE R6, R13, 0x4, R196 ;  /* 0x000000040d067825 */ /* 0x004fe200078e02c4 */
[----:B------:R-:W2:Y:S02]  /*544d0*/  LDCU UR53, c[0x0][0x398] ;  /* 0x00007300ff3577ac */ /* 0x000ea40008000800 */
[----:B------:R-:W-:Y:S01]  /*544e0*/  ISETP.GE.AND P0, PT, R0, UR34, PT ;  /* 0x0000002200007c0c */ /* 0x000fe2000bf06270 */
[----:B------:R-:W-:Y:S01]  /*544f0*/  IMAD.WIDE R8, R15, 0x4, R2 ;  /* 0x000000040f087825 */ /* 0x000fe200078e0202 */
[----:B------:R-:W1:Y:S01]  /*54500*/  LDCU UR32, c[0x0][0x398] ;  /* 0x00007300ff2077ac */ /* 0x000e620008000800 */
[----:B------:R2:W-:Y:S01]  /*54510*/  @P6 STG.E desc[UR16][R6.64], R17 ;  /* 0x0000001106006986 */ /* 0x0005e2000c101910 */
[----:B------:R-:W-:Y:S01]  /*54520*/  ISETP.LT.AND P6, PT, R199, UR55, !P5 ;  /* 0x00000037c7007c0c */ /* 0x000fe2000efc1270 */
[----:B------:R-:W-:Y:S01]  /*54530*/  VIADD R0, R198, 0x51 ;  /* 0x00000051c6007836 */ /* 0x000fe20000000000 */
[----:B------:R-:W1:Y:S01]  /*54540*/  LDCU UR11, c[0x0][0x398] ;  /* 0x00007300ff0b77ac */ /* 0x000e620008000800 */
[----:B------:R3:W-:Y:S01]  /*54550*/  @P2 STG.E desc[UR16][R8.64], R146 ;  /* 0x0000009208002986 */ /* 0x0007e2000c101910 */
[C---:B----4-:R-:W-:Y:S01]  /*54560*/  IMAD.WIDE R4, R15.reuse, 0x4, R196 ;  /* 0x000000040f047825 */ /* 0x050fe200078e02c4 */
[----:B------:R-:W-:Y:S01]  /*54570*/  ISETP.LT.AND P5, PT, R200, UR28, !P5 ;  /* 0x0000001cc8007c0c */ /* 0x000fe2000efa1270 */
[----:B------:R-:W4:Y:S01]  /*54580*/  LDCU UR12, c[0x0][0x398] ;  /* 0x00007300ff0c77ac */ /* 0x000f220008000800 */
[----:B------:R-:W-:Y:S01]  /*54590*/  ISETP.GE.AND P3, PT, R0, UR52, PT ;  /* 0x0000003400007c0c */ /* 0x000fe2000bf66270 */
[----:B------:R-:W-:Y:S01]  /*545a0*/  VIADD R15, R15, UR30 ;  /* 0x0000001e0f0f7c36 */ /* 0x000fe20008000000 */
[----:B------:R1:W-:Y:S01]  /*545b0*/  @P4 STG.E desc[UR16][R4.64], R18 ;  /* 0x0000001204004986 */ /* 0x0003e2000c101910 */
[----:B------:R-:W-:Y:S01]  /*545c0*/  ISETP.LT.AND P4, PT, R199, UR46, !P0 ;  /* 0x0000002ec7007c0c */ /* 0x000fe2000c781270 */
[----:B------:R-:W4:Y:S01]  /*545d0*/  LDCU UR48, c[0x0][0x39c] ;  /* 0x00007380ff3077ac */ /* 0x000f220008000800 */
[C---:B------:R-:W-:Y:S01]  /*545e0*/  VIADD R13, R15.reuse, UR30 ;  /* 0x0000001e0f0d7c36 */ /* 0x040fe20008000000 */
[----:B------:R-:W-:Y:S01]  /*545f0*/  IADD3 R0, PT, PT, R198, 0x52, RZ ;  /* 0x00000052c6007810 */ /* 0x000fe20007ffe0ff */
[----:B--2---:R-:W-:Y:S01]  /*54600*/  IMAD.WIDE R6, R15, 0x4, R2 ;  /* 0x000000040f067825 */ /* 0x004fe200078e0202 */
[----:B------:R-:W2:Y:S01]  /*54610*/  LDCU UR18, c[0x0][0x398] ;  /* 0x00007300ff1277ac */ /* 0x000ea20008000800 */
[----:B---3--:R-:W-:-:S02]  /*54620*/  ISETP.LT.AND P0, PT, R200, UR44, !P0 ;  /* 0x0000002cc8007c0c */ /* 0x008fc4000c701270 */
[----:B------:R-:W-:Y:S01]  /*54630*/  IMAD.WIDE R8, R15, 0x4, R196 ;  /* 0x000000040f087825 */ /* 0x000fe200078e02c4 */
[----:B-1----:R-:W-:Y:S01]  /*54640*/  ISETP.GE.AND P2, PT, R0, UR38, PT ;  /* 0x0000002600007c0c */ /* 0x002fe2000bf46270 */
[----:B------:R1:W-:Y:S01]  /*54650*/  @P6 STG.E desc[UR16][R6.64], R147 ;  /* 0x0000009306006986 */ /* 0x0003e2000c101910 */
[----:B------:R-:W3:Y:S01]  /*54660*/  LDCU UR26, c[0x0][0x398] ;  /* 0x00007300ff1a77ac */ /* 0x000ee20008000800 */
[----:B------:R-:W-:Y:S01]  /*54670*/  IMAD.WIDE R4, R13, 0x4, R2 ;  /* 0x000000040d047825 */ /* 0x000fe200078e0202 */
[----:B------:R-:W-:Y:S01]  /*54680*/  IADD3 R0, PT, PT, R198, 0x53, RZ ;  /* 0x00000053c6007810 */ /* 0x000fe20007ffe0ff */
[----:B------:R2:W-:Y:S01]  /*54690*/  @P5 STG.E desc[UR16][R8.64], R19 ;  /* 0x0000001308005986 */ /* 0x0005e2000c101910 */
[----:B------:R-:W-:Y:S01]  /*546a0*/  ISETP.LT.AND P5, PT, R199, UR53, !P3 ;  /* 0x00000035c7007c0c */ /* 0x000fe2000dfa1270 */
        /* <DEDUP_REMOVED lines=8> */
[----:B------:R-:W1:Y:S01]  /*54730*/  LDCU UR24, c[0x0][0x398] ;  /* 0x00007300ff1877ac */ /* 0x000e620008000800 */
[----:B----4-:R-:W-:Y:S01]  /*54740*/  ISETP.GE.AND P6, PT, R0, UR48, PT ;  /* 0x0000003000007c0c */ /* 0x010fe2000bfc6270 */
[----:B------:R-:W-:Y:S01]  /*54750*/  @P0 STG.E desc[UR16][R10.64], R20 ;  /* 0x000000140a000986 */ /* 0x000fe2000c101910 */
[----:B------:R-:W-:Y:S01]  /*54760*/  ISETP.LT.AND P2, PT, R200, UR12, !P2 ;  /* 0x0000000cc8007c0c */ /* 0x000fe2000d741270 */
[----:B------:R-:W4:Y:S01]  /*54770*/  LDCU UR50, c[0x0][0x39c] ;  /* 0x00007380ff3277ac */ /* 0x000f220008000800 */
[----:B--2---:R-:W-:Y:S01]  /*54780*/  IMAD.WIDE R8, R15, 0x4, R2 ;  /* 0x000000040f087825 */ /* 0x004fe200078e0202 */
[----:B------:R2:W-:Y:S01]  /*54790*/  @P5 STG.E desc[UR16][R6.64], R149 ;  /* 0x0000009506005986 */ /* 0x0005e2000c101910 */
[----:B------:R-:W1:Y:S02]  /*547a0*/  LDCU UR43, c[0x0][0x398] ;  /* 0x00007300ff2b77ac */ /* 0x000e640008000800 */
[--C-:B---3--:R-:W-:Y:S01]  /*547b0*/  IMAD.WIDE R4, R13, 0x4, R196.reuse ;  /* 0x000000040d047825 */ /* 0x108fe200078e02c4 */
[----:B------:R-:W3:Y:S03]  /*547c0*/  LDCU UR42, c[0x0][0x398] ;  /* 0x00007300ff2a77ac */ /* 0x000ee60008000800 */
[----:B------:R-:W-:Y:S01]  /*547d0*/  VIADD R0, R198, 0x54 ;  /* 0x00000054c6007836 */ /* 0x000fe20000000000 */
[----:B------:R1:W-:Y:S01]  /*547e0*/  @P3 STG.E desc[UR16][R4.64], R21 ;  /* 0x0000001504003986 */ /* 0x0003e2000c101910 */
[----:B------:R-:W3:Y:S03]  /*547f0*/  LDCU UR6, c[0x0][0x398] ;  /* 0x00007300ff0677ac */ /* 0x000ee60008000800 */
[----:B------:R1:W-:Y:S01]  /*54800*/  @P4 STG.E desc[UR16][R8.64], R150 ;  /* 0x0000009608004986 */ /* 0x0003e2000c101910 */
[----:B------:R-:W-:Y:S01]  /*54810*/  ISETP.LT.AND P4, PT, R199, UR18, !P6 ;  /* 0x00000012c7007c0c */ /* 0x000fe2000f781270 */
[----:B------:R-:W3:Y:S01]  /*54820*/  LDCU UR41, c[0x0][0x39c] ;  /* 0x00007380ff2977ac */ /* 0x000ee20008000800 */
[----:B------:R-:W-:Y:S01]  /*54830*/  ISETP.LT.AND P6, PT, R200, UR26, !P6 ;  /* 0x0000001ac8007c0c */ /* 0x000fe2000f7c1270 */
[C---:B--2---:R-:W-:Y:S01]  /*54840*/  IMAD.WIDE R6, R15.reuse, 0x4, R196 ;  /* 0x000000040f067825 */ /* 0x044fe200078e02c4 */
[----:B------:R-:W-:Y:S01]  /*54850*/  ISETP.GE.AND P0, PT, R0, UR33, PT ;  /* 0x0000002100007c0c */ /* 0x000fe2000bf06270 */
[----:B------:R-:W2:Y:S02]  /*54860*/  LDCU UR15, c[0x0][0x398] ;  /* 0x00007300ff0f77ac */ /* 0x000ea40008000800 */
[----:B------:R-:W-:Y:S01]  /*54870*/  VIADD R15, R15, UR30 ;  /* 0x0000001e0f0f7c36 */ /* 0x000fe20008000000 */
[----:B------:R2:W-:Y:S01]  /*54880*/  @P2 STG.E desc[UR16][R6.64], R22 ;  /* 0x0000001606002986 */ /* 0x0005e2000c101910 */
[----:B------:R-:W-:Y:S01]  /*54890*/  VIADD R0, R198, 0x55 ;  /* 0x00000055c6007836 */ /* 0x000fe20000000000 */
[----:B------:R-:W2:Y:S01]  /*548a0*/  LDCU UR35, c[0x0][0x398] ;  /* 0x00007300ff2377ac */ /* 0x000ea20008000800 */
[----:B-1----:R-:W-:Y:S01]  /*548b0*/  IMAD.WIDE R4, R15, 0x4, R2 ;  /* 0x000000040f047825 */ /* 0x002fe200078e0202 */
[----:B------:R-:W-:Y:S01]  /*548c0*/  ISETP.LT.AND P2, PT, R199, UR24, !P0 ;  /* 0x00000018c7007c0c */ /* 0x000fe2000c741270 */
[----:B------:R-:W1:Y:S02]  /*548d0*/  LDCU UR49, c[0x0][0x39c] ;  /* 0x00007380ff3177ac */ /* 0x000e640008000800 */
[C---:B------:R-:W-:Y:S01]  /*548e0*/  IMAD.WIDE R8, R15.reuse, 0x4, R196 ;  /* 0x000000040f087825 */ /* 0x040fe200078e02c4 */
[----:B----4-:R-:W-:Y:S01]  /*548f0*/  ISETP.GE.AND P5, PT, R0, UR50, PT ;  /* 0x0000003200007c0c */ /* 0x010fe2000bfa6270 */
[----:B------:R4:W-:Y:S01]  /*54900*/  @P4 STG.E desc[UR16][R4.64], R151 ;  /* 0x0000009704004986 */ /* 0x0009e2000c101910 */
[----:B------:R-:W1:Y:S01]  /*54910*/  LDCU UR37, c[0x0][0x398] ;  /* 0x00007300ff2577ac */ /* 0x000e620008000800 */
[----:B------:R-:W-:Y:S01]  /*54920*/  VIADD R13, R15, UR30 ;  /* 0x0000001e0f0d7c36 */ /* 0x000fe20008000000 */
[C---:B------:R-:W-:Y:S01]  /*54930*/  ISETP.LT.AND P0, PT, R200.reuse, UR43, !P0 ;  /* 0x0000002bc8007c0c */ /* 0x040fe2000c701270 */
[----:B------:R-:W-:Y:S01]  /*54940*/  @P6 STG.E desc[UR16][R8.64], R23 ;  /* 0x0000001708006986 */ /* 0x000fe2000c101910 */
[----:B------:R-:W1:Y:S01]  /*54950*/  LDCU UR36, c[0x0][0x398] ;  /* 0x00007300ff2477ac */ /* 0x000e620008000800 */
[----:B---3--:R-:W-:Y:S01]  /*54960*/  ISETP.LT.AND P6, PT, R199, UR42, !P5 ;  /* 0x0000002ac7007c0c */ /* 0x008fe2000efc1270 */
[C---:B--2---:R-:W-:Y:S01]  /*54970*/  IMAD.WIDE R6, R13.reuse, 0x4, R2 ;  /* 0x000000040d067825 */ /* 0x044fe200078e0202 */
[----:B------:R-:W-:Y:S01]  /*54980*/  ISETP.LT.AND P5, PT, R200, UR6, !P5 ;  /* 0x00000006c8007c0c */ /* 0x000fe2000efa1270 */
[----:B------:R-:W2:Y:S01]  /*54990*/  LDCU UR39, c[0x0][0x39c] ;  /* 0x00007380ff2777ac */ /* 0x000ea20008000800 */
[----:B------:R-:W-:Y:S01]  /*549a0*/  IADD3 R0, PT, PT, R198, 0x56, RZ ;  /* 0x00000056c6007810 */ /* 0x000fe20007ffe0ff */
[C---:B------:R-:W-:Y:S01]  /*549b0*/  IMAD.WIDE R10, R13.reuse, 0x4, R196 ;  /* 0x000000040d0a7825 */ /* 0x040fe200078e02c4 */
[----:B------:R-:W-:Y:S01]  /*549c0*/  IADD3 R13, PT, PT, R13, UR30, RZ ;  /* 0x0000001e0d0d7c10 */ /* 0x000fe2000fffe0ff */
[----:B------:R-:W3:Y:S01]  /*549d0*/  LDCU UR20, c[0x0][0x398] ;  /* 0x00007300ff1477ac */ /* 0x000ee20008000800 */
[----:B------:R-:W-:Y:S01]  /*549e0*/  ISETP.GE.AND P3, PT, R0, UR41, PT ;  /* 0x0000002900007c0c */ /* 0x000fe2000bf66270 */
[----:B------:R2:W-:Y:S01]  /*549f0*/  @P2 STG.E desc[UR16][R6.64], R152 ;  /* 0x0000009806002986 */ /* 0x0005e2000c101910 */
[----:B------:R-:W-:Y:S01]  /*54a00*/  IADD3 R0, PT, PT, R198, 0x57, RZ ;  /* 0x00000057c6007810 */ /* 0x000fe20007ffe0ff */
[----:B------:R-:W3:Y:S01]  /*54a10*/  LDCU UR47, c[0x0][0x39c] ;  /* 0x00007380ff2f77ac */ /* 0x000ee20008000800 */
[----:B----4-:R-:W-:Y:S01]  /*54a20*/  IMAD.WIDE R4, R13, 0x4, R2 ;  /* 0x000000040d047825 */ /* 0x010fe200078e0202 */
[----:B------:R-:W-:Y:S01]  /*54a30*/  ISETP.LT.AND P2, PT, R199, UR15, !P3 ;  /* 0x0000000fc7007c0c */ /* 0x000fe2000df41270 */
[----:B------:R-:W-:Y:S01]  /*54a40*/  @P0 STG.E desc[UR16][R10.64], R24 ;  /* 0x000000180a000986 */ /* 0x000fe2000c101910 */
[----:B------:R-:W4:Y:S01]  /*54a50*/  LDCU UR14, c[0x0][0x398] ;  /* 0x00007300ff0e77ac */ /* 0x000f220008000800 */
[----:B-1----:R-:W-:Y:S01]  /*54a60*/  ISETP.GE.AND P4, PT, R0, UR49, PT ;  /* 0x0000003100007c0c */ /* 0x002fe2000bf86270 */
[----:B------:R-:W-:Y:S01]  /*54a70*/  VIADD R0, R198, 0x58 ;  /* 0x00000058c6007836 */ /* 0x000fe20000000000 */
[----:B------:R-:W-:Y:S01]  /*54a80*/  ISETP.LT.AND P3, PT, R200, UR35, !P3 ;  /* 0x00000023c8007c0c */ /* 0x000fe2000df61270 */
[----:B------:R-:W1:Y:S01]  /*54a90*/  LDCU UR22, c[0x0][0x398] ;  /* 0x00007300ff1677ac */ /* 0x000e620008000800 */
[C---:B------:R-:W-:Y:S01]  /*54aa0*/  IADD3 R15, PT, PT, R13.reuse, UR30, RZ ;  /* 0x0000001e0d0f7c10 */ /* 0x040fe2000fffe0ff */
[----:B--2---:R-:W-:Y:S01]  /*54ab0*/  IMAD.WIDE R6, R13, 0x4, R196 ;  /* 0x000000040d067825 */ /* 0x004fe200078e02c4 */
[----:B------:R2:W-:Y:S01]  /*54ac0*/  @P6 STG.E desc[UR16][R4.64], R153 ;  /* 0x0000009904006986 */ /* 0x0005e2000c101910 */
[----:B------:R-:W1:Y:S01]  /*54ad0*/  LDCU UR31, c[0x0][0x398] ;  /* 0x00007300ff1f77ac */ /* 0x000e620008000800 */
[----:B------:R-:W-:Y:S01]  /*54ae0*/  ISETP.GE.AND P0, PT, R0, UR39, PT ;  /* 0x0000002700007c0c */ /* 0x000fe2000bf06270 */
[----:B------:R-:W-:Y:S01]  /*54af0*/  IMAD.WIDE R8, R15, 0x4, R2 ;  /* 0x000000040f087825 */ /* 0x000fe200078e0202 */
[----:B------:R1:W-:Y:S01]  /*54b00*/  @P5 STG.E desc[UR16][R6.64], R25 ;  /* 0x0000001906005986 */ /* 0x0003e2000c101910 */
[----:B------:R-:W-:Y:S01]  /*54b10*/  ISETP.LT.AND P5, PT, R199, UR37, !P4 ;  /* 0x00000025c7007c0c */ /* 0x000fe2000e7a1270 */
[----:B------:R-:W4:Y:S01]  /*54b20*/  LDCU UR34, c[0x0][0x39c] ;  /* 0x00007380ff2277ac */ /* 0x000f220008000800 */
[----:B------:R-:W-:Y:S01]  /*54b30*/  ISETP.LT.AND P4, PT, R200, UR36, !P4 ;  /* 0x00000024c8007c0c */ /* 0x000fe2000e781270 */
[----:B------:R-:W-:Y:S01]  /*54b40*/  VIADD R0, R198, 0x59 ;  /* 0x00000059c6007836 */ /* 0x000fe20000000000 */
[----:B------:R4:W-:Y:S01]  /*54b50*/  @P2 STG.E desc[UR16][R8.64], R154 ;  /* 0x0000009a08002986 */ /* 0x0009e2000c101910 */
[----:B------:R-:W4:Y:S01]  /*54b60*/  LDCU UR40, c[0x0][0x398] ;  /* 0x00007300ff2877ac */ /* 0x000f220008000800 */
[----:B--2---:R-:W-:-:S02]  /*54b70*/  IMAD.WIDE R4, R15, 0x4, R196 ;  /* 0x000000040f047825 */ /* 0x004fc400078e02c4 */
[----:B---3--:R-:W-:Y:S01]  /*54b80*/  ISETP.GE.AND P6, PT, R0, UR47, PT ;  /* 0x0000002f00007c0c */ /* 0x008fe2000bfc6270 */
[----:B------:R-:W2:Y:S01]  /*54b90*/  LDCU UR45, c[0x0][0x398] ;  /* 0x00007300ff2d77ac */ /* 0x000ea20008000800 */
[----:B------:R-:W-:Y:S01]  /*54ba0*/  IADD3 R0, PT, PT, R198, 0x5a, RZ ;  /* 0x0000005ac6007810 */ /* 0x000fe20007ffe0ff */
[----:B------:R-:W-:Y:S01]  /*54bb0*/  VIADD R15, R15, UR30 ;  /* 0x0000001e0f0f7c36 */ /* 0x000fe20008000000 */
[----:B------:R3:W-:Y:S01]  /*54bc0*/  @P3 STG.E desc[UR16][R4.64], R26 ;  /* 0x0000001a04003986 */ /* 0x0007e2000c101910 */
[----:B------:R-:W2:Y:S01]  /*54bd0*/  LDCU UR38, c[0x0][0x39c] ;  /* 0x00007380ff2677ac */ /* 0x000ea20008000800 */
[----:B------:R-:W-:Y:S01]  /*54be0*/  ISETP.LT.AND P3, PT, R199, UR20, !P0 ;  /* 0x00000014c7007c0c */ /* 0x000fe2000c761270 */
[C---:B-1----:R-:W-:Y:S01]  /*54bf0*/  IMAD.WIDE R6, R15.reuse, 0x4, R2 ;  /* 0x000000040f067825 */ /* 0x042fe200078e0202 */
[----:B----4-:R-:W-:Y:S01]  /*54c00*/  ISETP.LT.AND P0, PT, R200, UR14, !P0 ;  /* 0x0000000ec8007c0c */ /* 0x010fe2000c701270 */
[----:B------:R-:W1:Y:S02]  /*54c10*/  LDCU UR51, c[0x0][0x398] ;  /* 0x00007300ff3377ac */ /* 0x000e640008000800 */
[C---:B------:R-:W-:Y:S01]  /*54c20*/  IMAD.WIDE R8, R15.reuse, 0x4, R196 ;  /* 0x000000040f087825 */ /* 0x040fe200078e02c4 */
[----:B------:R4:W-:Y:S01]  /*54c30*/  @P5 STG.E desc[UR16][R6.64], R155 ;  /* 0x0000009b06005986 */ /* 0x0009e2000c101910 */
[----:B------:R-:W1:Y:S01]  /*54c40*/  LDCU UR44, c[0x0][0x398] ;  /* 0x00007300ff2c77ac */ /* 0x000e620008000800 */
[----:B------:R-:W-:Y:S01]  /*54c50*/  ISETP.GE.AND P2, PT, R0, UR34, PT ;  /* 0x0000002200007c0c */ /* 0x000fe2000bf46270 */
[----:B------:R-:W-:Y:S01]  /*54c60*/  VIADD R13, R15, UR30 ;  /* 0x0000001e0f0d7c36 */ /* 0x000fe20008000000 */
[----:B------:R-:W-:Y:S01]  /*54c70*/  @P4 STG.E desc[UR16][R8.64], R27 ;  /* 0x0000001b08004986 */ /* 0x000fe2000c101910 */
[----:B------:R-:W-:Y:S01]  /*54c80*/  ISETP.LT.AND P4, PT, R199, UR22, !P6 ;  /* 0x00000016c7007c0c */ /* 0x000fe2000f781270 */
[----:B------:R-:W1:Y:S01]  /*54c90*/  LDCU UR28, c[0x0][0x39c] ;  /* 0x00007380ff1c77ac */ /* 0x000e620008000800 */
[----:B------:R-:W-:Y:S01]  /*54ca0*/  ISETP.LT.AND P6, PT, R200, UR31, !P6 ;  /* 0x0000001fc8007c0c */ /* 0x000fe2000f7c1270 */
[C---:B---3--:R-:W-:Y:S01]  /*54cb0*/  IMAD.WIDE R4, R13.reuse, 0x4, R2 ;  /* 0x000000040d047825 */ /* 0x048fe200078e0202 */
[----:B------:R-:W-:Y:S01]  /*54cc0*/  IADD3 R0, PT, PT, R198, 0x5b, RZ ;  /* 0x0000005bc6007810 */ /* 0x000fe20007ffe0ff */
[----:B------:R-:W3:Y:S02]  /*54cd0*/  LDCU UR46, c[0x0][0x398] ;  /* 0x00007300ff2e77ac */ /* 0x000ee40008000800 */
[C---:B------:R-:W-:Y:S01]  /*54ce0*/  IMAD.WIDE R10, R13.reuse, 0x4, R196 ;  /* 0x000000040d0a7825 */ /* 0x040fe200078e02c4 */
[----:B------:R-:W-:Y:S01]  /*54cf0*/  IADD3 R13, PT, PT, R13, UR30, RZ ;  /* 0x0000001e0d0d7c10 */ /* 0x000fe2000fffe0ff */
[----:B------:R-:W1:Y:S01]  /*54d00*/  LDCU UR11, c[0x0][0x39c] ;  /* 0x00007380ff0b77ac */ /* 0x000e620008000800 */
[----:B------:R3:W-:Y:S01]  /*54d10*/  @P3 STG.E desc[UR16][R4.64], R156 ;  /* 0x0000009c04003986 */ /* 0x0007e2000c101910 */
[----:B------:R-:W-:-:S02]  /*54d20*/  ISETP.LT.AND P3, PT, R199, UR40, !P2 ;  /* 0x00000028c7007c0c */ /* 0x000fc4000d761270 */
[C---:B----4-:R-:W-:Y:S01]  /*54d30*/  IMAD.WIDE R6, R13.reuse, 0x4, R2 ;  /* 0x000000040d067825 */ /* 0x050fe200078e0202 */
[----:B------:R-:W4:Y:S01]  /*54d40*/  LDCU UR32, c[0x0][0x398] ;  /* 0x00007300ff2077ac */ /* 0x000f220008000800 */
[----:B--2---:R-:W-:Y:S01]  /*54d50*/  ISETP.GE.AND P5, PT, R0, UR38, PT ;  /* 0x0000002600007c0c */ /* 0x004fe2000bfa6270 */
[----:B------:R-:W-:Y:S01]  /*54d60*/  @P0 STG.E desc[UR16][R10.64], R28 ;  /* 0x0000001c0a000986 */ /* 0x000fe2000c101910 */
[----:B------:R-:W-:Y:S01]  /*54d70*/  ISETP.LT.AND P2, PT, R200, UR45, !P2 ;  /* 0x0000002dc8007c0c */ /* 0x000fe2000d741270 */
[----:B------:R-:W2:Y:S01]  /*54d80*/  LDCU UR33, c[0x0][0x398] ;  /* 0x00007300ff2177ac */ /* 0x000ea20008000800 */
[C---:B------:R-:W-:Y:S01]  /*54d90*/  IADD3 R15, PT, PT, R13.reuse, UR30, RZ ;  /* 0x0000001e0d0f7c10 */ /* 0x040fe2000fffe0ff */
[----:B------:R4:W-:Y:S01]  /*54da0*/  @P4 STG.E desc[UR16][R6.64], R157 ;  /* 0x0000009d06004986 */ /* 0x0009e2000c101910 */
[----:B------:R-:W-:Y:S01]  /*54db0*/  VIADD R0, R198, 0x5c ;  /* 0x0000005cc6007836 */ /* 0x000fe20000000000 */
[----:B------:R-:W2:Y:S01]  /*54dc0*/  LDCU UR48, c[0x0][0x398] ;  /* 0x00007300ff3077ac */ /* 0x000ea20008000800 */
[----:B---3--:R-:W-:Y:S01]  /*54dd0*/  IMAD.WIDE R4, R13, 0x4, R196 ;  /* 0x000000040d047825 */ /* 0x008fe200078e02c4 */
[----:B------:R-:W3:Y:S03]  /*54de0*/  LDCU UR12, c[0x0][0x39c] ;  /* 0x00007380ff0c77ac */ /* 0x000ee60008000800 */
[----:B------:R-:W-:Y:S01]  /*54df0*/  IMAD.WIDE R8, R15, 0x4, R2 ;  /* 0x000000040f087825 */ /* 0x000fe200078e0202 */
[----:B------:R2:W-:Y:S01]  /*54e00*/  @P6 STG.E desc[UR16][R4.64], R29 ;  /* 0x0000001d04006986 */ /* 0x0005e2000c101910 */
[----:B-1----:R-:W-:Y:S01]  /*54e10*/  ISETP.LT.AND P6, PT, R199, UR51, !P5 ;  /* 0x00000033c7007c0c */ /* 0x002fe2000efc1270 */
[----:B------:R-:W1:Y:S01]  /*54e20*/  LDCU UR26, c[0x0][0x398] ;  /* 0x00007300ff1a77ac */ /* 0x000e620008000800 */
[----:B------:R-:W-:Y:S01]  /*54e30*/  ISETP.LT.AND P5, PT, R200, UR44, !P5 ;  /* 0x0000002cc8007c0c */ /* 0x000fe2000efa1270 */
[C---:B----4-:R-:W-:Y:S01]  /*54e40*/  IMAD.WIDE R6, R15.reuse, 0x4, R196 ;  /* 0x000000040f067825 */ /* 0x050fe200078e02c4 */
[----:B------:R-:W-:Y:S01]  /*54e50*/  ISETP.GE.AND P0, PT, R0, UR28, PT ;  /* 0x0000001c00007c0c */ /* 0x000fe2000bf06270 */
[----:B------:R-:W4:Y:S01]  /*54e60*/  LDCU UR24, c[0x0][0x398] ;  /* 0x00007300ff1877ac */ /* 0x000f220008000800 */
[----:B------:R3:W-:Y:S01]  /*54e70*/  @P3 STG.E desc[UR16][R8.64], R158 ;  /* 0x0000009e08003986 */ /* 0x0007e2000c101910 */
[----:B------:R-:W-:-:S02]  /*54e80*/  VIADD R15, R15, UR30 ;  /* 0x0000001e0f0f7c36 */ /* 0x000fc40008000000 */
[----:B------:R-:W-:Y:S01]  /*54e90*/  VIADD R0, R198, 0x5d ;  /* 0x0000005dc6007836 */ /* 0x000fe20000000000 */
[----:B------:R-:W1:Y:S01]  /*54ea0*/  LDCU UR18, c[0x0][0x39c] ;  /* 0x00007380ff1277ac */ /* 0x000e620008000800 */
[----:B--2---:R-:W-:Y:S01]  /*54eb0*/  IMAD.WIDE R4, R15, 0x4, R2 ;  /* 0x000000040f047825 */ /* 0x004fe200078e0202 */
[----:B------:R2:W-:Y:S01]  /*54ec0*/  @P2 STG.E desc[UR16][R6.64], R30 ;  /* 0x0000001e06002986 */ /* 0x0005e2000c101910 */
[----:B------:R-:W-:Y:S01]  /*54ed0*/  ISETP.LT.AND P2, PT, R199, UR46, !P0 ;  /* 0x0000002ec7007c0c */ /* 0x000fe2000c741270 */
[----:B------:R-:W1:Y:S01]  /*54ee0*/  LDCU UR41, c[0x0][0x398] ;  /* 0x00007300ff2977ac */ /* 0x000e620008000800 */
[----:B------:R-:W-:Y:S01]  /*54ef0*/  ISETP.GE.AND P4, PT, R0, UR11, PT ;  /* 0x0000000b00007c0c */ /* 0x000fe2000bf86270 */
[C---:B------:R-:W-:Y:S01]  /*54f00*/  VIADD R13, R15.reuse, UR30 ;  /* 0x0000001e0f0d7c36 */ /* 0x040fe20008000000 */
[----:B------:R1:W-:Y:S01]  /*54f10*/  @P6 STG.E desc[UR16][R4.64], R159 ;  /* 0x0000009f04006986 */ /* 0x0003e2000c101910 */
[----:B---3--:R-:W-:Y:S01]  /*54f20*/  IMAD.WIDE R8, R15, 0x4, R196 ;  /* 0x000000040f087825 */ /* 0x008fe200078e02c4 */
[----:B------:R-:W3:Y:S01]  /*54f30*/  LDCU UR42, c[0x0][0x398] ;  /* 0x00007300ff2a77ac */ /* 0x000ee20008000800 */
[----:B------:R-:W-:-:S02]  /*54f40*/  ISETP.LT.AND P0, PT, R200, UR32, !P0 ;  /* 0x00000020c8007c0c */ /* 0x000fc4000c701270 */
[----:B------:R-:W-:Y:S01]  /*54f50*/  IADD3 R0, PT, PT, R198, 0x5e, RZ ;  /* 0x0000005ec6007810 */ /* 0x000fe20007ffe0ff */
[----:B------:R-:W-:Y:S01]  /*54f60*/  @P5 STG.E desc[UR16][R8.64], R31 ;  /* 0x0000001f08005986 */ /* 0x000fe2000c101910 */
[----:B------:R-:W-:Y:S01]  /*54f70*/  ISETP.LT.AND P5, PT, R199, UR33, !P4 ;  /* 0x00000021c7007c0c */ /* 0x000fe2000e7a1270 */
[----:B------:R-:W3:Y:S01]  /*54f80*/  LDCU UR6, c[0x0][0x39c] ;  /* 0x00007380ff0677ac */ /* 0x000ee20008000800 */
[----:B------:R-:W-:Y:S01]  /*54f90*/  ISETP.LT.AND P4, PT, R200, UR48, !P4 ;  /* 0x00000030c8007c0c */ /* 0x000fe2000e781270 */
[C---:B--2---:R-:W-:Y:S01]  /*54fa0*/  IMAD.WIDE R6, R13.reuse, 0x4, R2 ;  /* 0x000000040d067825 */ /* 0x044fe200078e0202 */
[----:B------:R-:W-:Y:S01]  /*54fb0*/  ISETP.GE.AND P3, PT, R0, UR12, PT ;  /* 0x0000000c00007c0c */ /* 0x000fe2000bf66270 */
[----:B------:R-:W2:Y:S01]  /*54fc0*/  LDCU UR35, c[0x0][0x398] ;  /* 0x00007300ff2377ac */ /* 0x000ea20008000800 */
[----:B------:R-:W-:Y:S01]  /*54fd0*/  IADD3 R0, PT, PT, R198, 0x5f, RZ ;  /* 0x0000005fc6007810 */ /* 0x000fe20007ffe0ff */
[C---:B------:R-:W-:Y:S01]  /*54fe0*/  IMAD.WIDE R10, R13.reuse, 0x4, R196 ;  /* 0x000000040d0a7825 */ /* 0x040fe200078e02c4 */
[----:B------:R-:W-:Y:S01]  /*54ff0*/  IADD3 R13, PT, PT, R13, UR30, RZ ;  /* 0x0000001e0d0d7c10 */ /* 0x000fe2000fffe0ff */
[----:B------:R-:W2:Y:S01]  /*55000*/  LDCU UR15, c[0x0][0x39c] ;  /* 0x00007380ff0f77ac */ /* 0x000ea20008000800 */
[----:B------:R3:W-:Y:S01]  /*55010*/  @P2 STG.E desc[UR16][R6.64], R160 ;  /* 0x000000a006002986 */ /* 0x0007e2000c101910 */
[----:B-1----:R-:W-:-:S02]  /*55020*/  ISETP.LT.AND P2, PT, R199, UR26, !P3 ;  /* 0x0000001ac7007c0c */ /* 0x002fc4000df41270 */
[C---:B------:R-:W-:Y:S01]  /*55030*/  IMAD.WIDE R4, R13.reuse, 0x4, R2 ;  /* 0x000000040d047825 */ /* 0x040fe200078e0202 */
[----:B----4-:R-:W-:Y:S01]  /*55040*/  ISETP.LT.AND P3, PT, R200, UR24, !P3 ;  /* 0x00000018c8007c0c */ /* 0x010fe2000df61270 */
[----:B------:R-:W1:Y:S01]  /*55050*/  LDCU UR39, c[0x0][0x398] ;  /* 0x00007300ff2777ac */ /* 0x000e620008000800 */
[----:B------:R-:W-:Y:S01]  /*55060*/  ISETP.GE.AND P6, PT, R0, UR18, PT ;  /* 0x0000001200007c0c */ /* 0x000fe2000bfc6270 */
[----:B------:R-:W-:Y:S01]  /*55070*/  @P0 STG.E desc[UR16][R10.64], R32 ;  /* 0x000000200a000986 */ /* 0x000fe2000c101910 */
[C---:B------:R-:W-:Y:S01]  /*55080*/  IADD3 R15, PT, PT, R13.reuse, UR30, RZ ;  /* 0x0000001e0d0f7c10 */ /* 0x040fe2000fffe0ff */
[----:B------:R-:W4:Y:S01]  /*55090*/  LDCU UR34, c[0x0][0x398] ;  /* 0x00007300ff2277ac */ /* 0x000f220008000800 */
[----:B------:R-:W-:Y:S01]  /*550a0*/  VIADD R0, R198, 0x60 ;  /* 0x00000060c6007836 */ /* 0x000fe20000000000 */
[----:B------:R1:W-:Y:S01]  /*550b0*/  @P5 STG.E desc[UR16][R4.64], R161 ;  /* 0x000000a104005986 */ /* 0x0003e2000c101910 */
[----:B---3--:R-:W-:Y:S01]  /*550c0*/  IMAD.WIDE R6, R13, 0x4, R196 ;  /* 0x000000040d067825 */ /* 0x008fe200078e02c4 */
[----:B------:R-:W3:Y:S02]  /*550d0*/  LDCU UR36, c[0x0][0x398] ;  /* 0x00007300ff2477ac */ /* 0x000ee40008000800 */
        /* <DEDUP_REMOVED lines=8> */
[C---:B-1----:R-:W-:Y:S01]  /*55160*/  IMAD.WIDE R4, R15.reuse, 0x4, R196 ;  /* 0x000000040f047825 */ /* 0x042fe200078e02c4 */
[----:B------:R-:W1:Y:S02]  /*55170*/  LDCU UR22, c[0x0][0x398] ;  /* 0x00007300ff1677ac */ /* 0x000e640008000800 */
[----:B--2---:R-:W-:Y:S01]  /*55180*/  ISETP.GE.AND P5, PT, R0, UR15, PT ;  /* 0x0000000f00007c0c */ /* 0x004fe2000bfa6270 */
[----:B------:R-:W-:Y:S01]  /*55190*/  VIADD R15, R15, UR30 ;  /* 0x0000001e0f0f7c36 */ /* 0x000fe20008000000 */
[----:B------:R-:W2:Y:S01]  /*551a0*/  LDCU UR31, c[0x0][0x398] ;  /* 0x00007300ff1f77ac */ /* 0x000ea20008000800 */
[----:B------:R1:W-:Y:S01]  /*551b0*/  @P3 STG.E desc[UR16][R4.64], R34 ;  /* 0x0000002204003986 */ /* 0x0003e2000c101910 */
[----:B------:R-:W-:Y:S01]  /*551c0*/  ISETP.LT.AND P3, PT, R199, UR35, !P0 ;  /* 0x00000023c7007c0c */ /* 0x000fe2000c761270 */
[----:B---3--:R-:W-:Y:S01]  /*551d0*/  IMAD.WIDE R6, R15, 0x4, R2 ;  /* 0x000000040f067825 */ /* 0x008fe200078e0202 */
[----:B------:R-:W3:Y:S01]  /*551e0*/  LDCU UR20, c[0x0][0x39c] ;  /* 0x00007380ff1477ac */ /* 0x000ee20008000800 */
[----:B------:R-:W-:-:S02]  /*551f0*/  ISETP.LT.AND P0, PT, R200, UR39, !P0 ;  /* 0x00000027c8007c0c */ /* 0x000fc4000c701270 */
[C---:B----4-:R-:W-:Y:S01]  /*55200*/  IMAD.WIDE R8, R15.reuse, 0x4, R196 ;  /* 0x000000040f087825 */ /* 0x050fe200078e02c4 */
[----:B------:R-:W4:Y:S01]  /*55210*/  LDCU UR28, c[0x0][0x398] ;  /* 0x00007300ff1c77ac */ /* 0x000f220008000800 */
[----:B------:R2:W-:Y:S01]  /*55220*/  @P4 STG.E desc[UR16][R6.64], R163 ;  /* 0x000000a306004986 */ /* 0x0005e2000c101910 */
[----:B------:R-:W-:Y:S01]  /*55230*/  IADD3 R0, PT, PT, R198, 0x62, RZ ;  /* 0x00000062c6007810 */ /* 0x000fe20007ffe0ff */
[----:B------:R-:W-:Y:S01]  /*55240*/  VIADD R13, R15, UR30 ;  /* 0x0000001e0f0d7c36 */ /* 0x000fe20008000000 */
[----:B------:R-:W3:Y:S01]  /*55250*/  LDCU UR37, c[0x0][0x398] ;  /* 0x00007300ff2577ac */ /* 0x000ee20008000800 */
[----:B------:R-:W-:Y:S01]  /*55260*/  @P6 STG.E desc[UR16][R8.64], R35 ;  /* 0x0000002308006986 */ /* 0x000fe2000c101910 */
[----:B------:R-:W-:Y:S01]  /*55270*/  ISETP.LT.AND P6, PT, R199, UR34, !P5 ;  /* 0x00000022c7007c0c */ /* 0x000fe2000efc1270 */
[----:B-1----:R-:W-:Y:S01]  /*55280*/  IMAD.WIDE R4, R13, 0x4, R2 ;  /* 0x000000040d047825 */ /* 0x002fe200078e0202 */
[----:B------:R-:W1:Y:S01]  /*55290*/  LDCU UR11, c[0x0][0x39c] ;  /* 0x00007380ff0b77ac */ /* 0x000e620008000800 */
[----:B------:R-:W-:-:S02]  /*552a0*/  ISETP.LT.AND P5, PT, R200, UR36, !P5 ;  /* 0x00000024c8007c0c */ /* 0x000fc4000efa1270 */
[C---:B------:R-:W-:Y:S01]  /*552b0*/  IMAD.WIDE R10, R13.reuse, 0x4, R196 ;  /* 0x000000040d0a7825 */ /* 0x040fe200078e02c4 */
[----:B------:R-:W-:Y:S01]  /*552c0*/  IADD3 R13, PT, PT, R13, UR30, RZ ;  /* 0x0000001e0d0d7c10 */ /* 0x000fe2000fffe0ff */
[----:B------:R-:W1:Y:S01]  /*552d0*/  LDCU UR38, c[0x0][0x398] ;  /* 0x00007300ff2677ac */ /* 0x000e620008000800 */
[----:B------:R-:W-:Y:S01]  /*552e0*/  ISETP.GE.AND P2, PT, R0, UR14, PT ;  /* 0x0000000e00007c0c */ /* 0x000fe2000bf46270 */
[----:B------:R4:W-:Y:S01]  /*552f0*/  @P3 STG.E desc[UR16][R4.64], R164 ;  /* 0x000000a404003986 */ /* 0x0009e2000c101910 */
[----:B------:R-:W-:Y:S01]  /*55300*/  IADD3 R0, PT, PT, R198, 0x63, RZ ;  /* 0x00000063c6007810 */ /* 0x000fe20007ffe0ff */
[----:B------:R-:W1:Y:S01]  /*55310*/  LDCU UR12, c[0x0][0x39c] ;  /* 0x00007380ff0c77ac */ /* 0x000e620008000800 */
[----:B--2---:R-:W-:Y:S01]  /*55320*/  IMAD.WIDE R6, R13, 0x4, R2 ;  /* 0x000000040d067825 */ /* 0x004fe200078e0202 */
[----:B------:R-:W-:Y:S01]  /*55330*/  ISETP.LT.AND P3, PT, R199, UR22, !P2 ;  /* 0x00000016c7007c0c */ /* 0x000fe2000d761270 */
[----:B------:R-:W-:Y:S01]  /*55340*/  @P0 STG.E desc[UR16][R10.64], R36 ;  /* 0x000000240a000986 */ /* 0x000fe2000c101910 */
[----:B------:R-:W-:Y:S01]  /*55350*/  ISETP.LT.AND P2, PT, R200, UR31, !P2 ;  /* 0x0000001fc8007c0c */ /* 0x000fe2000d741270 */
[----:B------:R-:W2:Y:S01]  /*55360*/  LDCU UR18, c[0x0][0x398] ;  /* 0x00007300ff1277ac */ /* 0x000ea20008000800 */
[----:B---3--:R-:W-:Y:S01]  /*55370*/  ISETP.GE.AND P4, PT, R0, UR20, PT ;  /* 0x0000001400007c0c */ /* 0x008fe2000bf86270 */
[----:B------:R3:W-:Y:S01]  /*55380*/  @P6 STG.E desc[UR16][R6.64], R165 ;  /* 0x000000a506006986 */ /* 0x0007e2000c101910 */
[C---:B------:R-:W-:Y:S01]  /*55390*/  IADD3 R15, PT, PT, R13.reuse, UR30, RZ ;  /* 0x0000001e0d0f7c10 */ /* 0x040fe2000fffe0ff */
[----:B------:R-:W2:Y:S01]  /*553a0*/  LDCU UR32, c[0x0][0x398] ;  /* 0x00007300ff2077ac */ /* 0x000ea20008000800 */
[----:B----4-:R-:W-:Y:S01]  /*553b0*/  IMAD.WIDE R4, R13, 0x4, R196 ;  /* 0x000000040d047825 */ /* 0x010fe200078e02c4 */
[----:B------:R-:W4:Y:S03]  /*553c0*/  LDCU UR26, c[0x0][0x398] ;  /* 0x00007300ff1a77ac */ /* 0x000f260008000800 */
[----:B------:R-:W-:Y:S01]  /*553d0*/  VIADD R0, R198, 0x64 ;  /* 0x00000064c6007836 */ /* 0x000fe20000000000 */
[----:B------:R2:W-:Y:S01]  /*553e0*/  @P5 STG.E desc[UR16][R4.64], R37 ;  /* 0x0000002504005986 */ /* 0x0005e2000c101910 */
[----:B------:R-:W-:Y:S01]  /*553f0*/  ISETP.LT.AND P5, PT, R199, UR28, !P4 ;  /* 0x0000001cc7007c0c */ /* 0x000fe2000e7a1270 */
[----:B------:R-:W4:Y:S01]  /*55400*/  LDCU UR6, c[0x0][0x39c] ;  /* 0x00007380ff0677ac */ /* 0x000f220008000800 */
[C---:B------:R-:W-:Y:S01]  /*55410*/  IMAD.WIDE R8, R15.reuse, 0x4, R2 ;  /* 0x000000040f087825 */ /* 0x040fe200078e0202 */
[----:B------:R-:W-:Y:S01]  /*55420*/  ISETP.LT.AND P4, PT, R200, UR37, !P4 ;  /* 0x00000025c8007c0c */ /* 0x000fe2000e781270 */
[----:B------:R-:W4:Y:S02]  /*55430*/  LDCU UR24, c[0x0][0x398] ;  /* 0x00007300ff1877ac */ /* 0x000f240008000800 */
[C---:B---3--:R-:W-:Y:S01]  /*55440*/  IMAD.WIDE R6, R15.reuse, 0x4, R196 ;  /* 0x000000040f067825 */ /* 0x048fe200078e02c4 */
[----:B-1----:R-:W-:Y:S01]  /*55450*/  ISETP.GE.AND P0, PT, R0, UR11, PT ;  /* 0x0000000b00007c0c */ /* 0x002fe2000bf06270 */
[----:B------:R1:W-:Y:S01]  /*55460*/  @P3 STG.E desc[UR16][R8.64], R166 ;  /* 0x000000a608003986 */ /* 0x0003e2000c101910 */
[----:B------:R-:W3:Y:S01]  /*55470*/  LDCU UR33, c[0x0][0x398] ;  /* 0x00007300ff2177ac */ /* 0x000ee20008000800 */
[----:B------:R-:W-:-:S02]  /*55480*/  VIADD R15, R15, UR30 ;  /* 0x0000001e0f0f7c36 */ /* 0x000fc40008000000 */
[----:B------:R-:W-:Y:S01]  /*55490*/  VIADD R0, R198, 0x65 ;  /* 0x00000065c6007836 */ /* 0x000fe20000000000 */
[----:B------:R3:W-:Y:S01]  /*554a0*/  @P2 STG.E desc[UR16][R6.64], R38 ;  /* 0x0000002606002986 */ /* 0x0007e2000c101910 */
[----:B------:R-:W4:Y:S01]  /*554b0*/  LDCU UR14, c[0x0][0x39c] ;  /* 0x00007380ff0e77ac */ /* 0x000f220008000800 */
[----:B------:R-:W-:Y:S01]  /*554c0*/  ISETP.LT.AND P2, PT, R199, UR38, !P0 ;  /* 0x00000026c7007c0c */ /* 0x000fe2000c741270 */
[C---:B--2---:R-:W-:Y:S01]  /*554d0*/  IMAD.WIDE R4, R15.reuse, 0x4, R2 ;  /* 0x000000040f047825 */ /* 0x044fe200078e0202 */
[----:B------:R-:W-:Y:S01]  /*554e0*/  ISETP.GE.AND P6, PT, R0, UR12, PT ;  /* 0x0000000c00007c0c */ /* 0x000fe2000bfc6270 */
[----:B------:R-:W2:Y:S01]  /*554f0*/  LDCU UR40, c[0x0][0x398] ;  /* 0x00007300ff2877ac */ /* 0x000ea20008000800 */
[----:B------:R-:W-:Y:S01]  /*55500*/  IADD3 R0, PT, PT, R198, 0x66, RZ ;  /* 0x00000066c6007810 */ /* 0x000fe20007ffe0ff */
[C---:B-1----:R-:W-:Y:S01]  /*55510*/  IMAD.WIDE R8, R15.reuse, 0x4, R196 ;  /* 0x000000040f087825 */ /* 0x042fe200078e02c4 */
[----:B------:R1:W-:Y:S01]  /*55520*/  @P5 STG.E desc[UR16][R4.64], R167 ;  /* 0x000000a704005986 */ /* 0x0003e2000c101910 */
[----:B------:R-:W2:Y:S01]  /*55530*/  LDCU UR20, c[0x0][0x398] ;  /* 0x00007300ff1477ac */ /* 0x000ea20008000800 */
[C---:B------:R-:W-:Y:S01]  /*55540*/  ISETP.LT.AND P0, PT, R200.reuse, UR18, !P0 ;  /* 0x00000012c8007c0c */ /* 0x040fe2000c701270 */
[----:B------:R-:W-:Y:S01]  /*55550*/  VIADD R13, R15, UR30 ;  /* 0x0000001e0f0d7c36 */ /* 0x000fe20008000000 */
[----:B------:R-:W-:Y:S01]  /*55560*/  @P4 STG.E desc[UR16][R8.64], R39 ;  /* 0x0000002708004986 */ /* 0x000fe2000c101910 */
[----:B------:R-:W2:Y:S01]  /*55570*/  LDCU UR15, c[0x0][0x39c] ;  /* 0x00007380ff0f77ac */ /* 0x000ea20008000800 */
[----:B------:R-:W-:Y:S01]  /*55580*/  ISETP.LT.AND P4, PT, R199, UR32, !P6 ;  /* 0x00000020c7007c0c */ /* 0x000fe2000f781270 */
[C---:B---3--:R-:W-:Y:S01]  /*55590*/  IMAD.WIDE R6, R13.reuse, 0x4, R2 ;  /* 0x000000040d067825 */ /* 0x048fe200078e0202 */
[----:B----4-:R-:W-:Y:S01]  /*555a0*/  ISETP.LT.AND P6, PT, R200, UR26, !P6 ;  /* 0x0000001ac8007c0c */ /* 0x010fe2000f7c1270 */
[----:B------:R-:W3:Y:S01]  /*555b0*/  LDCU UR34, c[0x0][0x398] ;  /* 0x00007300ff2277ac */ /* 0x000ee20008000800 */
[----:B------:R-:W-:Y:S01]  /*555c0*/  ISETP.GE.AND P3, PT, R0, UR6, PT ;  /* 0x0000000600007c0c */ /* 0x000fe2000bf66270 */
[C---:B------:R-:W-:Y:S01]  /*555d0*/  IMAD.WIDE R10, R13.reuse, 0x4, R196 ;  /* 0x000000040d0a7825 */ /* 0x040fe200078e02c4 */
[----:B------:R-:W-:Y:S01]  /*555e0*/  IADD3 R13, PT, PT, R13, UR30, RZ ;  /* 0x0000001e0d0d7c10 */ /* 0x000fe2000fffe0ff */
[----:B------:R4:W-:Y:S01]  /*555f0*/  @P2 STG.E desc[UR16][R6.64], R168 ;  /* 0x000000a806002986 */ /* 0x0009e2000c101910 */
[----:B------:R-:W2:Y:S01]  /*55600*/  LDCU UR11, c[0x0][0x39c] ;  /* 0x00007380ff0b77ac */ /* 0x000ea20008000800 */
[----:B------:R-:W-:-:S02]  /*55610*/  IADD3 R0, PT, PT, R198, 0x67, RZ ;  /* 0x00000067c6007810 */ /* 0x000fc40007ffe0ff */
[----:B------:R-:W-:Y:S01]  /*55620*/  ISETP.LT.AND P2, PT, R199, UR24, !P3 ;  /* 0x00000018c7007c0c */ /* 0x000fe2000df41270 */
[C---:B-1----:R-:W-:Y:S01]  /*55630*/  IMAD.WIDE R4, R13.reuse, 0x4, R2 ;  /* 0x000000040d047825 */ /* 0x042fe200078e0202 */
[----:B------:R-:W-:Y:S01]  /*55640*/  ISETP.LT.AND P3, PT, R200, UR33, !P3 ;  /* 0x00000021c8007c0c */ /* 0x000fe2000df61270 */
[----:B------:R-:W1:Y:S01]  /*55650*/  LDCU UR22, c[0x0][0x398] ;  /* 0x00007300ff1677ac */ /* 0x000e620008000800 */
[C---:B------:R-:W-:Y:S01]  /*55660*/  IADD3 R15, PT, PT, R13.reuse, UR30, RZ ;  /* 0x0000001e0d0f7c10 */ /* 0x040fe2000fffe0ff */
[----:B------:R-:W-:Y:S01]  /*55670*/  @P0 STG.E desc[UR16][R10.64], R40 ;  /* 0x000000280a000986 */ /* 0x000fe2000c101910 */
[----:B------:R-:W-:Y:S01]  /*55680*/  ISETP.GE.AND P5, PT, R0, UR14, PT ;  /* 0x0000000e00007c0c */ /* 0x000fe2000bfa6270 */
[----:B------:R-:W1:Y:S01]  /*55690*/  LDCU UR31, c[0x0][0x398] ;  /* 0x00007300ff1f77ac */ /* 0x000e620008000800 */
[----:B----4-:R-:W-:Y:S01]  /*556a0*/  IMAD.WIDE R6, R13, 0x4, R196 ;  /* 0x000000040d067825 */ /* 0x010fe200078e02c4 */
[----:B------:R4:W-:Y:S01]  /*556b0*/  @P4 STG.E desc[UR16][R4.64], R169 ;  /* 0x000000a904004986 */ /* 0x0009e2000c101910 */
[----:B------:R-:W1:Y:S02]  /*556c0*/  LDCU UR6, c[0x0][0x39c] ;  /* 0x00007380ff0677ac */ /* 0x000e640008000800 */
[----:B------:R-:W-:Y:S01]  /*556d0*/  VIADD R0, R198, 0x68 ;  /* 0x00000068c6007836 */ /* 0x000fe20000000000 */
[----:B------:R1:W-:Y:S01]  /*556e0*/  @P6 STG.E desc[UR16][R6.64], R41 ;  /* 0x0000002906006986 */ /* 0x0003e2000c101910 */
[----:B------:R-:W-:Y:S01]  /*556f0*/  IMAD.WIDE R8, R15, 0x4, R2 ;  /* 0x000000040f087825 */ /* 0x000fe200078e0202 */
[----:B------:R-:W1:Y:S01]  /*55700*/  LDCU UR35, c[0x0][0x398] ;  /* 0x00007300ff2377ac */ /* 0x000e620008000800 */
[----:B--2---:R-:W-:-:S02]  /*55710*/  ISETP.LT.AND P6, PT, R199, UR40, !P5 ;  /* 0x00000028c7007c0c */ /* 0x004fc4000efc1270 */
[----:B------:R-:W-:Y:S01]  /*55720*/  ISETP.LT.AND P5, PT, R200, UR20, !P5 ;  /* 0x00000014c8007c0c */ /* 0x000fe2000efa1270 */
[----:B------:R-:W2:Y:S01]  /*55730*/  LDCU UR28, c[0x0][0x398] ;  /* 0x00007300ff1c77ac */ /* 0x000ea20008000800 */
[----:B------:R-:W-:Y:S01]  /*55740*/  ISETP.GE.AND P0, PT, R0, UR15, PT ;  /* 0x0000000f00007c0c */ /* 0x000fe2000bf06270 */
[C---:B----4-:R-:W-:Y:S01]  /*55750*/  IMAD.WIDE R4, R15.reuse, 0x4, R196 ;  /* 0x000000040f047825 */ /* 0x050fe200078e02c4 */
[----:B------:R4:W-:Y:S01]  /*55760*/  @P2 STG.E desc[UR16][R8.64], R170 ;  /* 0x000000aa08002986 */ /* 0x0009e2000c101910 */
[----:B------:R-:W2:Y:S02]  /*55770*/  LDCU UR18, c[0x0][0x398] ;  /* 0x00007300ff1277ac */ /* 0x000ea40008000800 */
[----:B------:R-:W-:Y:S01]  /*55780*/  VIADD R15, R15, UR30 ;  /* 0x0000001e0f0f7c36 */ /* 0x000fe20008000000 */
[----:B------:R2:W-:Y:S01]  /*55790*/  @P3 STG.E desc[UR16][R4.64], R42 ;  /* 0x0000002a04003986 */ /* 0x0005e2000c101910 */
[----:B------:R-:W2:Y:S01]  /*557a0*/  LDCU UR12, c[0x0][0x39c] ;  /* 0x00007380ff0c77ac */ /* 0x000ea20008000800 */
[----:B------:R-:W-:Y:S01]  /*557b0*/  VIADD R0, R198, 0x69 ;  /* 0x00000069c6007836 */ /* 0x000fe20000000000 */
[----:B---3--:R-:W-:Y:S01]  /*557c0*/  ISETP.LT.AND P3, PT, R199, UR34, !P0 ;  /* 0x00000022c7007c0c */ /* 0x008fe2000c761270 */
[----:B-1----:R-:W-:Y:S01]  /*557d0*/  IMAD.WIDE R6, R15, 0x4, R2 ;  /* 0x000000040f067825 */ /* 0x002fe200078e0202 */
[----:B------:R-:W1:Y:S01]  /*557e0*/  LDCU UR14, c[0x0][0x39c] ;  /* 0x00007380ff0e77ac */ /* 0x000e620008000800 */
[----:B------:R-:W-:-:S02]  /*557f0*/  ISETP.LT.AND P0, PT, R200, UR22, !P0 ;  /* 0x00000016c8007c0c */ /* 0x000fc4000c701270 */
[C---:B----4-:R-:W-:Y:S01]  /*55800*/  IMAD.WIDE R8, R15.reuse, 0x4, R196 ;  /* 0x000000040f087825 */ /* 0x050fe200078e02c4 */
[----:B------:R-:W-:Y:S01]  /*55810*/  ISETP.GE.AND P4, PT, R0, UR11, PT ;  /* 0x0000000b00007c0c */ /* 0x000fe2000bf86270 */
[----:B------:R-:W3:Y:S01]  /*55820*/  LDCU UR32, c[0x0][0x398] ;  /* 0x00007300ff2077ac */ /* 0x000ee20008000800 */
[----:B------:R-:W-:Y:S01]  /*55830*/  IADD3 R0, PT, PT, R198, 0x6a, RZ ;  /* 0x0000006ac6007810 */ /* 0x000fe20007ffe0ff */
[----:B------:R-:W-:Y:S01]  /*55840*/  VIADD R13, R15, UR30 ;  /* 0x0000001e0f0d7c36 */ /* 0x000fe20008000000 */
[----:B------:R4:W-:Y:S01]  /*55850*/  @P6 STG.E desc[UR16][R6.64], R171 ;  /* 0x000000ab06006986 */ /* 0x0009e2000c101910 */
[----:B------:R-:W1:Y:S01]  /*55860*/  LDCU UR24, c[0x0][0x398] ;  /* 0x00007300ff1877ac */ /* 0x000e620008000800 */
[----:B------:R-:W-:Y:S01]  /*55870*/  ISETP.GE.AND P2, PT, R0, UR6, PT ;  /* 0x0000000600007c0c */ /* 0x000fe2000bf46270 */
[----:B--2---:R-:W-:Y:S01]  /*55880*/  IMAD.WIDE R4, R13, 0x4, R2 ;  /* 0x000000040d047825 */ /* 0x004fe200078e0202 */
[----:B------:R-:W-:Y:S01]  /*55890*/  @P5 STG.E desc[UR16][R8.64], R43 ;  /* 0x0000002b08005986 */ /* 0x000fe2000c101910 */
[----:B------:R-:W-:Y:S01]  /*558a0*/  ISETP.LT.AND P5, PT, R199, UR31, !P4 ;  /* 0x0000001fc7007c0c */ /* 0x000fe2000e7a1270 */
[----:B------:R-:W2:Y:S01]  /*558b0*/  LDCU UR6, c[0x0][0x39c] ;  /* 0x00007380ff0677ac */ /* 0x000ea20008000800 */
[----:B------:R-:W-:Y:S01]  /*558c0*/  ISETP.LT.AND P4, PT, R200, UR35, !P4 ;  /* 0x00000023c8007c0c */ /* 0x000fe2000e781270 */
[C---:B------:R-:W-:Y:S01]  /*558d0*/  IMAD.WIDE R10, R13.reuse, 0x4, R196 ;  /* 0x000000040d0a7825 */ /* 0x040fe200078e02c4 */
[----:B------:R-:W-:Y:S01]  /*558e0*/  IADD3 R0, PT, PT, R198, 0x6b, RZ ;  /* 0x0000006bc6007810 */ /* 0x000fe20007ffe0ff */
[----:B------:R-:W2:Y:S01]  /*558f0*/  LDCU UR15, c[0x0][0x398] ;  /* 0x00007300ff0f77ac */ /* 0x000ea20008000800 */
[----:B------:R-:W-:Y:S01]  /*55900*/  IADD3 R13, PT, PT, R13, UR30, RZ ;  /* 0x0000001e0d0d7c10 */ /* 0x000fe2000fffe0ff */
[----:B------:R3:W-:Y:S01]  /*55910*/  @P3 STG.E desc[UR16][R4.64], R172 ;  /* 0x000000ac04003986 */ /* 0x0007e2000c101910 */
[----:B------:R-:W-:Y:S01]  /*55920*/  ISETP.LT.AND P3, PT, R199, UR28, !P2 ;  /* 0x0000001cc7007c0c */ /* 0x000fe2000d761270 */
[----:B------:R-:W2:Y:S01]  /*55930*/  LDCU UR26, c[0x0][0x398] ;  /* 0x00007300ff1a77ac */ /* 0x000ea20008000800 */
[----:B------:R-:W-:Y:S01]  /*55940*/  ISETP.GE.AND P6, PT, R0, UR12, PT ;  /* 0x0000000c00007c0c */ /* 0x000fe2000bfc6270 */
[----:B------:R-:W-:Y:S01]  /*55950*/  VIADD R0, R198, 0x6c ;  /* 0x0000006cc6007836 */ /* 0x000fe20000000000 */
[----:B------:R-:W-:Y:S01]  /*55960*/  ISETP.LT.AND P2, PT, R200, UR18, !P2 ;  /* 0x00000012c8007c0c */ /* 0x000fe2000d741270 */
[----:B------:R-:W2:Y:S01]  /*55970*/  LDCU UR11, c[0x0][0x39c] ;  /* 0x00007380ff0b77ac */ /* 0x000ea20008000800 */
[C---:B----4-:R-:W-:Y:S01]  /*55980*/  IMAD.WIDE R6, R13.reuse, 0x4, R2 ;  /* 0x000000040d067825 */ /* 0x050fe200078e0202 */
[C---:B------:R-:W-:Y:S01]  /*55990*/  IADD3 R15, PT, PT, R13.reuse, UR30, RZ ;  /* 0x0000001e0d0f7c10 */ /* 0x040fe2000fffe0ff */
[----:B------:R-:W-:Y:S01]  /*559a0*/  @P0 STG.E desc[UR16][R10.64], R44 ;  /* 0x0000002c0a000986 */ /* 0x000fe2000c101910 */
[----:B------:R-:W4:Y:S01]  /*559b0*/  LDCU UR20, c[0x0][0x398] ;  /* 0x00007300ff1477ac */ /* 0x000f220008000800 */
[----:B-1----:R-:W-:Y:S01]  /*559c0*/  ISETP.GE.AND P0, PT, R0, UR14, PT ;  /* 0x0000000e00007c0c */ /* 0x002fe2000bf06270 */
[----:B---3--:R-:W-:Y:S01]  /*559d0*/  IMAD.WIDE R4, R13, 0x4, R196 ;  /* 0x000000040d047825 */ /* 0x008fe200078e02c4 */
[----:B------:R1:W-:Y:S01]  /*559e0*/  @P5 STG.E desc[UR16][R6.64], R173 ;  /* 0x000000ad06005986 */ /* 0x0003e2000c101910 */
[----:B------:R-:W3:Y:S02]  /*559f0*/  LDCU UR12, c[0x0][0x39c] ;  /* 0x00007380ff0c77ac */ /* 0x000ee40008000800 */
[----:B------:R-:W-:Y:S01]  /*55a00*/  VIADD R0, R198, 0x6d ;  /* 0x0000006dc6007836 */ /* 0x000fe20000000000 */
[----:B------:R3:W-:Y:S01]  /*55a10*/  @P4 STG.E desc[UR16][R4.64], R45 ;  /* 0x0000002d04004986 */ /* 0x0007e2000c101910 */
[----:B------:R-:W4:Y:S01]  /*55a20*/  LDCU UR22, c[0x0][0x398] ;  /* 0x00007300ff1677ac */ /* 0x000f220008000800 */
[----:B------:R-:W-:Y:S01]  /*55a30*/  IMAD.WIDE R8, R15, 0x4, R2 ;  /* 0x000000040f087825 */ /* 0x000fe200078e0202 */
[----:B------:R-:W-:-:S02]  /*55a40*/  ISETP.LT.AND P4, PT, R199, UR32, !P6 ;  /* 0x00000020c7007c0c */ /* 0x000fc4000f781270 */
[----:B------:R-:W-:Y:S01]  /*55a50*/  ISETP.LT.AND P6, PT, R200, UR24, !P6 ;  /* 0x00000018c8007c0c */ /* 0x000fe2000f7c1270 */
[----:B------:R-:W4:Y:S01]  /*55a60*/  LDCU UR31, c[0x0][0x398] ;  /* 0x00007300ff1f77ac */ /* 0x000f220008000800 */
[----:B--2---:R-:W-:Y:S01]  /*55a70*/  ISETP.GE.AND P5, PT, R0, UR6, PT ;  /* 0x0000000600007c0c */ /* 0x004fe2000bfa6270 */
[C---:B-1----:R-:W-:Y:S01]  /*55a80*/  IMAD.WIDE R6, R15.reuse, 0x4, R196 ;  /* 0x000000040f067825 */ /* 0x042fe200078e02c4 */
[----:B------:R1:W-:Y:S01]  /*55a90*/  @P3 STG.E desc[UR16][R8.64], R174 ;  /* 0x000000ae08003986 */ /* 0x0003e2000c101910 */
[----:B------:R-:W2:Y:S01]  /*55aa0*/  LDCU UR6, c[0x0][0x39c] ;  /* 0x00007380ff0677ac */ /* 0x000ea20008000800 */
[----:B------:R-:W-:Y:S01]  /*55ab0*/  IADD3 R0, PT, PT, R198, 0x6e, RZ ;  /* 0x0000006ec6007810 */ /* 0x000fe20007ffe0ff */
[----:B------:R-:W-:Y:S01]  /*55ac0*/  VIADD R15, R15, UR30 ;  /* 0x0000001e0f0f7c36 */ /* 0x000fe20008000000 */
[----:B------:R4:W-:Y:S01]  /*55ad0*/  @P2 STG.E desc[UR16][R6.64], R46 ;  /* 0x0000002e06002986 */ /* 0x0009e2000c101910 */
[----:B------:R-:W2:Y:S01]  /*55ae0*/  LDCU UR28, c[0x0][0x398] ;  /* 0x00007300ff1c77ac */ /* 0x000ea20008000800 */
[----:B------:R-:W-:Y:S01]  /*55af0*/  ISETP.LT.AND P2, PT, R199, UR15, !P0 ;  /* 0x0000000fc7007c0c */ /* 0x000fe2000c741270 */
[C---:B---3--:R-:W-:Y:S01]  /*55b00*/  IMAD.WIDE R4, R15.reuse, 0x4, R2 ;  /* 0x000000040f047825 */ /* 0x048fe200078e0202 */
[----:B------:R-:W-:Y:S01]  /*55b10*/  ISETP.LT.AND P0, PT, R200, UR26, !P0 ;  /* 0x0000001ac8007c0c */ /* 0x000fe2000c701270 */
[----:B------:R-:W3:Y:S01]  /*55b20*/  LDCU UR14, c[0x0][0x398] ;  /* 0x00007300ff0e77ac */ /* 0x000ee20008000800 */
[----:B------:R-:W-:Y:S01]  /*55b30*/  ISETP.GE.AND P3, PT, R0, UR11, PT ;  /* 0x0000000b00007c0c */ /* 0x000fe2000bf66270 */
[C---:B------:R-:W-:Y:S01]  /*55b40*/  VIADD R13, R15.reuse, UR30 ;  /* 0x0000001e0f0d7c36 */ /* 0x040fe20008000000 */
[----:B------:R-:W-:Y:S01]  /*55b50*/  IADD3 R0, PT, PT, R198, 0x6f, RZ ;  /* 0x0000006fc6007810 */ /* 0x000fe20007ffe0ff */
[----:B-1----:R-:W-:Y:S01]  /*55b60*/  IMAD.WIDE R8, R15, 0x4, R196 ;  /* 0x000000040f087825 */ /* 0x002fe200078e02c4 */
[----:B------:R-:W1:Y:S01]  /*55b70*/  LDCU UR11, c[0x0][0x39c] ;  /* 0x00007380ff0b77ac */ /* 0x000e620008000800 */
[----:B------:R2:W-:Y:S01]  /*55b80*/  @P4 STG.E desc[UR16][R4.64], R175 ;  /* 0x000000af04004986 */ /* 0x0005e2000c101910 */
[----:B------:R-:W-:Y:S01]  /*55b90*/  ISETP.GE.AND P4, PT, R0, UR12, PT ;  /* 0x0000000c00007c0c */ /* 0x000fe2000bf86270 */
[----:B----4-:R-:W-:Y:S01]  /*55ba0*/  IMAD.WIDE R6, R13, 0x4, R2 ;  /* 0x000000040d067825 */ /* 0x010fe200078e0202 */
[----:B------:R-:W4:Y:S01]  /*55bb0*/  LDCU UR18, c[0x0][0x398] ;  /* 0x00007300ff1277ac */ /* 0x000f220008000800 */
[----:B------:R-:W-:Y:S01]  /*55bc0*/  @P6 STG.E desc[UR16][R8.64], R47 ;  /* 0x0000002f08006986 */ /* 0x000fe2000c101910 */
[----:B------:R-:W-:Y:S01]  /*55bd0*/  ISETP.LT.AND P6, PT, R199, UR20, !P5 ;  /* 0x00000014c7007c0c */ /* 0x000fe2000efc1270 */
[C---:B------:R-:W-:Y:S01]  /*55be0*/  IMAD.WIDE R10, R13.reuse, 0x4, R196 ;  /* 0x000000040d0a7825 */ /* 0x040fe200078e02c4 */
[----:B------:R-:W1:Y:S01]  /*55bf0*/  LDCU UR12, c[0x0][0x39c] ;  /* 0x00007380ff0c77ac */ /* 0x000e620008000800 */
[----:B------:R-:W-:Y:S01]  /*55c00*/  ISETP.LT.AND P5, PT, R200, UR22, !P5 ;  /* 0x00000016c8007c0c */ /* 0x000fe2000efa1270 */
[----:B------:R3:W-:Y:S01]  /*55c10*/  @P2 STG.E desc[UR16][R6.64], R176 ;  /* 0x000000b006002986 */ /* 0x0007e2000c101910 */
[----:B------:R-:W-:Y:S01]  /*55c20*/  IADD3 R13, PT, PT, R13, UR30, RZ ;  /* 0x0000001e0d0d7c10 */ /* 0x000fe2000fffe0ff */
[----:B------:R-:W-:Y:S01]  /*55c30*/  VIADD R0, R198, 0x70 ;  /* 0x00000070c6007836 */ /* 0x000fe20000000000 */
[----:B------:R-:W4:Y:S01]  /*55c40*/  LDCU UR24, c[0x0][0x398] ;  /* 0x00007300ff1877ac */ /* 0x000f220008000800 */
[----:B------:R-:W-:Y:S01]  /*55c50*/  ISETP.LT.AND P2, PT, R199, UR31, !P3 ;  /* 0x0000001fc7007c0c */ /* 0x000fe2000df41270 */
[----:B------:R-:W-:Y:S01]  /*55c60*/  @P0 STG.E desc[UR16][R10.64], R48 ;  /* 0x000000300a000986 */ /* 0x000fe2000c101910 */
[----:B--2---:R-:W-:Y:S01]  /*55c70*/  IMAD.WIDE R4, R13, 0x4, R2 ;  /* 0x000000040d047825 */ /* 0x004fe200078e0202 */
[----:B------:R-:W2:Y:S01]  /*55c80*/  LDCU UR15, c[0x0][0x398] ;  /* 0x00007300ff0f77ac */ /* 0x000ea20008000800 */
[----:B------:R-:W-:-:S02]  /*55c90*/  ISETP.GE.AND P0, PT, R0, UR6, PT ;  /* 0x0000000600007c0c */ /* 0x000fc4000bf06270 */
[C---:B------:R-:W-:Y:S01]  /*55ca0*/  IADD3 R15, PT, PT, R13.reuse, UR30, RZ ;  /* 0x0000001e0d0f7c10 */ /* 0x040fe2000fffe0ff */
[----:B------:R-:W-:Y:S01]  /*55cb0*/  VIADD R0, R198, 0x71 ;  /* 0x00000071c6007836 */ /* 0x000fe20000000000 */
[----:B------:R-:W-:Y:S01]  /*55cc0*/  ISETP.LT.AND P3, PT, R200, UR28, !P3 ;  /* 0x0000001cc8007c0c */ /* 0x000fe2000df61270 */
[----:B---3--:R-:W-:Y:S01]  /*55cd0*/  IMAD.WIDE R6, R13, 0x4, R196 ;  /* 0x000000040d067825 */ /* 0x008fe200078e02c4 */
[----:B------:R-:W3:Y:S01]  /*55ce0*/  LDCU UR6, c[0x0][0x39c] ;  /* 0x00007380ff0677ac */ /* 0x000ee20008000800 */
[----:B------:R2:W-:Y:S01]  /*55cf0*/  @P6 STG.E desc[UR16][R4.64], R177 ;  /* 0x000000b104006986 */ /* 0x0005e2000c101910 */
[----:B-1----:R-:W-:Y:S01]  /*55d00*/  ISETP.GE.AND P6, PT, R0, UR11, PT ;  /* 0x0000000b00007c0c */ /* 0x002fe2000bfc6270 */
[----:B------:R-:W-:Y:S01]  /*55d10*/  IMAD.WIDE R8, R15, 0x4, R2 ;  /* 0x000000040f087825 */ /* 0x000fe200078e0202 */
[----:B------:R-:W1:Y:S01]  /*55d20*/  LDCU UR20, c[0x0][0x398] ;  /* 0x00007300ff1477ac */ /* 0x000e620008000800 */
[----:B------:R3:W-:Y:S01]  /*55d30*/  @P5 STG.E desc[UR16][R6.64], R49 ;  /* 0x0000003106005986 */ /* 0x0007e2000c101910 */
[----:B------:R-:W-:-:S02]  /*55d40*/  IADD3 R0, PT, PT, R198, 0x72, RZ ;  /* 0x00000072c6007810 */ /* 0x000fc40007ffe0ff */
[----:B------:R-:W-:Y:S01]  /*55d50*/  ISETP.LT.AND P5, PT, R199, UR14, !P4 ;  /* 0x0000000ec7007c0c */ /* 0x000fe2000e7a1270 */
[----:B------:R-:W1:Y:S01]  /*55d60*/  LDCU UR22, c[0x0][0x398] ;  /* 0x00007300ff1677ac */ /* 0x000e620008000800 */
[----:B------:R1:W-:Y:S01]  /*55d70*/  @P2 STG.E desc[UR16][R8.64], R178 ;  /* 0x000000b208002986 */ /* 0x0003e2000c101910 */
[----:B----4-:R-:W-:Y:S01]  /*55d80*/  ISETP.LT.AND P4, PT, R200, UR18, !P4 ;  /* 0x00000012c8007c0c */ /* 0x010fe2000e781270 */
[C---:B--2---:R-:W-:Y:S01]  /*55d90*/  IMAD.WIDE R4, R15.reuse, 0x4, R196 ;  /* 0x000000040f047825 */ /* 0x044fe200078e02c4 */
[----:B------:R-:W2:Y:S01]  /*55da0*/  LDCU UR26, c[0x0][0x398] ;  /* 0x00007300ff1a77ac */ /* 0x000ea20008000800 */
[----:B------:R-:W-:Y:S02]  /*55db0*/  ISETP.GE.AND P2, PT, R0, UR12, PT ;  /* 0x0000000c00007c0c */ /* 0x000fe4000bf46270 */
[----:B------:R-:W-:Y:S01]  /*55dc0*/  VIADD R15, R15, UR30 ;  /* 0x0000001e0f0f7c36 */ /* 0x000fe20008000000 */
[----:B------:R-:W4:Y:S01]  /*55dd0*/  LDCU UR12, c[0x0][0x398] ;  /* 0x00007300ff0c77ac */ /* 0x000f220008000800 */
[----:B------:R2:W-:Y:S01]  /*55de0*/  @P3 STG.E desc[UR16][R4.64], R50 ;  /* 0x0000003204003986 */ /* 0x0005e2000c101910 */
[----:B------:R-:W-:Y:S01]  /*55df0*/  ISETP.LT.AND P3, PT, R199, UR24, !P0 ;  /* 0x00000018c7007c0c */ /* 0x000fe2000c761270 */
[----:B---3--:R-:W-:Y:S01]  /*55e00*/  IMAD.WIDE R6, R15, 0x4, R2 ;  /* 0x000000040f067825 */ /* 0x008fe200078e0202 */
[----:B------:R-:W3:Y:S01]  /*55e10*/  LDCU UR11, c[0x0][0x39c] ;  /* 0x00007380ff0b77ac */ /* 0x000ee20008000800 */
[----:B------:R-:W-:-:S02]  /*55e20*/  IADD3 R0, PT, PT, R198, 0x73, RZ ;  /* 0x00000073c6007810 */ /* 0x000fc40007ffe0ff */
[----:B------:R-:W-:Y:S01]  /*55e30*/  ISETP.LT.AND P0, PT, R200, UR15, !P0 ;  /* 0x0000000fc8007c0c */ /* 0x000fe2000c701270 */
[C---:B-1----:R-:W-:Y:S01]  /*55e40*/  IMAD.WIDE R8, R15.reuse, 0x4, R196 ;  /* 0x000000040f087825 */ /* 0x042fe200078e02c4 */
[----:B------:R1:W-:Y:S01]  /*55e50*/  @P5 STG.E desc[UR16][R6.64], R179 ;  /* 0x000000b306005986 */ /* 0x0003e2000c101910 */
[----:B------:R-:W-:Y:S01]  /*55e60*/  ISETP.GE.AND P5, PT, R0, UR6, PT ;  /* 0x0000000600007c0c */ /* 0x000fe2000bfa6270 */
[----:B------:R-:W3:Y:S01]  /*55e70*/  LDCU UR6, c[0x0][0x398] ;  /* 0x00007300ff0677ac */ /* 0x000ee20008000800 */
[----:B------:R-:W-:Y:S01]  /*55e80*/  VIADD R13, R15, UR30 ;  /* 0x0000001e0f0d7c36 */ /* 0x000fe20008000000 */
[----:B------:R-:W-:Y:S01]  /*55e90*/  @P4 STG.E desc[UR16][R8.64], R51 ;  /* 0x0000003308004986 */ /* 0x000fe2000c101910 */
[----:B------:R-:W-:Y:S01]  /*55ea0*/  ISETP.LT.AND P4, PT, R199, UR20, !P6 ;  /* 0x00000014c7007c0c */ /* 0x000fe2000f781270 */
[----:B------:R-:W3:Y:S01]  /*55eb0*/  LDCU UR14, c[0x0][0x398] ;  /* 0x00007300ff0e77ac */ /* 0x000ee20008000800 */
[C---:B--2---:R-:W-:Y:S01]  /*55ec0*/  IMAD.WIDE R4, R13.reuse, 0x4, R2 ;  /* 0x000000040d047825 */ /* 0x044fe200078e0202 */
[----:B------:R-:W-:Y:S01]  /*55ed0*/  ISETP.LT.AND P6, PT, R200, UR22, !P6 ;  /* 0x00000016c8007c0c */ /* 0x000fe2000f7c1270 */
[----:B------:R-:W2:Y:S02]  /*55ee0*/  LDCU UR15, c[0x0][0x398] ;  /* 0x00007300ff0f77ac */ /* 0x000ea40008000800 */
[C---:B------:R-:W-:Y:S01]  /*55ef0*/  IMAD.WIDE R10, R13.reuse, 0x4, R196 ;  /* 0x000000040d0a7825 */ /* 0x040fe200078e02c4 */
[----:B------:R-:W-:Y:S01]  /*55f00*/  IADD3 R13, PT, PT, R13, UR30, RZ ;  /* 0x0000001e0d0d7c10 */ /* 0x000fe2000fffe0ff */
[----:B------:R3:W-:Y:S01]  /*55f10*/  @P3 STG.E desc[UR16][R4.64], R180 ;  /* 0x000000b404003986 */ /* 0x0007e2000c101910 */
[----:B------:R-:W-:Y:S01]  /*55f20*/  ISETP.LT.AND P3, PT, R199, UR26, !P2 ;  /* 0x0000001ac7007c0c */ /* 0x000fe2000d761270 */
[----:B------:R-:W-:Y:S01]  /*55f30*/  VIADD R0, R198, 0x74 ;  /* 0x00000074c6007836 */ /* 0x000fe20000000000 */
[----:B----4-:R-:W-:Y:S01]  /*55f40*/  ISETP.LT.AND P2, PT, R200, UR12, !P2 ;  /* 0x0000000cc8007c0c */ /* 0x010fe2000d741270 */
[----:B------:R-:W-:Y:S01]  /*55f50*/  @P0 STG.E desc[UR16][R10.64], R52 ;  /* 0x000000340a000986 */ /* 0x000fe2000c101910 */
[C---:B-1----:R-:W-:Y:S01]  /*55f60*/  IMAD.WIDE R6, R13.reuse, 0x4, R2 ;  /* 0x000000040d067825 */ /* 0x042fe200078e0202 */
[C---:B------:R-:W-:Y:S01]  /*55f70*/  IADD3 R15, PT, PT, R13.reuse, UR30, RZ ;  /* 0x0000001e0d0f7c10 */ /* 0x040fe2000fffe0ff */
[----:B------:R-:W1:Y:S01]  /*55f80*/  LDCU UR18, c[0x0][0x398] ;  /* 0x00007300ff1277ac */ /* 0x000e620008000800 */
[----:B---3--:R-:W-:Y:S01]  /*55f90*/  ISETP.GE.AND P0, PT, R0, UR11, PT ;  /* 0x0000000b00007c0c */ /* 0x008fe2000bf06270 */
[----:B------:R-:W-:Y:S01]  /*55fa0*/  VIADD R0, R198, 0x75 ;  /* 0x00000075c6007836 */ /* 0x000fe20000000000 */
[----:B------:R3:W-:Y:S01]  /*55fb0*/  @P4 STG.E desc[UR16][R6.64], R181 ;  /* 0x000000b506004986 */ /* 0x0007e2000c101910 */
[----:B------:R-:W4:Y:S01]  /*55fc0*/  LDCU UR11, c[0x0][0x398] ;  /* 0x00007300ff0b77ac */ /* 0x000f220008000800 */
[----:B------:R-:W-:-:S02]  /*55fd0*/  IMAD.WIDE R4, R13, 0x4, R196 ;  /* 0x000000040d047825 */ /* 0x000fc400078e02c4 */
[----:B------:R-:W-:Y:S01]  /*55fe0*/  ISETP.GE.AND P4, PT, R0, UR5, PT ;  /* 0x0000000500007c0c */ /* 0x000fe2000bf86270 */
[----:B------:R-:W1:Y:S01]  /*55ff0*/  LDCU UR5, c[0x0][0x398] ;  /* 0x00007300ff0577ac */ /* 0x000e620008000800 */
[----:B------:R-:W-:Y:S01]  /*56000*/  IMAD.WIDE R8, R15, 0x4, R2 ;  /* 0x000000040f087825 */ /* 0x000fe200078e0202 */
[----:B------:R4:W-:Y:S01]  /*56010*/  @P6 STG.E desc[UR16][R4.64], R53 ;  /* 0x0000003504006986 */ /* 0x0009e2000c101910 */
[----:B------:R-:W-:Y:S01]  /*56020*/  ISETP.LT.AND P6, PT, R199, UR6, !P5 ;  /* 0x00000006c7007c0c */ /* 0x000fe2000efc1270 */
[----:B------:R-:W1:Y:S01]  /*56030*/  LDCU UR12, c[0x0][0x398] ;  /* 0x00007300ff0c77ac */ /* 0x000e620008000800 */
[----:B------:R-:W-:Y:S01]  /*56040*/  ISETP.LT.AND P5, PT, R200, UR14, !P5 ;  /* 0x0000000ec8007c0c */ /* 0x000fe2000efa1270 */
[----:B------:R1:W-:Y:S01]  /*56050*/  @P3 STG.E desc[UR16][R8.64], R182 ;  /* 0x000000b608003986 */ /* 0x0003e2000c101910 */
[C---:B---3--:R-:W-:Y:S01]  /*56060*/  IMAD.WIDE R6, R15.reuse, 0x4, R196 ;  /* 0x000000040f067825 */ /* 0x048fe200078e02c4 */
[----:B------:R-:W-:Y:S01]  /*56070*/  IADD3 R0, PT, PT, R198, 0x76, RZ ;  /* 0x00000076c6007810 */ /* 0x000fe20007ffe0ff */
[----:B------:R-:W3:Y:S02]  /*56080*/  LDCU UR6, c[0x0][0x398] ;  /* 0x00007300ff0677ac */ /* 0x000ee40008000800 */
[----:B------:R-:W-:Y:S01]  /*56090*/  VIADD R15, R15, UR30 ;  /* 0x0000001e0f0f7c36 */ /* 0x000fe20008000000 */
[----:B------:R1:W-:Y:S01]  /*560a0*/  @P2 STG.E desc[UR16][R6.64], R54 ;  /* 0x0000003606002986 */ /* 0x0003e2000c101910 */
[----:B--2---:R-:W-:Y:S01]  /*560b0*/  ISETP.LT.AND P2, PT, R199, UR15, !P0 ;  /* 0x0000000fc7007c0c */ /* 0x004fe2000c741270 */
[----:B------:R-:W2:Y:S01]  /*560c0*/  LDCU UR14, c[0x0][0x398] ;  /* 0x00007300ff0e77ac */ /* 0x000ea20008000800 */
[----:B----4-:R-:W-:Y:S01]  /*560d0*/  IMAD.WIDE R4, R15, 0x4, R2 ;  /* 0x000000040f047825 */ /* 0x010fe200078e0202 */
[----:B------:R-:W-:-:S02]  /*560e0*/  ISETP.GE.AND P3, PT, R0, UR23, PT ;  /* 0x0000001700007c0c */ /* 0x000fc4000bf66270 */
[----:B-1----:R-:W-:Y:S01]  /*560f0*/  ISETP.LT.AND P0, PT, R200, UR18, !P0 ;  /* 0x00000012c8007c0c */ /* 0x002fe2000c701270 */
[C---:B------:R-:W-:Y:S01]  /*56100*/  VIADD R13, R15.reuse, UR30 ;  /* 0x0000001e0f0d7c36 */ /* 0x040fe20008000000 */
[----:B------:R1:W-:Y:S01]  /*56110*/  @P6 STG.E desc[UR16][R4.64], R183 ;  /* 0x000000b704006986 */ /* 0x0003e2000c101910 */
[----:B------:R-:W-:Y:S01]  /*56120*/  IMAD.WIDE R8, R15, 0x4, R196 ;  /* 0x000000040f087825 */ /* 0x000fe200078e02c4 */
[----:B------:R-:W4:Y:S01]  /*56130*/  LDCU UR15, c[0x0][0x398] ;  /* 0x00007300ff0f77ac */ /* 0x000f220008000800 */
[----:B------:R-:W-:Y:S02]  /*56140*/  IADD3 R0, PT, PT, R198, 0x77, RZ ;  /* 0x00000077c6007810 */ /* 0x000fe40007ffe0ff */
[----:B------:R-:W-:Y:S01]  /*56150*/  IMAD.WIDE R6, R13, 0x4, R2 ;  /* 0x000000040d067825 */ /* 0x000fe200078e0202 */
[----:B------:R-:W-:Y:S01]  /*56160*/  @P5 STG.E desc[UR16][R8.64], R55 ;  /* 0x0000003708005986 */ /* 0x000fe2000c101910 */
[----:B------:R-:W-:Y:S01]  /*56170*/  ISETP.LT.AND P5, PT, R199, UR11, !P4 ;  /* 0x0000000bc7007c0c */ /* 0x000fe2000e7a1270 */
[----:B------:R-:W2:Y:S01]  /*56180*/  LDCU UR11, c[0x0][0x398] ;  /* 0x00007300ff0b77ac */ /* 0x000ea20008000800 */
[C---:B------:R-:W-:Y:S01]  /*56190*/  IMAD.WIDE R10, R13.reuse, 0x4, R196 ;  /* 0x000000040d0a7825 */ /* 0x040fe200078e02c4 */
[----:B------:R3:W-:Y:S01]  /*561a0*/  @P2 STG.E desc[UR16][R6.64], R184 ;  /* 0x000000b806002986 */ /* 0x0007e2000c101910 */
[----:B------:R-:W-:Y:S01]  /*561b0*/  IADD3 R13, PT, PT, R13, UR30, RZ ;  /* 0x0000001e0d0d7c10 */ /* 0x000fe2000fffe0ff */
[----:B------:R-:W4:Y:S01]  /*561c0*/  LDCU UR18, c[0x0][0x398] ;  /* 0x00007300ff1277ac */ /* 0x000f220008000800 */
[----:B------:R-:W-:Y:S01]  /*561d0*/  ISETP.LT.AND P4, PT, R200, UR5, !P4 ;  /* 0x00000005c8007c0c */ /* 0x000fe2000e781270 */
[----:B------:R-:W-:Y:S01]  /*561e0*/  @P0 STG.E desc[UR16][R10.64], R56 ;  /* 0x000000380a000986 */ /* 0x000fe2000c101910 */
[----:B------:R-:W-:Y:S01]  /*561f0*/  ISETP.LT.AND P2, PT, R199, UR12, !P3 ;  /* 0x0000000cc7007c0c */ /* 0x000fe2000df41270 */
[C---:B-1----:R-:W-:Y:S01]  /*56200*/  IMAD.WIDE R4, R13.reuse, 0x4, R2 ;  /* 0x000000040d047825 */ /* 0x042fe200078e0202 */
[C---:B------:R-:W-:Y:S01]  /*56210*/  IADD3 R15, PT, PT, R13.reuse, UR30, RZ ;  /* 0x0000001e0d0f7c10 */ /* 0x040fe2000fffe0ff */
[----:B------:R-:W1:Y:S01]  /*56220*/  LDCU UR5, c[0x0][0x398] ;  /* 0x00007300ff0577ac */ /* 0x000e620008000800 */
[----:B------:R-:W-:Y:S01]  /*56230*/  ISETP.GE.AND P6, PT, R0, UR29, PT ;  /* 0x0000001d00007c0c */ /* 0x000fe2000bfc6270 */
[----:B------:R-:W-:Y:S01]  /*56240*/  VIADD R0, R198, 0x78 ;  /* 0x00000078c6007836 */ /* 0x000fe20000000000 */
[----:B------:R4:W-:Y:S01]  /*56250*/  @P5 STG.E desc[UR16][R4.64], R185 ;  /* 0x000000b904005986 */ /* 0x0009e2000c101910 */
[----:B---3--:R-:W-:Y:S01]  /*56260*/  IMAD.WIDE R6, R13, 0x4, R196 ;  /* 0x000000040d067825 */ /* 0x008fe200078e02c4 */
[----:B------:R-:W-:Y:S01]  /*56270*/  ISETP.LT.AND P5, PT, R200, UR6, !P3 ;  /* 0x00000006c8007c0c */ /* 0x000fe2000dfa1270 */
[----:B------:R-:W3:Y:S01]  /*56280*/  LDCU UR12, c[0x0][0x398] ;  /* 0x00007300ff0c77ac */ /* 0x000ee20008000800 */
[----:B------:R-:W-:Y:S01]  /*56290*/  ISETP.GE.AND P0, PT, R0, UR13, PT ;  /* 0x0000000d00007c0c */ /* 0x000fe2000bf06270 */
[----:B------:R-:W-:Y:S01]  /*562a0*/  IMAD.WIDE R8, R15, 0x4, R2 ;  /* 0x000000040f087825 */ /* 0x000fe200078e0202 */
[----:B------:R1:W-:Y:S01]  /*562b0*/  @P4 STG.E desc[UR16][R6.64], R57 ;  /* 0x0000003906004986 */ /* 0x0003e2000c101910 */
[----:B------:R-:W3:Y:S01]  /*562c0*/  LDCU UR6, c[0x0][0x398] ;  /* 0x00007300ff0677ac */ /* 0x000ee20008000800 */
[C---:B--2---:R-:W-:Y:S01]  /*562d0*/  ISETP.LT.AND P4, PT, R199.reuse, UR11, !P0 ;  /* 0x0000000bc7007c0c */ /* 0x044fe2000c781270 */
[----:B------:R-:W-:Y:S01]  /*562e0*/  VIADD R0, R198, 0x79 ;  /* 0x00000079c6007836 */ /* 0x000fe20000000000 */
[----:B------:R2:W-:Y:S01]  /*562f0*/  @P2 STG.E desc[UR16][R8.64], R186 ;  /* 0x000000ba08002986 */ /* 0x0005e2000c101910 */
[----:B------:R-:W-:Y:S01]  /*56300*/  ISETP.LT.AND P2, PT, R199, UR14, !P6 ;  /* 0x0000000ec7007c0c */ /* 0x000fe2000f741270 */
[C---:B----4-:R-:W-:Y:S01]  /*56310*/  IMAD.WIDE R4, R15.reuse, 0x4, R196 ;  /* 0x000000040f047825 */ /* 0x050fe200078e02c4 */
[----:B------:R-:W-:Y:S01]  /*56320*/  ISETP.LT.AND P6, PT, R200, UR15, !P6 ;  /* 0x0000000fc8007c0c */ /* 0x000fe2000f7c1270 */
[----:B------:R-:W4:Y:S01]  /*56330*/  LDCU UR13, c[0x0][0x398] ;  /* 0x00007300ff0d77ac */ /* 0x000f220008000800 */
[----:B------:R-:W-:Y:S01]  /*56340*/  ISETP.GE.AND P3, PT, R0, UR27, PT ;  /* 0x0000001b00007c0c */ /* 0x000fe2000bf66270 */
[----:B------:R-:W-:Y:S01]  /*56350*/  VIADD R15, R15, UR30 ;  /* 0x0000001e0f0f7c36 */ /* 0x000fe20008000000 */
[----:B------:R-:W-:Y:S01]  /*56360*/  IADD3 R0, PT, PT, R198, 0x7a, RZ ;  /* 0x0000007ac6007810 */ /* 0x000fe20007ffe0ff */
[----:B------:R3:W-:Y:S01]  /*56370*/  @P5 STG.E desc[UR16][R4.64], R58 ;  /* 0x0000003a04005986 */ /* 0x0007e2000c101910 */
[----:B------:R-:W4:Y:S01]  /*56380*/  LDCU UR11, c[0x0][0x398] ;  /* 0x00007300ff0b77ac */ /* 0x000f220008000800 */
[C---:B-1----:R-:W-:Y:S01]  /*56390*/  IMAD.WIDE R6, R15.reuse, 0x4, R2 ;  /* 0x000000040f067825 */ /* 0x042fe200078e0202 */
[----:B------:R-:W-:-:S02]  /*563a0*/  IADD3 R13, PT, PT, R15, UR30, RZ ;  /* 0x0000001e0f0d7c10 */ /* 0x000fc4000fffe0ff */
[----:B------:R-:W-:Y:S01]  /*563b0*/  ISETP.GE.AND P5, PT, R0, UR9, PT ;  /* 0x0000000900007c0c */ /* 0x000fe2000bfa6270 */
[----:B--2---:R-:W-:Y:S01]  /*563c0*/  IMAD.WIDE R8, R15, 0x4, R196 ;  /* 0x000000040f087825 */ /* 0x004fe200078e02c4 */
[----:B------:R-:W1:Y:S01]  /*563d0*/  LDCU UR9, c[0x0][0x398] ;  /* 0x00007300ff0977ac */ /* 0x000e620008000800 */
[----:B------:R2:W-:Y:S01]  /*563e0*/  @P2 STG.E desc[UR16][R6.64], R187 ;  /* 0x000000bb06002986 */ /* 0x0005e2000c101910 */
[----:B------:R-:W-:Y:S01]  /*563f0*/  ISETP.LT.AND P0, PT, R200, UR18, !P0 ;  /* 0x00000012c8007c0c */ /* 0x000fe2000c701270 */
[----:B------:R-:W-:Y:S01]  /*56400*/  IMAD.WIDE R10, R13, 0x4, R2 ;  /* 0x000000040d0a7825 */ /* 0x000fe200078e0202 */
[----:B------:R-:W1:Y:S01]  /*56410*/  LDCU UR14, c[0x0][0x398] ;  /* 0x00007300ff0e77ac */ /* 0x000e620008000800 */
[----:B------:R4:W-:Y:S01]  /*56420*/  @P6 STG.E desc[UR16][R8.64], R59 ;  /* 0x0000003b08006986 */ /* 0x0009e2000c101910 */
[----:B---3--:R-:W-:Y:S01]  /*56430*/  ISETP.LT.AND P6, PT, R199, UR6, !P5 ;  /* 0x00000006c7007c0c */ /* 0x008fe2000efc1270 */
[C---:B------:R-:W-:Y:S01]  /*56440*/  IMAD.WIDE R4, R13.reuse, 0x4, R196 ;  /* 0x000000040d047825 */ /* 0x040fe200078e02c4 */
[----:B------:R-:W-:Y:S01]  /*56450*/  IADD3 R13, PT, PT, R13, UR30, RZ ;  /* 0x0000001e0d0d7c10 */ /* 0x000fe2000fffe0ff */
[----:B------:R3:W-:Y:S01]  /*56460*/  @P4 STG.E desc[UR16][R10.64], R188 ;  /* 0x000000bc0a004986 */ /* 0x0007e2000c101910 */
[----:B------:R-:W-:Y:S01]  /*56470*/  ISETP.LT.AND P4, PT, R199, UR5, !P3 ;  /* 0x00000005c7007c0c */ /* 0x000fe2000df81270 */
[----:B------:R-:W-:Y:S01]  /*56480*/  VIADD R0, R198, 0x7b ;  /* 0x0000007bc6007836 */ /* 0x000fe20000000000 */
[----:B------:R-:W-:Y:S01]  /*56490*/  ISETP.LT.AND P3, PT, R200, UR12, !P3 ;  /* 0x0000000cc8007c0c */ /* 0x000fe2000df61270 */
[C---:B------:R-:W-:Y:S01]  /*564a0*/  VIADD R15, R13.reuse, UR30 ;  /* 0x0000001e0d0f7c36 */ /* 0x040fe20008000000 */
[----:B------:R-:W1:Y:S01]  /*564b0*/  LDCU UR15, c[0x0][0x398] ;  /* 0x00007300ff0f77ac */ /* 0x000e620008000800 */
[C---:B--2---:R-:W-:Y:S01]  /*564c0*/  IMAD.WIDE R6, R13.reuse, 0x4, R2 ;  /* 0x000000040d067825 */ /* 0x044fe200078e0202 */
[----:B------:R-:W-:Y:S01]  /*564d0*/  ISETP.GE.AND P2, PT, R0, UR25, PT ;  /* 0x0000001900007c0c */ /* 0x000fe2000bf46270 */
[----:B------:R2:W-:Y:S01]  /*564e0*/  @P0 STG.E desc[UR16][R4.64], R60 ;  /* 0x0000003c04000986 */ /* 0x0005e2000c101910 */
[----:B------:R-:W-:Y:S01]  /*564f0*/  IADD3 R0, PT, PT, R198, 0x7c, RZ ;  /* 0x0000007cc6007810 */ /* 0x000fe20007ffe0ff */
[----:B----4-:R-:W-:Y:S01]  /*56500*/  IMAD.WIDE R8, R13, 0x4, R196 ;  /* 0x000000040d087825 */ /* 0x010fe200078e02c4 */
[----:B------:R-:W4:Y:S01]  /*56510*/  LDCU UR5, c[0x0][0x398] ;  /* 0x00007300ff0577ac */ /* 0x000f220008000800 */
[----:B------:R-:W-:-:S02]  /*56520*/  ISETP.LT.AND P5, PT, R200, UR13, !P5 ;  /* 0x0000000dc8007c0c */ /* 0x000fc4000efa1270 */
[----:B---3--:R-:W-:Y:S01]  /*56530*/  IMAD.WIDE R10, R15, 0x4, R2 ;  /* 0x000000040f0a7825 */ /* 0x008fe200078e0202 */
[----:B------:R-:W-:Y:S01]  /*56540*/  ISETP.GE.AND P0, PT, R0, UR19, PT ;  /* 0x0000001300007c0c */ /* 0x000fe2000bf06270 */
[----:B------:R3:W-:Y:S01]  /*56550*/  @P4 STG.E desc[UR16][R6.64], R189 ;  /* 0x000000bd06004986 */ /* 0x0007e2000c101910 */
[----:B------:R-:W4:Y:S01]  /*56560*/  LDCU UR6, c[0x0][0x398] ;  /* 0x00007300ff0677ac */ /* 0x000f220008000800 */
[----:B------:R-:W-:Y:S01]  /*56570*/  ISETP.LT.AND P4, PT, R199, UR11, !P2 ;  /* 0x0000000bc7007c0c */ /* 0x000fe2000d781270 */
[----:B------:R-:W-:Y:S01]  /*56580*/  VIADD R0, R198, 0x7d ;  /* 0x0000007dc6007836 */ /* 0x000fe20000000000 */
[----:B------:R3:W-:Y:S01]  /*56590*/  @P3 STG.E desc[UR16][R8.64], R61 ;  /* 0x0000003d08003986 */ /* 0x0007e2000c101910 */
[----:B------:R-:W4:Y:S01]  /*565a0*/  LDCU UR12, c[0x0][0x398] ;  /* 0x00007300ff0c77ac */ /* 0x000f220008000800 */
[----:B-1----:R-:W-:Y:S01]  /*565b0*/  ISETP.LT.AND P3, PT, R200, UR9, !P2 ;  /* 0x00000009c8007c0c */ /* 0x002fe2000d761270 */
[C---:B--2---:R-:W-:Y:S01]  /*565c0*/  IMAD.WIDE R4, R15.reuse, 0x4, R196 ;  /* 0x000000040f047825 */ /* 0x044fe200078e02c4 */
[----:B------:R1:W-:Y:S01]  /*565d0*/  @P6 STG.E desc[UR16][R10.64], R190 ;  /* 0x000000be0a006986 */ /* 0x0003e2000c101910 */
[----:B------:R-:W-:Y:S01]  /*565e0*/  IADD3 R13, PT, PT, R15, UR30, RZ ;  /* 0x0000001e0f0d7c10 */ /* 0x000fe2000fffe0ff */
[----:B------:R-:W2:Y:S01]  /*565f0*/  LDCU UR9, c[0x0][0x398] ;  /* 0x00007300ff0977ac */ /* 0x000ea20008000800 */
[----:B------:R-:W-:Y:S01]  /*56600*/  ISETP.LT.AND P6, PT, R199, UR14, !P0 ;  /* 0x0000000ec7007c0c */ /* 0x000fe2000c7c1270 */
[----:B------:R1:W-:Y:S01]  /*56610*/  @P5 STG.E desc[UR16][R4.64], R62 ;  /* 0x0000003e04005986 */ /* 0x0003e2000c101910 */
[----:B------:R-:W-:Y:S01]  /*56620*/  IADD3 R198, PT, PT, R198, 0x7e, RZ ;  /* 0x0000007ec6c67810 */ /* 0x000fe20007ffe0ff */
[C---:B------:R-:W-:Y:S01]  /*56630*/  VIADD R17, R13.reuse, UR30 ;  /* 0x0000001e0d117c36 */ /* 0x040fe20008000000 */
[----:B------:R-:W-:Y:S01]  /*56640*/  ISETP.GE.AND P2, PT, R0, UR21, PT ;  /* 0x0000001500007c0c */ /* 0x000fe2000bf46270 */
[----:B---3--:R-:W-:Y:S01]  /*56650*/  IMAD.WIDE R6, R13, 0x4, R2 ;  /* 0x000000040d067825 */ /* 0x008fe200078e0202 */
[----:B------:R-:W-:-:S02]  /*56660*/  ISETP.GE.AND P5, PT, R198, UR7, PT ;  /* 0x00000007c6007c0c */ /* 0x000fc4000bfa6270 */
[C---:B------:R-:W-:Y:S01]  /*56670*/  ISETP.LT.AND P0, PT, R200.reuse, UR15, !P0 ;  /* 0x0000000fc8007c0c */ /* 0x040fe2000c701270 */
[----:B------:R-:W-:Y:S01]  /*56680*/  IMAD.WIDE R8, R13, 0x4, R196 ;  /* 0x000000040d087825 */ /* 0x000fe200078e02c4 */
[----:B------:R3:W-:Y:S01]  /*56690*/  @P4 STG.E desc[UR16][R6.64], R191 ;  /* 0x000000bf06004986 */ /* 0x0007e2000c101910 */
[----:B----4-:R-:W-:Y:S02]  /*566a0*/  ISETP.LT.AND P4, PT, R199, UR12, !P5 ;  /* 0x0000000cc7007c0c */ /* 0x010fe4000ef81270 */
[----:B-1----:R-:W-:Y:S01]  /*566b0*/  IMAD.WIDE R10, R17, 0x4, R2 ;  /* 0x00000004110a7825 */ /* 0x002fe200078e0202 */
[----:B------:R1:W-:Y:S01]  /*566c0*/  @P3 STG.E desc[UR16][R8.64], R63 ;  /* 0x0000003f08003986 */ /* 0x0003e2000c101910 */
[----:B------:R-:W-:Y:S02]  /*566d0*/  ISETP.LT.AND P3, PT, R199, UR8, !P1 ;  /* 0x00000008c7007c0c */ /* 0x000fe4000cf61270 */
[----:B------:R-:W-:Y:S01]  /*566e0*/  VIADD R13, R17, UR30 ;  /* 0x0000001e110d7c36 */ /* 0x000fe20008000000 */
[----:B------:R4:W-:Y:S01]  /*566f0*/  @P6 STG.E desc[UR16][R10.64], R192 ;  /* 0x000000c00a006986 */ /* 0x0009e2000c101910 */
[----:B------:R-:W-:Y:S01]  /*56700*/  ISETP.LT.AND P6, PT, R199, UR5, !P2 ;  /* 0x00000005c7007c0c */ /* 0x000fe2000d7c1270 */
[----:B------:R-:W-:Y:S01]  /*56710*/  IMAD.WIDE R4, R17, 0x4, R196 ;  /* 0x0000000411047825 */ /* 0x000fe200078e02c4 */
[----:B------:R-:W-:-:S02]  /*56720*/  ISETP.LT.AND P2, PT, R200, UR6, !P2 ;  /* 0x00000006c8007c0c */ /* 0x000fc4000d741270 */
[C---:B------:R-:W-:Y:S01]  /*56730*/  IADD3 R15, PT, PT, R13.reuse, UR30, RZ ;  /* 0x0000001e0d0f7c10 */ /* 0x040fe2000fffe0ff */
[----:B---3--:R-:W-:Y:S01]  /*56740*/  IMAD.WIDE R6, R13, 0x4, R2 ;  /* 0x000000040d067825 */ /* 0x008fe200078e0202 */
[C---:B--2---:R-:W-:Y:S01]  /*56750*/  ISETP.LT.AND P5, PT, R200.reuse, UR9, !P5 ;  /* 0x00000009c8007c0c */ /* 0x044fe2000efa1270 */
[----:B------:R2:W-:Y:S01]  /*56760*/  @P0 STG.E desc[UR16][R4.64], R64 ;  /* 0x0000004004000986 */ /* 0x0005e2000c101910 */
[----:B------:R-:W-:Y:S01]  /*56770*/  ISETP.LT.AND P1, PT, R200, UR4, !P1 ;  /* 0x00000004c8007c0c */ /* 0x000fe2000cf21270 */
[----:B------:R-:W-:Y:S02]  /*56780*/  VIADD R17, R15, UR30 ;  /* 0x0000001e0f117c36 */ /* 0x000fe40008000000 */
[----:B-1----:R-:W-:Y:S02]  /*56790*/  IMAD.WIDE R8, R13, 0x4, R196 ;  /* 0x000000040d087825 */ /* 0x002fe400078e02c4 */
[----:B------:R2:W-:Y:S02]  /*567a0*/  @P6 STG.E desc[UR16][R6.64], R193 ;  /* 0x000000c106006986 */ /* 0x0005e4000c101910 */
[----:B----4-:R-:W-:-:S02]  /*567b0*/  IMAD.WIDE R10, R15, 0x4, R2 ;  /* 0x000000040f0a7825 */ /* 0x010fc400078e0202 */
[----:B------:R2:W-:Y:S02]  /*567c0*/  @P2 STG.E desc[UR16][R8.64], R65 ;  /* 0x0000004108002986 */ /* 0x0005e4000c101910 */
[----:B------:R-:W-:Y:S02]  /*567d0*/  IMAD.WIDE R12, R15, 0x4, R196 ;  /* 0x000000040f0c7825 */ /* 0x000fe400078e02c4 */
[----:B------:R2:W-:Y:S02]  /*567e0*/  @P4 STG.E desc[UR16][R10.64], R194 ;  /* 0x000000c20a004986 */ /* 0x0005e4000c101910 */
[C---:B------:R-:W-:Y:S02]  /*567f0*/  IMAD.WIDE R2, R17.reuse, 0x4, R2 ;  /* 0x0000000411027825 */ /* 0x040fe400078e0202 */
[----:B------:R2:W-:Y:S02]  /*56800*/  @P5 STG.E desc[UR16][R12.64], R66 ;  /* 0x000000420c005986 */ /* 0x0005e4000c101910 */
[----:B------:R-:W-:-:S02]  /*56810*/  IMAD.WIDE R196, R17, 0x4, R196 ;  /* 0x0000000411c47825 */ /* 0x000fc400078e02c4 */
[----:B------:R2:W-:Y:S04]  /*56820*/  @P3 STG.E desc[UR16][R2.64], R195 ;  /* 0x000000c302003986 */ /* 0x0005e8000c101910 */
[----:B------:R2:W-:Y:S01]  /*56830*/  @P1 STG.E desc[UR16][R196.64], R67 ;  /* 0x00000043c4001986 */ /* 0x0005e2000c101910 */
[----:B------:R-:W-:Y:S06]  /*56840*/  BAR.SYNC.DEFER_BLOCKING 0x0 ;  /* 0x0000000000007b1d */ /* 0x000fec0000010000 */
[----:B------:R-:W-:Y:S05]  /*56850*/  BRA.U UP0, `(.L_x_15) ;  /* 0x0000000100a07547 */ /* 0x000fea000b800000 */
[----:B------:R-:W1:Y:S01]  /*56860*/  S2UR UR5, SR_CgaCtaId ;  /* 0x00000000000579c3 */ /* 0x000e620000008800 */
[----:B------:R-:W-:Y:S01]  /*56870*/  NOP ;  /* 0x0000000000007918 */ /* 0x000fe20000000000 */
[----:B------:R-:W-:Y:S01]  /*56880*/  UMOV UR4, 0x50 ;  /* 0x0000005000047882 */ /* 0x000fe20000000000 */
[----:B------:R-:W-:Y:S01]  /*56890*/  MOV R0, UR10 ;  /* 0x0000000a00007c02 */ /* 0x000fe20008000f00 */
[----:B--2---:R-:W-:Y:S02]  /*568a0*/  HFMA2 R7, -RZ, RZ, 0, 5.9604644775390625e-08 ;  /* 0x00000001ff077431 */ /* 0x004fe400000001ff */
[----:B------:R-:W-:Y:S01]  /*568b0*/  IMAD.MOV.U32 R3, RZ, RZ, 0xffff ;  /* 0x0000ffffff037424 */ /* 0x000fe200078e00ff */
[----:B------:R-:W-:-:S04]  /*568c0*/  LOP3.LUT R0, R0, 0xffff, RZ, 0xc0, !PT ;  /* 0x0000ffff00007812 */ /* 0x000fc800078ec0ff */
[----:B------:R-:W-:-:S05]  /*568d0*/  SHF.R.U32.HI R0, RZ, 0x5, R0 ;  /* 0x00000005ff007819 */ /* 0x000fca0000011600 */
[----:B------:R-:W-:Y:S01]  /*568e0*/  VIADD R2, R0, 0x10 ;  /* 0x0000001000027836 */ /* 0x000fe20000000000 */
[----:B------:R-:W-:Y:S01]  /*568f0*/  SHF.L.U32 R0, R3, R0, RZ ;  /* 0x0000000003007219 */ /* 0x000fe200000006ff */
[----:B-1----:R-:W-:-:S03]  /*56900*/  ULEA UR6, UR5, UR4, 0x18 ;  /* 0x0000000405067291 */ /* 0x002fc6000f8ec0ff */
[----:B------:R-:W-:-:S04]  /*56910*/  SHF.L.U32 R3, R7, R2, RZ ;  /* 0x0000000207037219 */ /* 0x000fc800000006ff */
[----:B------:R-:W-:Y:S02]  /*56920*/  LOP3.LUT R0, R3, R0, RZ, 0xfc, !PT ;  /* 0x0000000003007212 */ /* 0x000fe400078efcff */
[----:B------:R-:W1:Y:S02]  /*56930*/  LDS R5, [UR6] ;  /* 0x00000006ff057984 */ /* 0x000e640008000800 */
[C---:B------:R-:W-:Y:S02]  /*56940*/  LOP3.LUT R2, R0.reuse, 0xffff, RZ, 0xc0, !PT ;  /* 0x0000ffff00027812 */ /* 0x040fe400078ec0ff */
[----:B-1----:R-:W-:-:S04]  /*56950*/  LOP3.LUT R3, R0, 0xffff, R5, 0x80, !PT ;  /* 0x0000ffff00037812 */ /* 0x002fc800078e8005 */
[----:B------:R-:W-:-:S13]  /*56960*/  ISETP.NE.AND P0, PT, R3, R2, PT ;  /* 0x000000020300720c */ /* 0x000fda0003f05270 */
[----:B------:R-:W-:Y:S05]  /*56970*/  @P0 BRA `(.L_x_16) ;  /* 0x0000000000500947 */ /* 0x000fea0003800000 */
[----:B------:R-:W-:Y:S02]  /*56980*/  SHF.R.U32.HI R5, RZ, 0x10, R5 ;  /* 0x00000010ff057819 */ /* 0x000fe40000011605 */
[----:B------:R-:W-:-:S04]  /*56990*/  SHF.R.U32.HI R2, RZ, 0x10, R0 ;  /* 0x00000010ff027819 */ /* 0x000fc80000011600 */
[----:B------:R-:W-:-:S04]  /*569a0*/  LOP3.LUT R5, R5, R2, RZ, 0xc0, !PT ;  /* 0x0000000205057212 */ /* 0x000fc800078ec0ff */
[----:B------:R-:W-:-:S13]  /*569b0*/  ISETP.NE.AND P0, PT, R5, R2, PT ;  /* 0x000000020500720c */ /* 0x000fda0003f05270 */
[----:B------:R-:W-:Y:S05]  /*569c0*/  @P0 BRA `(.L_x_17) ;  /* 0x0000000000300947 */ /* 0x000fea0003800000 */
[----:B------:R-:W-:Y:S01]  /*569d0*/  R2UR UR4, R0 ;  /* 0x00000000000472ca */ /* 0x000fe200000e0000 */
[----:B------:R-:W-:Y:S01]  /*569e0*/  VOTEU.ANY UR5, UPT, PT ;  /* 0x0000000000057886 */ /* 0x000fe200038e0100 */
[----:B------:R-:W1:Y:S01]  /*569f0*/  S2R R0, SR_LANEID ;  /* 0x0000000000007919 */ /* 0x000e620000000000 */
[----:B------:R-:W-:-:S10]  /*56a00*/  UFLO.U32 UR5, UR5 ;  /* 0x00000005000572bd */ /* 0x000fd400080e0000 */
[----:B------:R-:W-:-:S06]  /*56a10*/  ULOP3.LUT UR4, URZ, UR4, URZ, 0x33, !UPT ;  /* 0x00000004ff047292 */ /* 0x000fcc000f8e33ff */
[----:B------:R-:W-:-:S04]  /*56a20*/  MOV R2, UR4 ;  /* 0x0000000400027c02 */ /* 0x000fc80008000f00 */
[----:B------:R-:W2:Y:S02]  /*56a30*/  REDUX UR7, R2 ;  /* 0x00000000020773c4 */ /* 0x000ea40000000000 */
[----:B------:R3:W-:Y:S01]  /*56a40*/  UTCATOMSWS.AND URZ, UR4 ;  /* 0x0000000400ff79e3 */ /* 0x0007e20008000000 */
[----:B-1----:R-:W-:Y:S01]  /*56a50*/  ISETP.EQ.U32.AND P0, PT, R0, UR5, PT ;  /* 0x0000000500007c0c */ /* 0x002fe2000bf02070 */
[----:B--2---:R-:W-:-:S12]  /*56a60*/  IMAD.U32 R0, RZ, RZ, UR7 ;  /* 0x00000007ff007e24 */ /* 0x004fd8000f8e00ff */
[----:B------:R3:W-:Y:S01]  /*56a70*/  @P0 ATOMS.AND RZ, [UR6], R0 ;  /* 0x00000000ffff098c */ /* 0x0007e2000a800006 */
[----:B------:R-:W-:Y:S05]  /*56a80*/  BRA `(.L_x_15) ;  /* 0x0000000000147947 */ /* 0x000fea0003800000 */
.L_x_17:
[----:B------:R-:W-:-:S07]  /*56a90*/  MOV R2, 0x56ab0 ;  /* 0x00056ab000027802 */ /* 0x000fce0000000f00 */
[----:B------:R-:W-:Y:S05]  /*56aa0*/  CALL.REL.NOINC `($__internal_0_$__cuda_sm10x_tcgen05_guardrail_trap_col_being_dealloced_not_returned_by_alloc) ;  /* 0x00000000002c7944 */ /* 0x000fea0003c00000 */
[----:B------:R-:W-:Y:S05]  /*56ab0*/  BRA `(.L_x_15) ;  /* 0x0000000000087947 */ /* 0x000fea0003800000 */
.L_x_16:
[----:B------:R-:W-:-:S07]  /*56ac0*/  MOV R2, 0x56ae0 ;  /* 0x00056ae000027802 */ /* 0x000fce0000000f00 */
[----:B------:R-:W-:Y:S05]  /*56ad0*/  CALL.REL.NOINC `($__internal_2_$__cuda_sm10x_tcgen05_guardrail_trap_unallocated_columns_being_dealloced) ;  /* 0x0000000000387944 */ /* 0x000fea0003c00000 */
.L_x_15:
[----:B------:R-:W-:Y:S01]  /*56ae0*/  NOP ;  /* 0x0000000000007918 */ /* 0x000fe20000000000 */
[----:B---3--:R-:W-:Y:S05]  /*56af0*/  EXIT ;  /* 0x000000000000794d */ /* 0x008fea0003800000 */
.L_x_10:
[----:B------:R-:W1:Y:S02]  /*56b00*/  SYNCS.PHASECHK.TRANS64.TRYWAIT P3, [UR8], R4 ;  /* 0x00000004ff0075a7 */ /* 0x000e640008061108 */
[----:B-1----:R-:W-:Y:S05]  /*56b10*/  @!P3 BRA `(.L_x_10) ;  /* 0xfffffffc00f8b947 */ /* 0x002fea000383ffff */
[----:B------:R-:W-:Y:S05]  /*56b20*/  BRA `(.L_x_18) ;  /* 0xfffffe8000987947 */ /* 0x000fea000383ffff */
.L_x_14:
[----:B------:R-:W4:Y:S02]  /*56b30*/  SYNCS.PHASECHK.TRANS64.TRYWAIT P0, [UR8], R0 ;  /* 0x00000000ff0075a7 */ /* 0x000f240008001108 */
[----:B----4-:R-:W-:Y:S05]  /*56b40*/  @!P0 BRA `(.L_x_14) ;  /* 0xfffffffc00f88947 */ /* 0x010fea000383ffff */
[----:B------:R-:W-:Y:S05]  /*56b50*/  BRA `(.L_x_13) ;  /* 0xffffff9800347947 */ /* 0x000fea000383ffff */
        .weak           $__internal_0_$__cuda_sm10x_tcgen05_guardrail_trap_col_being_dealloced_not_returned_by_alloc
        .type           $__internal_0_$__cuda_sm10x_tcgen05_guardrail_trap_col_being_dealloced_not_returned_by_alloc,@function
        .size           $__internal_0_$__cuda_sm10x_tcgen05_guardrail_trap_col_being_dealloced_not_returned_by_alloc,($__internal_1_$__cuda_sm10x_tcgen05_guardrail_trap_phase_invalid_during_alloc - $__internal_0_$__cuda_sm10x_tcgen05_guardrail_trap_col_being_dealloced_not_returned_by_alloc)
$__internal_0_$__cuda_sm10x_tcgen05_guardrail_trap_col_being_dealloced_not_returned_by_alloc:
[----:B------:R-:W-:Y:S05]  /*56b60*/  BPT.TRAP 0x1 ;  /* 0x000000040000795c */ /* 0x000fea0000300000 */
[----:B------:R-:W-:-:S04]  /*56b70*/  MOV R3, 0x0 ;  /* 0x0000000000037802 */ /* 0x000fc80000000f00 */
[----:B------:R-:W-:Y:S05]  /*56b80*/  RET.REL.NODEC R2 `(matmul_kernel) ;  /* 0xfffffa94021c7950 */ /* 0x000fea0003c3ffff */
        .weak           $__internal_1_$__cuda_sm10x_tcgen05_guardrail_trap_phase_invalid_during_alloc
        .type           $__internal_1_$__cuda_sm10x_tcgen05_guardrail_trap_phase_invalid_during_alloc,@function
        .size           $__internal_1_$__cuda_sm10x_tcgen05_guardrail_trap_phase_invalid_during_alloc,($__internal_2_$__cuda_sm10x_tcgen05_guardrail_trap_unallocated_columns_being_dealloced - $__internal_1_$__cuda_sm10x_tcgen05_guardrail_trap_phase_invalid_during_alloc)
$__internal_1_$__cuda_sm10x_tcgen05_guardrail_trap_phase_invalid_during_alloc:
[----:B------:R-:W-:Y:S05]  /*56b90*/  BPT.TRAP 0x1 ;  /* 0x000000040000795c */ /* 0x000fea0000300000 */
[----:B------:R-:W-:-:S04]  /*56ba0*/  IMAD.MOV.U32 R3, RZ, RZ, 0x0 ;  /* 0x00000000ff037424 */ /* 0x000fc800078e00ff */
[----:B------:R-:W-:Y:S05]  /*56bb0*/  RET.REL.NODEC R2 `(matmul_kernel) ;  /* 0xfffffa9402107950 */ /* 0x000fea0003c3ffff */
        .weak           $__internal_2_$__cuda_sm10x_tcgen05_guardrail_trap_unallocated_columns_being_dealloced
        .type           $__internal_2_$__cuda_sm10x_tcgen05_guardrail_trap_unallocated_columns_being_dealloced,@function
        .size           $__internal_2_$__cuda_sm10x_tcgen05_guardrail_trap_unallocated_columns_being_dealloced,(.L_x_22 - $__internal_2_$__cuda_sm10x_tcgen05_guardrail_trap_unallocated_columns_being_dealloced)
$__internal_2_$__cuda_sm10x_tcgen05_guardrail_trap_unallocated_columns_being_dealloced:
[----:B------:R-:W-:Y:S05]  /*56bc0*/  BPT.TRAP 0x1 ;  /* 0x000000040000795c */ /* 0x000fea0000300000 */
[----:B------:R-:W-:-:S04]  /*56bd0*/  HFMA2 R3, -RZ, RZ, 0, 0 ;  /* 0x00000000ff037431 */ /* 0x000fc800000001ff */
[----:B------:R-:W-:Y:S05]  /*56be0*/  RET.REL.NODEC R2 `(matmul_kernel) ;  /* 0xfffffa9402047950 */ /* 0x000fea0003c3ffff */
.L_x_19:
[----:B------:R-:W-:-:S00]  /*56bf0*/  BRA `(.L_x_19) ;  /* 0xfffffffc00fc7947 */ /* 0x000fc0000383ffff */
[----:B------:R-:W-:-:S00]  /*56c00*/  NOP ;  /* 0x0000000000007918 */ /* 0x000fc00000000000 */
[----:B------:R-:W-:-:S00]  /*56c10*/  NOP ;  /* 0x0000000000007918 */ /* 0x000fc00000000000 */
[----:B------:R-:W-:-:S00]  /*56c20*/  NOP ;  /* 0x0000000000007918 */ /* 0x000fc00000000000 */
[----:B------:R-:W-:-:S00]  /*56c30*/  NOP ;  /* 0x0000000000007918 */ /* 0x000fc00000000000 */
[----:B------:R-:W-:-:S00]  /*56c40*/  NOP ;  /* 0x0000000000007918 */ /* 0x000fc00000000000 */
[----:B------:R-:W-:-:S00]  /*56c50*/  NOP ;  /* 0x0000000000007918 */ /* 0x000fc00000000000 */
[----:B------:R-:W-:-:S00]  /*56c60*/  NOP ;  /* 0x0000000000007918 */ /* 0x000fc00000000000 */
[----:B------:R-:W-:-:S00]  /*56c70*/  NOP ;  /* 0x0000000000007918 */ /* 0x000fc00000000000 */
.L_x_22:


//--------------------- .nv.shared.matmul_kernel  --------------------------
	.section	.nv.shared.matmul_kernel,"aw",@nobits
	.sectionflags	@""
	.align	16
	.zero		1024


//--------------------- .nv.shared.reserved.0     --------------------------
	.section	.nv.shared.reserved.0,"aw",@nobits
	.align	8
	.weak		__nv_reservedSMEM_offset_0_alias
	.size		__nv_reservedSMEM_offset_0_alias, 0, 64
	.other		__nv_reservedSMEM_offset_0_alias,@"STO_CUDA_RESERVED_SHARED STV_DEFAULT"
__nv_reservedSMEM_offset_0_alias:
	.zero		0
.nv.shared.reserved.0:
	.zero		64
	.weak		__nv_reservedSMEM_allocation_phase
	.type		__nv_reservedSMEM_allocation_phase,@object
	.size		__nv_reservedSMEM_allocation_phase,(.L_0 - __nv_reservedSMEM_allocation_phase)
__nv_reservedSMEM_allocation_phase:
	.zero		1
.L_0:
	.zero		7
	.weak		__nv_reservedSMEM_devtool_atexit_pc
	.type		__nv_reservedSMEM_devtool_atexit_pc,@object
	.size		__nv_reservedSMEM_devtool_atexit_pc,(__nv_reservedSMEM_allocation_mask - __nv_reservedSMEM_devtool_atexit_pc)
__nv_reservedSMEM_devtool_atexit_pc:
	.zero		8
	.weak		__nv_reservedSMEM_allocation_mask
	.type		__nv_reservedSMEM_allocation_mask,@object
	.size		__nv_reservedSMEM_allocation_mask,(.L_2 - __nv_reservedSMEM_allocation_mask)
__nv_reservedSMEM_allocation_mask:
	.zero		4
.L_2:


//--------------------- .nv.constant0.matmul_kernel --------------------------
	.section	.nv.constant0.matmul_kernel,"a",@progbits
	.sectionflags	@""
	.align	4
.nv.constant0.matmul_kernel:
	.zero		976


//--------------------- SYMBOLS --------------------------

	.type		.nv.reservedSmem.offset0,@object
	.size		.nv.reservedSmem.offset0,0x4
	.type		.nv.reservedSmem.cap,@object
	.size		.nv.reservedSmem.cap,0x4
